def matmul_kernel(
    a_ptr,
    b_ptr,
    c_ptr,
    M,
    N,
    K,
    stride_am,
    stride_ak,
    stride_bk,
    stride_bn,
    stride_cm,
    stride_cn,
    BLOCK_M: tl.constexpr,
    BLOCK_N: tl.constexpr,
    BLOCK_K: tl.constexpr,
    GROUP_M: tl.constexpr,
):
    pid = tl.program_id(axis=0)
    num_pid_m = tl.cdiv(M, BLOCK_M)
    num_pid_n = tl.cdiv(N, BLOCK_N)
    num_pid_in_group = GROUP_M * num_pid_n
    group_id = pid // num_pid_in_group
    first_pid_m = group_id * GROUP_M
    group_size_m = min(num_pid_m - first_pid_m, GROUP_M)
    pid_m = first_pid_m + ((pid % num_pid_in_group) % group_size_m)
    pid_n = (pid % num_pid_in_group) // group_size_m

    offs_am = (pid_m * BLOCK_M + tl.arange(0, BLOCK_M)) % M
    offs_bn = (pid_n * BLOCK_N + tl.arange(0, BLOCK_N)) % N
    offs_k = tl.arange(0, BLOCK_K)
    a_ptrs = a_ptr + offs_am[:, None] * stride_am + offs_k[None, :] * stride_ak
    b_ptrs = b_ptr + offs_k[:, None] * stride_bk + offs_bn[None, :] * stride_bn

    acc = tl.zeros((BLOCK_M, BLOCK_N), dtype=tl.float32)
    for kk in range(0, tl.cdiv(K, BLOCK_K)):
        a = tl.load(a_ptrs, mask=offs_k[None, :] < K - kk * BLOCK_K, other=0.0)
        b = tl.load(b_ptrs, mask=offs_k[:, None] < K - kk * BLOCK_K, other=0.0)
        acc = tl.dot(a, b, acc)
        a_ptrs += BLOCK_K * stride_ak
        b_ptrs += BLOCK_K * stride_bk

    c = acc.to(c_ptr.dtype.element_ty)
    offs_cm = pid_m * BLOCK_M + tl.arange(0, BLOCK_M)
    offs_cn = pid_n * BLOCK_N + tl.arange(0, BLOCK_N)
    c_ptrs = c_ptr + offs_cm[:, None] * stride_cm + offs_cn[None, :] * stride_cn
    mask = (offs_cm[:, None] < M) & (offs_cn[None, :] < N)
    tl.store(c_ptrs, c, mask=mask)

# config = {"BLOCK_K": 32, "BLOCK_M": 512, "BLOCK_N": 64, "GROUP_M": 8, "arch": "sm_100", "dtype": "fp8e4m3", "num_ctas": 1, "num_stages": 3, "num_warps": 4}
# arch = sm_100


// ===== COMPILED SASS (sm_100a) =====

	.target	sm_100a

	.elftype	@"ET_EXEC"


//--------------------- .note.nv.tkinfo           --------------------------
	.section	.note.nv.tkinfo,"",@"SHT_NOTE"
	.sectionflags	@"SHF_NOTE_NV_TKINFO"
	.tkinfo
        /*0018*/ 	.word	0x00000081
        /*0030*/ 	.string	""
        /*0030*/ 	.string	"ptxas-blackwell"
        /*0030*/ 	.string	"Cuda compilation tools, release 12.9, V12.9.86"
        /*0030*/ 	.string	"Build cuda_12.9.r12.9/compiler.36037853_0"
        /*0030*/ 	.string	"-v  -suppress-debug-info  -lineinfo  -arch sm_100a "



//--------------------- .note.nv.cuver            --------------------------
	.section	.note.nv.cuver,"",@"SHT_NOTE"
	.sectionflags	@"SHF_NOTE_NV_CUVER"
        /*0018*/ 	.short	0x0001
        /*001a*/ 	.short	0x0064
        /*001c*/ 	.short	0x0001
        /*001e*/ 	.short	0x0000
        /*0020*/ 	.short	0x0001
        /*0022*/ 	.short	0x0000


//--------------------- .nv.info                  --------------------------
	.section	.nv.info,"",@"SHT_CUDA_INFO"
	.align	4


	//----- nvinfo : EIATTR_REGCOUNT
	.align		4
        /*0000*/ 	.byte	0x04, 0x2f
        /*0002*/ 	.short	(.L_4 - .L_3)
	.align		4
.L_3:
        /*0004*/ 	.word	index@(matmul_kernel)
        /*0008*/ 	.word	0x000000ff


	//----- nvinfo : EIATTR_FRAME_SIZE
	.align		4
.L_4:
        /*000c*/ 	.byte	0x04, 0x11
        /*000e*/ 	.short	(.L_6 - .L_5)
	.align		4
.L_5:
        /*0010*/ 	.word	index@($__internal_2_$__cuda_sm10x_tcgen05_guardrail_trap_unallocated_columns_being_dealloced)
        /*0014*/ 	.word	0x000002e0


	//----- nvinfo : EIATTR_FRAME_SIZE
	.align		4
.L_6:
        /*0018*/ 	.byte	0x04, 0x11
        /*001a*/ 	.short	(.L_8 - .L_7)
	.align		4
.L_7:
        /*001c*/ 	.word	index@($__internal_1_$__cuda_sm10x_tcgen05_guardrail_trap_phase_invalid_during_alloc)
        /*0020*/ 	.word	0x000002e0


	//----- nvinfo : EIATTR_FRAME_SIZE
	.align		4
.L_8:
        /*0024*/ 	.byte	0x04, 0x11
        /*0026*/ 	.short	(.L_10 - .L_9)
	.align		4
.L_9:
        /*0028*/ 	.word	index@($__internal_0_$__cuda_sm10x_tcgen05_guardrail_trap_col_being_dealloced_not_returned_by_alloc)
        /*002c*/ 	.word	0x000002e0


	//----- nvinfo : EIATTR_FRAME_SIZE
	.align		4
.L_10:
        /*0030*/ 	.byte	0x04, 0x11
        /*0032*/ 	.short	(.L_12 - .L_11)
	.align		4
.L_11:
        /*0034*/ 	.word	index@(matmul_kernel)
        /*0038*/ 	.word	0x000002e0


	//----- nvinfo : EIATTR_MIN_STACK_SIZE
	.align		4
.L_12:
        /*003c*/ 	.byte	0x04, 0x12
        /*003e*/ 	.short	(.L_14 - .L_13)
	.align		4
.L_13:
        /*0040*/ 	.word	index@(matmul_kernel)
        /*0044*/ 	.word	0x000002e0
.L_14:


//--------------------- .nv.info.matmul_kernel    --------------------------
	.section	.nv.info.matmul_kernel,"",@"SHT_CUDA_INFO"
	.sectionflags	@""
	.align	4


	//----- nvinfo : EIATTR_CUDA_API_VERSION
	.align		4
        /*0000*/ 	.byte	0x04, 0x37
        /*0002*/ 	.short	(.L_16 - .L_15)
.L_15:
        /*0004*/ 	.word	0x00000081


	//----- nvinfo : EIATTR_KPARAM_INFO
	.align		4
.L_16:
        /*0008*/ 	.byte	0x04, 0x17
        /*000a*/ 	.short	(.L_18 - .L_17)
.L_17:
        /*000c*/ 	.word	0x00000000
        /*0010*/ 	.short	0x000d
        /*0012*/ 	.short	0x0048
        /*0014*/ 	.byte	0x00, 0xf4, 0x21, 0x00


	//----- nvinfo : EIATTR_KPARAM_INFO
	.align		4
.L_18:
        /*0018*/ 	.byte	0x04, 0x17
        /*001a*/ 	.short	(.L_20 - .L_19)
.L_19:
        /*001c*/ 	.word	0x00000000
        /*0020*/ 	.short	0x000c
        /*0022*/ 	.short	0x0040
        /*0024*/ 	.byte	0x00, 0xf4, 0x21, 0x00


	//----- nvinfo : EIATTR_KPARAM_INFO
	.align		4
.L_20:
        /*0028*/ 	.byte	0x04, 0x17
        /*002a*/ 	.short	(.L_22 - .L_21)
.L_21:
        /*002c*/ 	.word	0x00000000
        /*0030*/ 	.short	0x000b
        /*0032*/ 	.short	0x0038
        /*0034*/ 	.byte	0x00, 0xf0, 0x11, 0x00


	//----- nvinfo : EIATTR_KPARAM_INFO
	.align		4
.L_22:
        /*0038*/ 	.byte	0x04, 0x17
        /*003a*/ 	.short	(.L_24 - .L_23)
.L_23:
        /*003c*/ 	.word	0x00000000
        /*0040*/ 	.short	0x000a
        /*0042*/ 	.short	0x0034
        /*0044*/ 	.byte	0x00, 0xf0, 0x11, 0x00


	//----- nvinfo : EIATTR_KPARAM_INFO
	.align		4
.L_24:
        /*0048*/ 	.byte	0x04, 0x17
        /*004a*/ 	.short	(.L_26 - .L_25)
.L_25:
        /*004c*/ 	.word	0x00000000
        /*0050*/ 	.short	0x0009
        /*0052*/ 	.short	0x0030
        /*0054*/ 	.byte	0x00, 0xf0, 0x11, 0x00


	//----- nvinfo : EIATTR_KPARAM_INFO
	.align		4
.L_26:
        /*0058*/ 	.byte	0x04, 0x17
        /*005a*/ 	.short	(.L_28 - .L_27)
.L_27:
        /*005c*/ 	.word	0x00000000
        /*0060*/ 	.short	0x0008
        /*0062*/ 	.short	0x002c
        /*0064*/ 	.byte	0x00, 0xf0, 0x11, 0x00


	//----- nvinfo : EIATTR_KPARAM_INFO
	.align		4
.L_28:
        /*0068*/ 	.byte	0x04, 0x17
        /*006a*/ 	.short	(.L_30 - .L_29)
.L_29:
        /*006c*/ 	.word	0x00000000
        /*0070*/ 	.short	0x0007
        /*0072*/ 	.short	0x0028
        /*0074*/ 	.byte	0x00, 0xf0, 0x11, 0x00


	//----- nvinfo : EIATTR_KPARAM_INFO
	.align		4
.L_30:
        /*0078*/ 	.byte	0x04, 0x17
        /*007a*/ 	.short	(.L_32 - .L_31)
.L_31:
        /*007c*/ 	.word	0x00000000
        /*0080*/ 	.short	0x0006
        /*0082*/ 	.short	0x0024
        /*0084*/ 	.byte	0x00, 0xf0, 0x11, 0x00


	//----- nvinfo : EIATTR_KPARAM_INFO
	.align		4
.L_32:
        /*0088*/ 	.byte	0x04, 0x17
        /*008a*/ 	.short	(.L_34 - .L_33)
.L_33:
        /*008c*/ 	.word	0x00000000
        /*0090*/ 	.short	0x0005
        /*0092*/ 	.short	0x0020
        /*0094*/ 	.byte	0x00, 0xf0, 0x11, 0x00


	//----- nvinfo : EIATTR_KPARAM_INFO
	.align		4
.L_34:
        /*0098*/ 	.byte	0x04, 0x17
        /*009a*/ 	.short	(.L_36 - .L_35)
.L_35:
        /*009c*/ 	.word	0x00000000
        /*00a0*/ 	.short	0x0004
        /*00a2*/ 	.short	0x001c
        /*00a4*/ 	.byte	0x00, 0xf0, 0x11, 0x00


	//----- nvinfo : EIATTR_KPARAM_INFO
	.align		4
.L_36:
        /*00a8*/ 	.byte	0x04, 0x17
        /*00aa*/ 	.short	(.L_38 - .L_37)
.L_37:
        /*00ac*/ 	.word	0x00000000
        /*00b0*/ 	.short	0x0003
        /*00b2*/ 	.short	0x0018
        /*00b4*/ 	.byte	0x00, 0xf0, 0x11, 0x00


	//----- nvinfo : EIATTR_KPARAM_INFO
	.align		4
.L_38:
        /*00b8*/ 	.byte	0x04, 0x17
        /*00ba*/ 	.short	(.L_40 - .L_39)
.L_39:
        /*00bc*/ 	.word	0x00000000
        /*00c0*/ 	.short	0x0002
        /*00c2*/ 	.short	0x0010
        /*00c4*/ 	.byte	0x00, 0xf4, 0x21, 0x00


	//----- nvinfo : EIATTR_KPARAM_INFO
	.align		4
.L_40:
        /*00c8*/ 	.byte	0x04, 0x17
        /*00ca*/ 	.short	(.L_42 - .L_41)
.L_41:
        /*00cc*/ 	.word	0x00000000
        /*00d0*/ 	.short	0x0001
        /*00d2*/ 	.short	0x0008
        /*00d4*/ 	.byte	0x00, 0xf4, 0x21, 0x00


	//----- nvinfo : EIATTR_KPARAM_INFO
	.align		4
.L_42:
        /*00d8*/ 	.byte	0x04, 0x17
        /*00da*/ 	.short	(.L_44 - .L_43)
.L_43:
        /*00dc*/ 	.word	0x00000000
        /*00e0*/ 	.short	0x0000
        /*00e2*/ 	.short	0x0000
        /*00e4*/ 	.byte	0x00, 0xf4, 0x21, 0x00


	//----- nvinfo : EIATTR_AT_ENTRY_FRAGMENTS
	.align		4
.L_44:
        /*00e8*/ 	.byte	0x04, 0x4f
        /*00ea*/ 	.short	(.L_46 - .L_45)


	//   ....[0]....
.L_45:
        /*00ec*/ 	.word	0x00000004


	//----- nvinfo : EIATTR_RESERVED_SMEM_USED
	.align		4
.L_46:
        /*00f0*/ 	.byte	0x01, 0x41
	.zero		2


	//----- nvinfo : EIATTR_SPARSE_MMA_MASK
	.align		4
        /*00f4*/ 	.byte	0x03, 0x50
        /*00f6*/ 	.short	0x0000


	//----- nvinfo : EIATTR_TCGEN05_1CTA_USED
	.align		4
        /*00f8*/ 	.byte	0x01, 0x51
	.zero		2


	//----- nvinfo : EIATTR_MAXREG_COUNT
	.align		4
        /*00fc*/ 	.byte	0x03, 0x1b
        /*00fe*/ 	.short	0x00ff


	//----- nvinfo : EIATTR_NUM_BARRIERS
	.align		4
        /*0100*/ 	.byte	0x02, 0x4c
        /*0102*/ 	.byte	0x01
	.zero		1


	//----- nvinfo : EIATTR_ANNOTATIONS
	.align		4
        /*0104*/ 	.byte	0x04, 0x55
        /*0106*/ 	.short	(.L_48 - .L_47)


	//   ....[0]....
.L_47:
        /*0108*/ 	.word	0x00000001
        /*010c*/ 	.byte	0xd0, 0x09, 0x00, 0x00, 0x01, 0x00, 0x00, 0x00, 0x80, 0x0e, 0x00, 0x00, 0x01, 0x00, 0x00, 0x00
        /* <DEDUP_REMOVED lines=380> */
        /*18dc*/ 	.byte	0xa0, 0x3d, 0x01, 0x00, 0x01, 0x00, 0x00, 0x00, 0xb0, 0x3d, 0x01, 0x00


	//----- nvinfo : EIATTR_INT_WARP_WIDE_INSTR_OFFSETS
	.align		4
.L_48:
        /*18e8*/ 	.byte	0x04, 0x31
        /*18ea*/ 	.short	(.L_50 - .L_49)


	//   ....[0]....
.L_49:
        /*18ec*/ 	.word	0x00001a30


	//   ....[1]....
        /*18f0*/ 	.word	0x00001a60


	//   ....[2]....
        /*18f4*/ 	.word	0x00004840


	//   ....[3]....
        /*18f8*/ 	.word	0x00015900


	//   ....[4]....
        /*18fc*/ 	.word	0x00015950


	//----- nvinfo : EIATTR_COOP_GROUP_MASK_REGIDS
	.align		4
.L_50:
        /*1900*/ 	.byte	0x04, 0x29
        /*1902*/ 	.short	(.L_52 - .L_51)


	//   ....[0]....
.L_51:
        /*1904*/ 	.word	0xffffffff


	//   ....[1]....
        /*1908*/ 	.word	0xffffffff


	//   ....[2]....
        /*190c*/ 	.word	0xffffffff


	//   ....[3]....
        /*1910*/ 	.word	0xffffffff


	//----- nvinfo : EIATTR_COOP_GROUP_INSTR_OFFSETS
	.align		4
.L_52:
        /*1914*/ 	.byte	0x04, 0x28
        /*1916*/ 	.short	(.L_54 - .L_53)


	//   ....[0]....
.L_53:
        /*1918*/ 	.word	0x00000080


	//   ....[1]....
        /*191c*/ 	.word	0x00000340


	//   ....[2]....
        /*1920*/ 	.word	0x00015790


	//   ....[3]....
        /*1924*/ 	.word	0x00015a00


	//----- nvinfo : EIATTR_VRC_CTA_INIT_COUNT
	.align		4
.L_54:
        /*1928*/ 	.byte	0x02, 0x4a
        /*192a*/ 	.byte	0x80
	.zero		1


	//----- nvinfo : EIATTR_MBARRIER_INSTR_OFFSETS
	.align		4
        /*192c*/ 	.byte	0x04, 0x39
        /*192e*/ 	.short	(.L_56 - .L_55)


	//   ....[0]....
.L_55:
        /*1930*/ 	.word	0x00001b80
        /*1934*/ 	.word	0x000000ff
        /*1938*/ 	.word	0x00000000
        /*193c*/ 	.short	0x0100
        /*193e*/ 	.byte	0x0b
	.zero		1


	//   ....[1]....
        /*1940*/ 	.word	0x00004890
        /*1944*/ 	.word	0x000000ff
        /*1948*/ 	.word	0x00009008
        /*194c*/ 	.short	0x0100
        /*194e*/ 	.byte	0x09
	.zero		1


	//   ....[2]....
        /*1950*/ 	.word	0x00008f90
        /*1954*/ 	.word	0x000000ff
        /*1958*/ 	.word	0x00000000
        /*195c*/ 	.short	0x010a
        /*195e*/ 	.byte	0x0b
	.zero		1


	//   ....[3]....
        /*1960*/ 	.word	0x0000d2c0
        /*1964*/ 	.word	0x000000ff
        /*1968*/ 	.word	0x00000000
        /*196c*/ 	.short	0x010a
        /*196e*/ 	.byte	0x0b
	.zero		1


	//   ....[4]....
        /*1970*/ 	.word	0x0000d3e0
        /*1974*/ 	.word	0x000000ff
        /*1978*/ 	.word	0x00009000
        /*197c*/ 	.short	0x0108
        /*197e*/ 	.byte	0x09
	.zero		1


	//   ....[5]....
        /*1980*/ 	.word	0x0000d440
        /*1984*/ 	.word	0x000000ff
        /*1988*/ 	.word	0x00009008
        /*198c*/ 	.short	0x0108
        /*198e*/ 	.byte	0x09
	.zero		1


	//   ....[6]....
        /*1990*/ 	.word	0x00015a20
        /*1994*/ 	.word	0x000000ff
        /*1998*/ 	.word	0x00000000
        /*199c*/ 	.short	0x010a
        /*199e*/ 	.byte	0x0b
	.zero		1


	//   ....[7]....
        /*19a0*/ 	.word	0x00015a50
        /*19a4*/ 	.word	0x000000ff
        /*19a8*/ 	.word	0x00000000
        /*19ac*/ 	.short	0x010a
        /*19ae*/ 	.byte	0x0b
	.zero		1


	//----- nvinfo : EIATTR_NUM_MBARRIERS
	.align		4
.L_56:
        /*19b0*/ 	.byte	0x03, 0x38
        /*19b2*/ 	.short	0x0002


	//----- nvinfo : EIATTR_EXIT_INSTR_OFFSETS
	.align		4
        /*19b4*/ 	.byte	0x04, 0x1c
        /*19b6*/ 	.short	(.L_58 - .L_57)


	//   ....[0]....
.L_57:
        /*19b8*/ 	.word	0x00015a10


	//----- nvinfo : EIATTR_REQNTID
	.align		4
.L_58:
        /*19bc*/ 	.byte	0x04, 0x10
        /*19be*/ 	.short	(.L_60 - .L_59)
.L_59:
        /*19c0*/ 	.word	0x00000080
        /*19c4*/ 	.word	0x00000001
        /*19c8*/ 	.word	0x00000001


	//----- nvinfo : EIATTR_CRS_STACK_SIZE
	.align		4
.L_60:
        /*19cc*/ 	.byte	0x04, 0x1e
        /*19ce*/ 	.short	(.L_62 - .L_61)
.L_61:
        /*19d0*/ 	.word	0x00000000


	//----- nvinfo : EIATTR_CBANK_PARAM_SIZE
	.align		4
.L_62:
        /*19d4*/ 	.byte	0x03, 0x19
        /*19d6*/ 	.short	0x0050


	//----- nvinfo : EIATTR_PARAM_CBANK
	.align		4
        /*19d8*/ 	.byte	0x04, 0x0a
        /*19da*/ 	.short	(.L_64 - .L_63)
	.align		4
.L_63:
        /*19dc*/ 	.word	index@(.nv.constant0.matmul_kernel)
        /*19e0*/ 	.short	0x0380
        /*19e2*/ 	.short	0x0050


	//----- nvinfo : EIATTR_SW_WAR
	.align		4
.L_64:
        /*19e4*/ 	.byte	0x04, 0x36
        /*19e6*/ 	.short	(.L_66 - .L_65)
.L_65:
        /*19e8*/ 	.word	0x00000008
.L_66:


//--------------------- .nv.compat                --------------------------
	.section	.nv.compat,"",@"SHT_CUDA_COMPAT_INFO"
	.align	4
        /*0000*/ 	.byte	0x02, 0x02, 0x02, 0x00, 0x02, 0x05, 0x05, 0x00, 0x02, 0x03, 0x00, 0x00, 0x02, 0x06, 0x01, 0x00


//--------------------- .nv.callgraph             --------------------------
	.section	.nv.callgraph,"",@"SHT_CUDA_CALLGRAPH"
	.align	4
	.sectionentsize	8
	.align		4
        /*0000*/ 	.word	0x00000000
	.align		4
        /*0004*/ 	.word	0xffffffff
	.align		4
        /*0008*/ 	.word	0x00000000
	.align		4
        /*000c*/ 	.word	0xfffffffe
	.align		4
        /*0010*/ 	.word	0x00000000
	.align		4
        /*0014*/ 	.word	0xfffffffd
	.align		4
        /*0018*/ 	.word	0x00000000
	.align		4
        /*001c*/ 	.word	0xfffffffc


//--------------------- .text.matmul_kernel       --------------------------
	.section	.text.matmul_kernel,"ax",@progbits
	.align	128
        .global         matmul_kernel
        .type           matmul_kernel,@function
        .size           matmul_kernel,(.L_x_20 - matmul_kernel)
        .other          matmul_kernel,@"STO_CUDA_ENTRY STV_DEFAULT"
matmul_kernel:
.text.matmul_kernel:
[----:B------:R-:W0:Y:S01]  /*0000*/  LDC R1, c[0x0][0x37c] ;  /* 0x0000df00ff017b82 */ /* 0x000e220000000800 */
[----:B------:R-:W1:Y:S01]  /*0010*/  S2R R238, SR_TID.X ;  /* 0x0000000000ee7919 */ /* 0x000e620000002100 */
[----:B0-----:R-:W-:Y:S01]  /*0020*/  VIADD R1, R1, 0xfffffd20 ;  /* 0xfffffd2001017836 */ /* 0x001fe20000000000 */
[----:B------:R-:W0:Y:S01]  /*0030*/  LDCU.64 UR22, c[0x0][0x358] ;  /* 0x00006b00ff1677ac */ /* 0x000e220008000a00 */
[----:B-1----:R-:W-:-:S13]  /*0040*/  ISETP.GE.U32.AND P0, PT, R238, 0x20, PT ;  /* 0x00000020ee00780c */ /* 0x002fda0003f06070 */
[----:B------:R-:W-:Y:S02]  /*0050*/  VOTEU.ANY UP0, P0 ;  /* 0x0000000000ff7886 */ /* 0x000fe40000000100 */
[----:B------:R-:W-:Y:S05]  /*0060*/  BRA.U UP0, `(.L_x_0) ;  /* 0x0000000100b87547 */ /* 0x000fea000b800000 */
[----:B------:R-:W1:Y:S01]  /*0070*/  S2UR UR6, SR_CgaCtaId ;  /* 0x00000000000679c3 */ /* 0x000e620000008800 */
[----:B------:R-:W-:Y:S01]  /*0080*/  NOP ;  /* 0x0000000000007918 */ /* 0x000fe20000000000 */
[----:B------:R-:W-:Y:S02]  /*0090*/  UMOV UR4, 0x40 ;  /* 0x0000004000047882 */ /* 0x000fe40000000000 */
[----:B-1----:R-:W-:-:S09]  /*00a0*/  ULEA UR4, UR6, UR4, 0x18 ;  /* 0x0000000406047291 */ /* 0x002fd2000f8ec0ff */
[----:B------:R-:W1:Y:S01]  /*00b0*/  LDS.U8 R0, [UR4] ;  /* 0x00000004ff007984 */ /* 0x000e620008000000 */
[----:B------:R-:W-:Y:S02]  /*00c0*/  UMOV UR4, 0x400 ;  /* 0x0000040000047882 */ /* 0x000fe40000000000 */
[----:B------:R-:W-:Y:S01]  /*00d0*/  ULEA UR4, UR6, UR4, 0x18 ;  /* 0x0000000406047291 */ /* 0x000fe2000f8ec0ff */
[----:B-1----:R-:W-:-:S13]  /*00e0*/  ISETP.NE.AND P0, PT, R0, RZ, PT ;  /* 0x000000ff0000720c */ /* 0x002fda0003f05270 */
[----:B------:R-:W-:Y:S05]  /*00f0*/  @P0 BRA `(.L_x_1) ;  /* 0x00000000007c0947 */ /* 0x000fea0003800000 */
[----:B------:R-:W-:-:S13]  /*0100*/  ELECT P0, URZ, PT ;  /* 0x0000000000ff782f */ /* 0x000fda0003800000 */
[----:B------:R-:W-:Y:S05]  /*0110*/  @!P0 BRA `(.L_x_2) ;  /* 0x0000000000848947 */ /* 0x000fea0003800000 */
[----:B------:R-:W-:Y:S01]  /*0120*/  UMOV UR5, 0x8 ;  /* 0x0000000800057882 */ /* 0x000fe20000000000 */
[----:B------:R-:W-:Y:S02]  /*0130*/  IMAD.MOV.U32 R4, RZ, RZ, 0x1 ;  /* 0x00000001ff047424 */ /* 0x000fe400078e00ff */
[----:B------:R-:W-:Y:S02]  /*0140*/  IMAD.MOV.U32 R5, RZ, RZ, 0xff ;  /* 0x000000ffff057424 */ /* 0x000fe400078e00ff */
[----:B------:R-:W-:Y:S04]  /*0150*/  DEPBAR.LE SB1, 0x36 ;  /* 0x00009d800000791a */ /* 0x000fe80000000000 */
[----:B------:R-:W1:Y:S02]  /*0160*/  UTCATOMSWS.FIND_AND_SET.ALIGN UP1, UR5, UR5 ;  /* 0x00000005000575e3 */ /* 0x000e640008020800 */
[----:B-1----:R-:W-:-:S04]  /*0170*/  PLOP3.LUT P0, PT, PT, PT, UP1, 0x80, 0x8 ;  /* 0x000000000008781c */ /* 0x002fc80003f0f018 */
[----:B------:R-:W-:-:S04]  /*0180*/  SEL R0, RZ, 0xffffffff, !P0 ;  /* 0xffffffffff007807 */ /* 0x000fc80004000000 */
[----:B------:R-:W-:Y:S01]  /*0190*/  ISETP.NE.AND P0, PT, R0, RZ, PT ;  /* 0x000000ff0000720c */ /* 0x000fe20003f05270 */
[----:B------:R-:W-:-:S12]  /*01a0*/  IMAD.U32 R0, RZ, RZ, UR5 ;  /* 0x00000005ff007e24 */ /* 0x000fd8000f8e00ff */
[----:B------:R-:W-:Y:S05]  /*01b0*/  @P0 BRA `(.L_x_3) ;  /* 0x0000000000240947 */ /* 0x000fea0003800000 */
.L_x_4:
[----:B------:R-:W-:Y:S05]  /*01c0*/  NANOSLEEP 0x64 ;  /* 0x000000640000795d */ /* 0x000fea0003800000 */
[----:B------:R-:W-:-:S05]  /*01d0*/  UMOV UR5, 0x8 ;  /* 0x0000000800057882 */ /* 0x000fca0000000000 */
[----:B------:R-:W-:Y:S04]  /*01e0*/  DEPBAR.LE SB1, 0x36 ;  /* 0x00009d800000791a */ /* 0x000fe80000000000 */
[----:B------:R-:W1:Y:S02]  /*01f0*/  UTCATOMSWS.FIND_AND_SET.ALIGN UP1, UR5, UR5 ;  /* 0x00000005000575e3 */ /* 0x000e640008020800 */
[----:B-1----:R-:W-:-:S04]  /*0200*/  PLOP3.LUT P0, PT, PT, PT, UP1, 0x80, 0x8 ;  /* 0x000000000008781c */ /* 0x002fc80003f0f018 */
[----:B------:R-:W-:-:S04]  /*0210*/  SEL R0, RZ, 0xffffffff, !P0 ;  /* 0xffffffffff007807 */ /* 0x000fc80004000000 */
[----:B------:R-:W-:Y:S01]  /*0220*/  ISETP.NE.AND P0, PT, R0, RZ, PT ;  /* 0x000000ff0000720c */ /* 0x000fe20003f05270 */
[----:B------:R-:W-:-:S12]  /*0230*/  IMAD.U32 R0, RZ, RZ, UR5 ;  /* 0x00000005ff007e24 */ /* 0x000fd8000f8e00ff */
[----:B------:R-:W-:Y:S05]  /*0240*/  @!P0 BRA `(.L_x_4) ;  /* 0xfffffffc00dc8947 */ /* 0x000fea000383ffff */
.L_x_3:
[C---:B------:R-:W-:Y:S01]  /*0250*/  VIADD R3, R0.reuse, 0x10 ;  /* 0x0000001000037836 */ /* 0x040fe20000000000 */
[----:B------:R-:W-:Y:S01]  /*0260*/  UMOV UR5, 0x50 ;  /* 0x0000005000057882 */ /* 0x000fe20000000000 */
[----:B------:R-:W-:Y:S01]  /*0270*/  SHF.L.U32 R2, R5, R0, RZ ;  /* 0x0000000005027219 */ /* 0x000fe200000006ff */
[----:B------:R-:W-:Y:S01]  /*0280*/  ULEA UR5, UR6, UR5, 0x18 ;  /* 0x0000000506057291 */ /* 0x000fe2000f8ec0ff */
[----:B------:R-:W-:Y:S01]  /*0290*/  IMAD.SHL.U32 R0, R0, 0x20, RZ ;  /* 0x0000002000007824 */ /* 0x000fe200078e00ff */
[----:B------:R-:W-:-:S04]  /*02a0*/  SHF.L.U32 R3, R4, R3, RZ ;  /* 0x0000000304037219 */ /* 0x000fc800000006ff */
[----:B------:R-:W-:-:S05]  /*02b0*/  LOP3.LUT R2, R3, R2, RZ, 0xfc, !PT ;  /* 0x0000000203027212 */ /* 0x000fca00078efcff */
[----:B------:R1:W-:Y:S04]  /*02c0*/  ATOMS.OR RZ, [UR5], R2 ;  /* 0x00000002ffff798c */ /* 0x0003e8000b000005 */
[----:B------:R1:W-:Y:S01]  /*02d0*/  STS [UR4], R0 ;  /* 0x00000000ff007988 */ /* 0x0003e20008000804 */
[----:B------:R-:W-:Y:S05]  /*02e0*/  BRA `(.L_x_2) ;  /* 0x0000000000107947 */ /* 0x000fea0003800000 */
.L_x_1:
[----:B------:R-:W-:Y:S01]  /*02f0*/  IMAD.MOV.U32 R0, RZ, RZ, -0x1 ;  /* 0xffffffffff007424 */ /* 0x000fe200078e00ff */
[----:B------:R-:W-:-:S04]  /*0300*/  MOV R2, 0x330 ;  /* 0x0000033000027802 */ /* 0x000fc80000000f00 */
[----:B------:R1:W-:Y:S03]  /*0310*/  STS [UR4], R0 ;  /* 0x00000000ff007988 */ /* 0x0003e60008000804 */
[----:B01----:R-:W-:Y:S05]  /*0320*/  CALL.REL.NOINC `($__internal_1_$__cuda_sm10x_tcgen05_guardrail_trap_phase_invalid_during_alloc) ;  /* 0x0000015400e07944 */ /* 0x003fea0003c00000 */
.L_x_2:
[----:B------:R-:W-:Y:S05]  /*0330*/  WARPSYNC.ALL ;  /* 0x0000000000007948 */ /* 0x000fea0003800000 */
[----:B------:R-:W-:Y:S01]  /*0340*/  NOP ;  /* 0x0000000000007918 */ /* 0x000fe20000000000 */
.L_x_0:
[----:B------:R-:W2:Y:S01]  /*0350*/  LDC.64 R98, c[0x0][0x398] ;  /* 0x0000e600ff627b82 */ /* 0x000ea20000000a00 */
[----:B------:R-:W3:Y:S01]  /*0360*/  S2R R5, SR_CTAID.X ;  /* 0x0000000000057919 */ /* 0x000ee20000002500 */
[----:B------:R-:W-:Y:S01]  /*0370*/  SHF.R.U32.HI R94, RZ, 0x5, R238 ;  /* 0x00000005ff5e7819 */ /* 0x000fe200000116ee */
[----:B------:R-:W-:Y:S01]  /*0380*/  UMOV UR9, 0x400 ;  /* 0x0000040000097882 */ /* 0x000fe20000000000 */
[----:B------:R-:W-:Y:S01]  /*0390*/  LOP3.LUT R240, R238, 0x7f, RZ, 0xc0, !PT ;  /* 0x0000007feef07812 */ /* 0x000fe200078ec0ff */
[----:B------:R-:W4:Y:S01]  /*03a0*/  LDCU UR14, c[0x0][0x3a4] ;  /* 0x00007480ff0e77ac */ /* 0x000f220008000800 */
[----:B------:R-:W-:Y:S02]  /*03b0*/  SGXT.U32 R94, R94, 0x2 ;  /* 0x000000025e5e781a */ /* 0x000fe40000000000 */
[----:B------:R-:W5:Y:S01]  /*03c0*/  S2UR UR5, SR_CgaCtaId ;  /* 0x00000000000579c3 */ /* 0x000f620000008800 */
[----:B------:R-:W1:Y:S01]  /*03d0*/  LDCU.128 UR16, c[0x0][0x380] ;  /* 0x00007000ff1077ac */ /* 0x000e620008000c00 */
[----:B------:R-:W-:-:S06]  /*03e0*/  UMOV UR12, 0x1 ;  /* 0x00000001000c7882 */ /* 0x000fcc0000000000 */
[----:B------:R-:W0:Y:S01]  /*03f0*/  LDC R237, c[0x0][0x3a0] ;  /* 0x0000e800ffed7b82 */ /* 0x000e220000000800 */
[----:B-12---:R-:W-:Y:S01]  /*0400*/  VIADD R0, R99, 0x3f ;  /* 0x0000003f63007836 */ /* 0x006fe20000000000 */
[----:B------:R-:W-:-:S04]  /*0410*/  IABS R95, R99 ;  /* 0x00000063005f7213 */ /* 0x000fc80000000000 */
[----:B------:R-:W-:Y:S01]  /*0420*/  SHF.R.S32.HI R3, RZ, 0x1f, R0 ;  /* 0x0000001fff037819 */ /* 0x000fe20000011400 */
[----:B-----5:R-:W-:-:S03]  /*0430*/  ULEA UR9, UR5, UR9, 0x18 ;  /* 0x0000000905097291 */ /* 0x020fc6000f8ec0ff */
[----:B------:R-:W-:Y:S01]  /*0440*/  LEA.HI R3, R3, R0, RZ, 0x6 ;  /* 0x0000000003037211 */ /* 0x000fe200078f30ff */
[----:B------:R-:W-:Y:S01]  /*0450*/  BAR.SYNC.DEFER_BLOCKING 0x0 ;  /* 0x0000000000007b1d */ /* 0x000fe20000010000 */
[----:B---3--:R-:W-:Y:S01]  /*0460*/  IABS R8, R5 ;  /* 0x0000000500087213 */ /* 0x008fe20000000000 */
[----:B------:R-:W-:Y:S01]  /*0470*/  UIADD3 UR11, UPT, UPT, UR9, 0x9000, URZ ;  /* 0x00009000090b7890 */ /* 0x000fe2000fffe0ff */
[----:B------:R-:W-:Y:S01]  /*0480*/  SHF.R.S32.HI R3, RZ, 0x6, R3 ;  /* 0x00000006ff037819 */ /* 0x000fe20000011403 */
[----:B0-----:R-:W-:-:S04]  /*0490*/  VIADD R16, R237, 0xffffffe2 ;  /* 0xffffffe2ed107836 */ /* 0x001fc80000000000 */
[----:B------:R-:W-:Y:S02]  /*04a0*/  IMAD.SHL.U32 R4, R3, 0x8, RZ ;  /* 0x0000000803047824 */ /* 0x000fe400078e00ff */
[----:B------:R-:W-:-:S03]  /*04b0*/  VIADD R17, R237, 0xfffffffe ;  /* 0xfffffffeed117836 */ /* 0x000fc60000000000 */
[-C--:B------:R-:W-:Y:S02]  /*04c0*/  IABS R7, R4.reuse ;  /* 0x0000000400077213 */ /* 0x080fe40000000000 */
[----:B------:R-:W-:Y:S02]  /*04d0*/  IABS R10, R4 ;  /* 0x00000004000a7213 */ /* 0x000fe40000000000 */
[----:B------:R-:W0:Y:S01]  /*04e0*/  I2F.RP R0, R7 ;  /* 0x0000000700007306 */ /* 0x000e220000209400 */
[----:B------:R-:W1:Y:S07]  /*04f0*/  LDS R13, [UR9] ;  /* 0x00000009ff0d7984 */ /* 0x000e6e0008000800 */
[----:B0-----:R-:W0:Y:S02]  /*0500*/  MUFU.RCP R0, R0 ;  /* 0x0000000000007308 */ /* 0x001e240000001000 */
[----:B0-----:R-:W-:-:S02]  /*0510*/  VIADD R2, R0, 0xffffffe ;  /* 0x0ffffffe00027836 */ /* 0x001fc40000000000 */
[----:B------:R-:W-:-:S04]  /*0520*/  IMAD.MOV R0, RZ, RZ, -R10 ;  /* 0x000000ffff007224 */ /* 0x000fc800078e0a0a */
[----:B------:R0:W2:Y:S02]  /*0530*/  F2I.FTZ.U32.TRUNC.NTZ R3, R2 ;  /* 0x0000000200037305 */ /* 0x0000a4000021f000 */
[----:B0-----:R-:W-:Y:S01]  /*0540*/  IMAD.MOV.U32 R2, RZ, RZ, RZ ;  /* 0x000000ffff027224 */ /* 0x001fe200078e00ff */
[----:B-1----:R-:W-:Y:S01]  /*0550*/  R2UR UR8, R13 ;  /* 0x000000000d0872ca */ /* 0x002fe200000e0000 */
[----:B--2---:R-:W-:-:S04]  /*0560*/  IMAD.MOV R6, RZ, RZ, -R3 ;  /* 0x000000ffff067224 */ /* 0x004fc800078e0a03 */
[----:B------:R-:W-:Y:S02]  /*0570*/  IMAD R9, R6, R7, RZ ;  /* 0x0000000706097224 */ /* 0x000fe400078e02ff */
[----:B------:R-:W-:Y:S01]  /*0580*/  IMAD.MOV.U32 R6, RZ, RZ, R8 ;  /* 0x000000ffff067224 */ /* 0x000fe200078e0008 */
[----:B------:R-:W-:Y:S01]  /*0590*/  IABS R8, R98 ;  /* 0x0000006200087213 */ /* 0x000fe20000000000 */
[----:B------:R-:W-:-:S06]  /*05a0*/  IMAD.HI.U32 R3, R3, R9, R2 ;  /* 0x0000000903037227 */ /* 0x000fcc00078e0002 */
[----:B------:R-:W-:-:S04]  /*05b0*/  IMAD.HI.U32 R3, R3, R6, RZ ;  /* 0x0000000603037227 */ /* 0x000fc800078e00ff */
[----:B------:R-:W-:Y:S01]  /*05c0*/  IMAD R0, R3, R0, R6 ;  /* 0x0000000003007224 */ /* 0x000fe200078e0206 */
[----:B------:R-:W-:Y:S04]  /*05d0*/  BAR.SYNC.DEFER_BLOCKING 0x0 ;  /* 0x0000000000007b1d */ /* 0x000fe80000010000 */
[----:B------:R-:W-:-:S13]  /*05e0*/  ISETP.GT.U32.AND P1, PT, R7, R0, PT ;  /* 0x000000000700720c */ /* 0x000fda0003f24070 */
[----:B------:R-:W-:Y:S02]  /*05f0*/  @!P1 IMAD.IADD R0, R0, 0x1, -R7 ;  /* 0x0000000100009824 */ /* 0x000fe400078e0a07 */
[----:B------:R-:W-:Y:S01]  /*0600*/  @!P1 VIADD R3, R3, 0x1 ;  /* 0x0000000103039836 */ /* 0x000fe20000000000 */
[----:B------:R-:W-:Y:S02]  /*0610*/  ISETP.NE.AND P1, PT, R4, RZ, PT ;  /* 0x000000ff0400720c */ /* 0x000fe40003f25270 */
[----:B------:R-:W-:Y:S02]  /*0620*/  ISETP.GE.U32.AND P0, PT, R0, R7, PT ;  /* 0x000000070000720c */ /* 0x000fe40003f06070 */
[----:B------:R-:W-:Y:S01]  /*0630*/  LOP3.LUT R0, R5, R4, RZ, 0x3c, !PT ;  /* 0x0000000405007212 */ /* 0x000fe200078e3cff */
[----:B------:R-:W0:Y:S03]  /*0640*/  I2F.RP R7, R95 ;  /* 0x0000005f00077306 */ /* 0x000e260000209400 */
[----:B------:R-:W-:Y:S01]  /*0650*/  ISETP.GE.AND P2, PT, R0, RZ, PT ;  /* 0x000000ff0000720c */ /* 0x000fe20003f46270 */
[----:B------:R-:W-:-:S06]  /*0660*/  VIADD R0, R98, 0x1ff ;  /* 0x000001ff62007836 */ /* 0x000fcc0000000000 */
[----:B------:R-:W-:-:S04]  /*0670*/  @P0 VIADD R3, R3, 0x1 ;  /* 0x0000000103030836 */ /* 0x000fc80000000000 */
[----:B------:R-:W-:Y:S01]  /*0680*/  IMAD.MOV.U32 R2, RZ, RZ, R3 ;  /* 0x000000ffff027224 */ /* 0x000fe200078e0003 */
[----:B------:R-:W-:Y:S01]  /*0690*/  SHF.R.S32.HI R3, RZ, 0x1f, R0 ;  /* 0x0000001fff037819 */ /* 0x000fe20000011400 */
[----:B0-----:R-:W-:Y:S02]  /*06a0*/  MUFU.RCP R7, R7 ;  /* 0x0000000700077308 */ /* 0x001fe40000001000 */
[----:B------:R-:W-:Y:S01]  /*06b0*/  @!P2 IMAD.MOV R2, RZ, RZ, -R2 ;  /* 0x000000ffff02a224 */ /* 0x000fe200078e0a02 */
[----:B------:R-:W-:Y:S02]  /*06c0*/  @!P1 LOP3.LUT R2, RZ, R4, RZ, 0x33, !PT ;  /* 0x00000004ff029212 */ /* 0x000fe400078e33ff */
[----:B------:R-:W-:-:S03]  /*06d0*/  LEA.HI R3, R3, R0, RZ, 0x9 ;  /* 0x0000000003037211 */ /* 0x000fc600078f48ff */
[----:B------:R-:W-:Y:S02]  /*06e0*/  IMAD.SHL.U32 R10, R2, 0x8, RZ ;  /* 0x00000008020a7824 */ /* 0x000fe400078e00ff */
[----:B------:R-:W-:-:S03]  /*06f0*/  IMAD.MOV R2, RZ, RZ, -R2 ;  /* 0x000000ffff027224 */ /* 0x000fc600078e0a02 */
[----:B------:R-:W-:Y:S01]  /*0700*/  LEA.HI.SX32 R3, R3, -R10, 0x17 ;  /* 0x8000000a03037211 */ /* 0x000fe200078fbaff */
[----:B------:R-:W-:Y:S02]  /*0710*/  IMAD R12, R4, R2, R5 ;  /* 0x00000002040c7224 */ /* 0x000fe400078e0205 */
[----:B------:R-:W-:Y:S01]  /*0720*/  IMAD.MOV.U32 R2, RZ, RZ, RZ ;  /* 0x000000ffff027224 */ /* 0x000fe200078e00ff */
[----:B------:R-:W-:-:S04]  /*0730*/  VIMNMX R11, PT, PT, R3, 0x8, PT ;  /* 0x00000008030b7848 */ /* 0x000fc80003fe0100 */
[-C--:B------:R-:W-:Y:S02]  /*0740*/  IABS R9, R11.reuse ;  /* 0x0000000b00097213 */ /* 0x080fe40000000000 */
[----:B------:R-:W-:Y:S02]  /*0750*/  IABS R4, R11 ;  /* 0x0000000b00047213 */ /* 0x000fe40000000000 */
[----:B------:R-:W0:Y:S08]  /*0760*/  I2F.RP R0, R9 ;  /* 0x0000000900007306 */ /* 0x000e300000209400 */
[----:B0-----:R-:W0:Y:S02]  /*0770*/  MUFU.RCP R0, R0 ;  /* 0x0000000000007308 */ /* 0x001e240000001000 */
[----:B0-----:R-:W-:Y:S01]  /*0780*/  VIADD R3, R0, 0xffffffe ;  /* 0x0ffffffe00037836 */ /* 0x001fe20000000000 */
[----:B------:R-:W-:-:S05]  /*0790*/  IABS R0, R12 ;  /* 0x0000000c00007213 */ /* 0x000fca0000000000 */
[----:B------:R-:W0:Y:S02]  /*07a0*/  F2I.FTZ.U32.TRUNC.NTZ R3, R3 ;  /* 0x0000000300037305 */ /* 0x000e24000021f000 */
[----:B0-----:R-:W-:-:S04]  /*07b0*/  IMAD.MOV R6, RZ, RZ, -R3 ;  /* 0x000000ffff067224 */ /* 0x001fc800078e0a03 */
[----:B------:R-:W-:Y:S02]  /*07c0*/  IMAD R5, R6, R9, RZ ;  /* 0x0000000906057224 */ /* 0x000fe400078e02ff */
[----:B------:R-:W0:Y:S02]  /*07d0*/  I2F.RP R6, R8 ;  /* 0x0000000800067306 */ /* 0x000e240000209400 */
[----:B------:R-:W-:-:S04]  /*07e0*/  IMAD.HI.U32 R2, R3, R5, R2 ;  /* 0x0000000503027227 */ /* 0x000fc800078e0002 */
[----:B------:R-:W-:Y:S02]  /*07f0*/  IMAD.MOV.U32 R3, RZ, RZ, R0 ;  /* 0x000000ffff037224 */ /* 0x000fe400078e0000 */
[----:B------:R-:W-:Y:S02]  /*0800*/  IMAD.MOV R0, RZ, RZ, -R4 ;  /* 0x000000ffff007224 */ /* 0x000fe400078e0a04 */
[----:B------:R-:W-:-:S04]  /*0810*/  IMAD.HI.U32 R2, R2, R3, RZ ;  /* 0x0000000302027227 */ /* 0x000fc800078e00ff */
[----:B------:R-:W-:Y:S01]  /*0820*/  IMAD R0, R2, R0, R3 ;  /* 0x0000000002007224 */ /* 0x000fe200078e0203 */
[----:B0-----:R-:W0:Y:S01]  /*0830*/  MUFU.RCP R6, R6 ;  /* 0x0000000600067308 */ /* 0x001e220000001000 */
[----:B------:R-:W-:-:S03]  /*0840*/  VIADD R4, R7, 0xffffffe ;  /* 0x0ffffffe07047836 */ /* 0x000fc60000000000 */
[----:B------:R-:W-:-:S04]  /*0850*/  ISETP.GT.U32.AND P1, PT, R9, R0, PT ;  /* 0x000000000900720c */ /* 0x000fc80003f24070 */
[----:B------:R1:W2:Y:S09]  /*0860*/  F2I.FTZ.U32.TRUNC.NTZ R5, R4 ;  /* 0x0000000400057305 */ /* 0x0002b2000021f000 */
[----:B------:R-:W-:Y:S02]  /*0870*/  @!P1 IMAD.IADD R0, R0, 0x1, -R9 ;  /* 0x0000000100009824 */ /* 0x000fe400078e0a09 */
[----:B------:R-:W-:Y:S01]  /*0880*/  @!P1 VIADD R2, R2, 0x1 ;  /* 0x0000000102029836 */ /* 0x000fe20000000000 */
[----:B------:R-:W-:Y:S01]  /*0890*/  ISETP.NE.AND P1, PT, R11, RZ, PT ;  /* 0x000000ff0b00720c */ /* 0x000fe20003f25270 */
[----:B0-----:R-:W-:Y:S01]  /*08a0*/  VIADD R3, R6, 0xffffffe ;  /* 0x0ffffffe06037836 */ /* 0x001fe20000000000 */
[----:B------:R-:W-:Y:S01]  /*08b0*/  ISETP.GE.U32.AND P0, PT, R0, R9, PT ;  /* 0x000000090000720c */ /* 0x000fe20003f06070 */
[----:B-1----:R-:W-:Y:S01]  /*08c0*/  IMAD.MOV.U32 R4, RZ, RZ, RZ ;  /* 0x000000ffff047224 */ /* 0x002fe200078e00ff */
[----:B------:R-:W-:-:S03]  /*08d0*/  LOP3.LUT R0, R12, R11, RZ, 0x3c, !PT ;  /* 0x0000000b0c007212 */ /* 0x000fc600078e3cff */
[----:B------:R-:W0:Y:S01]  /*08e0*/  F2I.FTZ.U32.TRUNC.NTZ R3, R3 ;  /* 0x0000000300037305 */ /* 0x000e22000021f000 */
[----:B------:R-:W-:Y:S02]  /*08f0*/  ISETP.GE.AND P2, PT, R0, RZ, PT ;  /* 0x000000ff0000720c */ /* 0x000fe40003f46270 */
[----:B------:R-:W-:-:S04]  /*0900*/  SHF.R.U32.HI R0, RZ, 0x5, R238 ;  /* 0x00000005ff007819 */ /* 0x000fc800000116ee */
[----:B------:R-:W-:Y:S01]  /*0910*/  R2UR UR13, R0 ;  /* 0x00000000000d72ca */ /* 0x000fe200000e0000 */
[----:B------:R-:W-:Y:S02]  /*0920*/  @P0 VIADD R2, R2, 0x1 ;  /* 0x0000000102020836 */ /* 0x000fe40000000000 */
[----:B--2---:R-:W-:-:S04]  /*0930*/  IMAD.MOV R0, RZ, RZ, -R5 ;  /* 0x000000ffff007224 */ /* 0x004fc800078e0a05 */
[----:B------:R-:W-:Y:S01]  /*0940*/  @!P2 IMAD.MOV R2, RZ, RZ, -R2 ;  /* 0x000000ffff02a224 */ /* 0x000fe200078e0a02 */
[----:B------:R-:W-:Y:S01]  /*0950*/  @!P1 LOP3.LUT R2, RZ, R11, RZ, 0x33, !PT ;  /* 0x0000000bff029212 */ /* 0x000fe200078e33ff */
[----:B------:R-:W-:Y:S02]  /*0960*/  IMAD R7, R0, R95, RZ ;  /* 0x0000005f00077224 */ /* 0x000fe400078e02ff */
[----:B0-----:R-:W-:Y:S02]  /*0970*/  IMAD.MOV R9, RZ, RZ, -R3 ;  /* 0x000000ffff097224 */ /* 0x001fe400078e0a03 */
[----:B------:R-:W-:Y:S01]  /*0980*/  IMAD.SHL.U32 R15, R2, 0x40, RZ ;  /* 0x00000040020f7824 */ /* 0x000fe200078e00ff */
[----:B------:R-:W-:Y:S01]  /*0990*/  USHF.L.U32 UR4, UR13, 0x15, URZ ;  /* 0x000000150d047899 */ /* 0x000fe200080006ff */
[----:B------:R-:W-:Y:S02]  /*09a0*/  IMAD.MOV R0, RZ, RZ, -R2 ;  /* 0x000000ffff007224 */ /* 0x000fe400078e0a02 */
[----:B------:R-:W-:Y:S01]  /*09b0*/  IMAD.HI.U32 R7, R5, R7, R4 ;  /* 0x0000000705077227 */ /* 0x000fe200078e0004 */
[----:B------:R-:W-:Y:S01]  /*09c0*/  LOP3.LUT R94, R15, R94, RZ, 0xfc, !PT ;  /* 0x0000005e0f5e7212 */ /* 0x000fe200078efcff */
[----:B------:R-:W-:Y:S01]  /*09d0*/  STL [R1+0x100], R15 ;  /* 0x0001000f01007387 */ /* 0x000fe20000100800 */
[----:B------:R-:W-:Y:S01]  /*09e0*/  ULOP3.LUT UR4, UR4, 0x600000, URZ, 0xc0, !UPT ;  /* 0x0060000004047892 */ /* 0x000fe2000f8ec0ff */
[----:B------:R-:W-:Y:S01]  /*09f0*/  IMAD R9, R9, R8, RZ ;  /* 0x0000000809097224 */ /* 0x000fe200078e02ff */
[----:B------:R-:W-:Y:S01]  /*0a00*/  IABS R6, R94 ;  /* 0x0000005e00067213 */ /* 0x000fe20000000000 */
[----:B------:R-:W-:Y:S01]  /*0a10*/  IMAD.MOV.U32 R2, RZ, RZ, RZ ;  /* 0x000000ffff027224 */ /* 0x000fe200078e00ff */
[C---:B------:R-:W-:Y:S01]  /*0a20*/  LOP3.LUT R96, R94.reuse, 0x8, RZ, 0xfc, !PT ;  /* 0x000000085e607812 */ /* 0x040fe200078efcff */
[----:B------:R-:W-:Y:S01]  /*0a30*/  IMAD R0, R11, R0, R12 ;  /* 0x000000000b007224 */ /* 0x000fe200078e020c */
[C---:B------:R-:W-:Y:S01]  /*0a40*/  LOP3.LUT R97, R94.reuse, 0xc, RZ, 0xfc, !PT ;  /* 0x0000000c5e617812 */ /* 0x040fe200078efcff */
[----:B------:R-:W-:Y:S01]  /*0a50*/  IMAD.HI.U32 R2, R3, R9, R2 ;  /* 0x0000000903027227 */ /* 0x000fe200078e0002 */
[----:B------:R-:W-:Y:S01]  /*0a60*/  LOP3.LUT R115, R94, 0x10, RZ, 0xfc, !PT ;  /* 0x000000105e737812 */ /* 0x000fe200078efcff */
[----:B------:R-:W-:Y:S01]  /*0a70*/  UIADD3 UR10, UPT, UPT, UR8, UR4, URZ ;  /* 0x00000004080a7290 */ /* 0x000fe2000fffe0ff */
[----:B------:R-:W-:Y:S01]  /*0a80*/  IABS R12, R97 ;  /* 0x00000061000c7213 */ /* 0x000fe20000000000 */
[----:B------:R-:W-:Y:S01]  /*0a90*/  IMAD.IADD R0, R10, 0x1, R0 ;  /* 0x000000010a007824 */ /* 0x000fe200078e0200 */
[----:B------:R-:W-:Y:S01]  /*0aa0*/  IABS R10, R96 ;  /* 0x00000060000a7213 */ /* 0x000fe20000000000 */
[----:B------:R-:W-:Y:S01]  /*0ab0*/  IMAD.HI.U32 R3, R7, R6, RZ ;  /* 0x0000000607037227 */ /* 0x000fe200078e00ff */
[----:B------:R-:W-:-:S02]  /*0ac0*/  IABS R120, R115 ;  /* 0x0000007300787213 */ /* 0x000fc40000000000 */
[C---:B------:R-:W-:Y:S01]  /*0ad0*/  LOP3.LUT R124, R94.reuse, 0x4, RZ, 0xfc, !PT ;  /* 0x000000045e7c7812 */ /* 0x040fe200078efcff */
[----:B------:R-:W-:Y:S01]  /*0ae0*/  IMAD.MOV R123, RZ, RZ, -R3 ;  /* 0x000000ffff7b7224 */ /* 0x000fe200078e0a03 */
[C---:B------:R-:W-:Y:S01]  /*0af0*/  LOP3.LUT R122, R94.reuse, 0x14, RZ, 0xfc, !PT ;  /* 0x000000145e7a7812 */ /* 0x040fe200078efcff */
[C---:B------:R-:W-:Y:S01]  /*0b00*/  IMAD.HI.U32 R3, R7.reuse, R10, RZ ;  /* 0x0000000a07037227 */ /* 0x040fe200078e00ff */
[----:B------:R-:W-:Y:S02]  /*0b10*/  IABS R118, R124 ;  /* 0x0000007c00767213 */ /* 0x000fe40000000000 */
[----:B------:R-:W-:Y:S01]  /*0b20*/  IABS R110, R122 ;  /* 0x0000007a006e7213 */ /* 0x000fe20000000000 */
[----:B------:R-:W-:Y:S01]  /*0b30*/  IMAD.MOV R117, RZ, RZ, -R3 ;  /* 0x000000ffff757224 */ /* 0x000fe200078e0a03 */
[C---:B------:R-:W-:Y:S01]  /*0b40*/  LOP3.LUT R116, R94.reuse, 0x18, RZ, 0xfc, !PT ;  /* 0x000000185e747812 */ /* 0x040fe200078efcff */
[----:B------:R-:W-:Y:S01]  /*0b50*/  IMAD.HI.U32 R5, R7, R12, RZ ;  /* 0x0000000c07057227 */ /* 0x000fe200078e00ff */
[----:B------:R-:W-:-:S02]  /*0b60*/  LOP3.LUT R121, R94, 0x20, RZ, 0xfc, !PT ;  /* 0x000000205e797812 */ /* 0x000fc400078efcff */
[C---:B------:R-:W-:Y:S01]  /*0b70*/  LOP3.LUT R109, R94.reuse, 0x28, RZ, 0xfc, !PT ;  /* 0x000000285e6d7812 */ /* 0x040fe200078efcff */
[C---:B------:R-:W-:Y:S01]  /*0b80*/  IMAD.HI.U32 R3, R7.reuse, R120, RZ ;  /* 0x0000007807037227 */ /* 0x040fe200078e00ff */
[C---:B------:R-:W-:Y:S02]  /*0b90*/  LOP3.LUT R108, R94.reuse, 0x24, RZ, 0xfc, !PT ;  /* 0x000000245e6c7812 */ /* 0x040fe400078efcff */
[----:B------:R-:W-:Y:S01]  /*0ba0*/  IABS R106, R109 ;  /* 0x0000006d006a7213 */ /* 0x000fe20000000000 */
[----:B------:R-:W-:Y:S01]  /*0bb0*/  IMAD.MOV R5, RZ, RZ, -R5 ;  /* 0x000000ffff057224 */ /* 0x000fe200078e0a05 */
[----:B------:R-:W-:Y:S01]  /*0bc0*/  IABS R14, R108 ;  /* 0x0000006c000e7213 */ /* 0x000fe20000000000 */
[----:B------:R-:W-:Y:S01]  /*0bd0*/  IMAD.MOV R3, RZ, RZ, -R3 ;  /* 0x000000ffff037224 */ /* 0x000fe200078e0a03 */
[C---:B------:R-:W-:Y:S01]  /*0be0*/  LOP3.LUT R112, R94.reuse, 0x2c, RZ, 0xfc, !PT ;  /* 0x0000002c5e707812 */ /* 0x040fe200078efcff */
[----:B------:R-:W-:Y:S01]  /*0bf0*/  IMAD.HI.U32 R4, R7, R118, RZ ;  /* 0x0000007607047227 */ /* 0x000fe200078e00ff */
[----:B------:R-:W-:-:S02]  /*0c00*/  LOP3.LUT R126, R94, 0x34, RZ, 0xfc, !PT ;  /* 0x000000345e7e7812 */ /* 0x000fc400078efcff */
[----:B------:R-:W-:Y:S01]  /*0c10*/  LOP3.LUT R127, R94, 0x30, RZ, 0xfc, !PT ;  /* 0x000000305e7f7812 */ /* 0x000fe200078efcff */
[C---:B------:R-:W-:Y:S01]  /*0c20*/  IMAD R117, R95.reuse, R117, R10 ;  /* 0x000000755f757224 */ /* 0x040fe200078e020a */
[----:B------:R-:W-:Y:S01]  /*0c30*/  IABS R10, R116 ;  /* 0x00000074000a7213 */ /* 0x000fe20000000000 */
[C---:B------:R-:W-:Y:S01]  /*0c40*/  IMAD R119, R95.reuse, R5, R12 ;  /* 0x000000055f777224 */ /* 0x040fe200078e020c */
[----:B------:R-:W-:Y:S01]  /*0c50*/  IABS R12, R121 ;  /* 0x00000079000c7213 */ /* 0x000fe20000000000 */
[----:B------:R-:W-:Y:S01]  /*0c60*/  IMAD R120, R95, R3, R120 ;  /* 0x000000035f787224 */ /* 0x000fe200078e0278 */
[----:B------:R-:W-:Y:S01]  /*0c70*/  IABS R104, R126 ;  /* 0x0000007e00687213 */ /* 0x000fe20000000000 */
[----:B------:R-:W-:Y:S01]  /*0c80*/  IMAD.MOV R4, RZ, RZ, -R4 ;  /* 0x000000ffff047224 */ /* 0x000fe200078e0a04 */
[----:B------:R-:W-:Y:S01]  /*0c90*/  IABS R102, R127 ;  /* 0x0000007f00667213 */ /* 0x000fe20000000000 */
[----:B------:R-:W-:Y:S01]  /*0ca0*/  IMAD.HI.U32 R3, R7, R110, RZ ;  /* 0x0000006e07037227 */ /* 0x000fe200078e00ff */
[----:B------:R-:W-:-:S02]  /*0cb0*/  ISETP.GT.U32.AND P1, PT, R95, R117, PT ;  /* 0x000000755f00720c */ /* 0x000fc40003f24070 */
[----:B------:R-:W-:Y:S01]  /*0cc0*/  LOP3.LUT R128, R94, 0x38, RZ, 0xfc, !PT ;  /* 0x000000385e807812 */ /* 0x000fe200078efcff */
[C---:B------:R-:W-:Y:S01]  /*0cd0*/  IMAD R123, R95.reuse, R123, R6 ;  /* 0x0000007b5f7b7224 */ /* 0x040fe200078e0206 */
[C---:B------:R-:W-:Y:S01]  /*0ce0*/  ISETP.GT.U32.AND P6, PT, R95.reuse, R119, PT ;  /* 0x000000775f00720c */ /* 0x040fe20003fc4070 */
[----:B------:R-:W-:Y:S02]  /*0cf0*/  IMAD R118, R95, R4, R118 ;  /* 0x000000045f767224 */ /* 0x000fe400078e0276 */
[----:B------:R-:W-:Y:S02]  /*0d00*/  IMAD.MOV R6, RZ, RZ, -R3 ;  /* 0x000000ffff067224 */ /* 0x000fe400078e0a03 */
[----:B------:R-:W-:Y:S01]  /*0d10*/  IMAD.HI.U32 R4, R7, R10, RZ ;  /* 0x0000000a07047227 */ /* 0x000fe200078e00ff */
[----:B------:R-:W-:-:S03]  /*0d20*/  ISETP.GT.U32.AND P4, PT, R95, R118, PT ;  /* 0x000000765f00720c */ /* 0x000fc60003f84070 */
[----:B------:R-:W-:-:S04]  /*0d30*/  IMAD.HI.U32 R3, R7, R12, RZ ;  /* 0x0000000c07037227 */ /* 0x000fc800078e00ff */
[----:B------:R-:W-:Y:S02]  /*0d40*/  IMAD.MOV R4, RZ, RZ, -R4 ;  /* 0x000000ffff047224 */ /* 0x000fe400078e0a04 */
[----:B------:R-:W-:Y:S02]  /*0d50*/  IMAD.MOV R113, RZ, RZ, -R3 ;  /* 0x000000ffff717224 */ /* 0x000fe400078e0a03 */
[----:B------:R-:W-:-:S04]  /*0d60*/  IMAD.HI.U32 R3, R7, R106, RZ ;  /* 0x0000006a07037227 */ /* 0x000fc800078e00ff */
[----:B------:R-:W-:Y:S02]  /*0d70*/  VIADD R125, R15, UR13 ;  /* 0x0000000d0f7d7c36 */ /* 0x000fe40008000000 */
[----:B------:R-:W-:Y:S01]  /*0d80*/  IMAD R111, R95, R4, R10 ;  /* 0x000000045f6f7224 */ /* 0x000fe200078e020a */
[----:B------:R-:W-:Y:S01]  /*0d90*/  IABS R10, R112 ;  /* 0x00000070000a7213 */ /* 0x000fe20000000000 */
[----:B------:R-:W-:Y:S02]  /*0da0*/  IMAD.MOV R3, RZ, RZ, -R3 ;  /* 0x000000ffff037224 */ /* 0x000fe400078e0a03 */
[----:B------:R-:W-:Y:S02]  /*0db0*/  VIADD R129, R125, 0x1c ;  /* 0x0000001c7d817836 */ /* 0x000fe40000000000 */
[----:B------:R-:W-:-:S04]  /*0dc0*/  IMAD.HI.U32 R5, R7, R14, RZ ;  /* 0x0000000e07057227 */ /* 0x000fc800078e00ff */
[C---:B------:R-:W-:Y:S01]  /*0dd0*/  IMAD R110, R95.reuse, R6, R110 ;  /* 0x000000065f6e7224 */ /* 0x040fe200078e026e */
[----:B------:R-:W-:Y:S01]  /*0de0*/  IABS R6, R129 ;  /* 0x0000008100067213 */ /* 0x000fe20000000000 */
[C---:B------:R-:W-:Y:S02]  /*0df0*/  IMAD R113, R95.reuse, R113, R12 ;  /* 0x000000715f717224 */ /* 0x040fe400078e020c */
[----:B------:R-:W-:Y:S02]  /*0e00*/  IMAD R106, R95, R3, R106 ;  /* 0x000000035f6a7224 */ /* 0x000fe400078e026a */
[----:B------:R-:W-:Y:S02]  /*0e10*/  IMAD.MOV R5, RZ, RZ, -R5 ;  /* 0x000000ffff057224 */ /* 0x000fe400078e0a05 */
[----:B------:R-:W-:-:S04]  /*0e20*/  IMAD.HI.U32 R3, R7, R10, RZ ;  /* 0x0000000a07037227 */ /* 0x000fc800078e00ff */
[----:B------:R-:W-:Y:S02]  /*0e30*/  IMAD R12, R0, 0x200, R240 ;  /* 0x00000200000c7824 */ /* 0x000fe400078e02f0 */
[----:B------:R-:W-:Y:S02]  /*0e40*/  IMAD R105, R95, R5, R14 ;  /* 0x000000055f697224 */ /* 0x000fe400078e020e */
[----:B------:R-:W-:Y:S01]  /*0e50*/  IMAD.MOV R107, RZ, RZ, -R3 ;  /* 0x000000ffff6b7224 */ /* 0x000fe200078e0a03 */
[----:B------:R-:W-:Y:S01]  /*0e60*/  IABS R5, R12 ;  /* 0x0000000c00057213 */ /* 0x000fe20000000000 */
[----:B------:R-:W-:Y:S01]  /*0e70*/  VIADD R21, R12, 0x80 ;  /* 0x000000800c157836 */ /* 0x000fe20000000000 */
[----:B------:R0:W-:Y:S01]  /*0e80*/  STL [R1+0x1f0], R12 ;  /* 0x0001f00c01007387 */ /* 0x0001e20000100800 */
[----:B------:R-:W-:-:S03]  /*0e90*/  IMAD.HI.U32 R3, R7, R104, RZ ;  /* 0x0000006807037227 */ /* 0x000fc600078e00ff */
[----:B------:R-:W-:Y:S01]  /*0ea0*/  IABS R9, R21 ;  /* 0x0000001500097213 */ /* 0x000fe20000000000 */
[C---:B------:R-:W-:Y:S01]  /*0eb0*/  IMAD.HI.U32 R0, R7.reuse, R6, RZ ;  /* 0x0000000607007227 */ /* 0x040fe200078e00ff */
[----:B------:R1:W-:Y:S03]  /*0ec0*/  STL [R1+0x284], R21 ;  /* 0x0002841501007387 */ /* 0x0003e60000100800 */
[----:B------:R-:W-:Y:S02]  /*0ed0*/  VIADD R20, R12, 0x100 ;  /* 0x000001000c147836 */ /* 0x000fe40000000000 */
[----:B------:R-:W-:-:S03]  /*0ee0*/  IMAD.HI.U32 R4, R7, R102, RZ ;  /* 0x0000006607047227 */ /* 0x000fc600078e00ff */
[----:B------:R-:W-:Y:S01]  /*0ef0*/  IABS R11, R20 ;  /* 0x00000014000b7213 */ /* 0x000fe20000000000 */
[----:B------:R-:W-:Y:S01]  /*0f00*/  VIADD R19, R12, 0x180 ;  /* 0x000001800c137836 */ /* 0x000fe20000000000 */
[----:B------:R1:W-:Y:S01]  /*0f10*/  STL [R1+0x27c], R20 ;  /* 0x00027c1401007387 */ /* 0x0003e20000100800 */
[----:B------:R-:W-:Y:S02]  /*0f20*/  IMAD.MOV R3, RZ, RZ, -R3 ;  /* 0x000000ffff037224 */ /* 0x000fe400078e0a03 */
[----:B------:R-:W-:Y:S01]  /*0f30*/  IMAD.MOV R103, RZ, RZ, -R0 ;  /* 0x000000ffff677224 */ /* 0x000fe200078e0a00 */
[----:B------:R-:W-:Y:S01]  /*0f40*/  IABS R13, R19 ;  /* 0x00000013000d7213 */ /* 0x000fe20000000000 */
[----:B------:R-:W-:Y:S01]  /*0f50*/  IMAD.MOV R4, RZ, RZ, -R4 ;  /* 0x000000ffff047224 */ /* 0x000fe200078e0a04 */
[----:B------:R1:W-:Y:S01]  /*0f60*/  STL [R1+0x280], R19 ;  /* 0x0002801301007387 */ /* 0x0003e20000100800 */
[----:B------:R-:W-:-:S04]  /*0f70*/  IMAD.HI.U32 R0, R2, R5, RZ ;  /* 0x0000000502007227 */ /* 0x000fc800078e00ff */
[C---:B------:R-:W-:Y:S02]  /*0f80*/  IMAD R104, R95.reuse, R3, R104 ;  /* 0x000000035f687224 */ /* 0x040fe400078e0268 */
[----:B------:R-:W-:Y:S02]  /*0f90*/  IMAD R102, R95, R4, R102 ;  /* 0x000000045f667224 */ /* 0x000fe400078e0266 */
[----:B------:R-:W-:Y:S02]  /*0fa0*/  IMAD.MOV R0, RZ, RZ, -R0 ;  /* 0x000000ffff007224 */ /* 0x000fe400078e0a00 */
[----:B------:R-:W-:-:S04]  /*0fb0*/  IMAD.HI.U32 R3, R2, R9, RZ ;  /* 0x0000000902037227 */ /* 0x000fc800078e00ff */
[----:B------:R-:W-:-:S04]  /*0fc0*/  IMAD.HI.U32 R4, R2, R11, RZ ;  /* 0x0000000b02047227 */ /* 0x000fc800078e00ff */
[----:B------:R-:W-:-:S04]  /*0fd0*/  IMAD.HI.U32 R2, R2, R13, RZ ;  /* 0x0000000d02027227 */ /* 0x000fc800078e00ff */
[C---:B------:R-:W-:Y:S02]  /*0fe0*/  IMAD R0, R8.reuse, R0, R5 ;  /* 0x0000000008007224 */ /* 0x040fe400078e0205 */
[----:B------:R-:W-:Y:S02]  /*0ff0*/  IMAD.MOV R3, RZ, RZ, -R3 ;  /* 0x000000ffff037224 */ /* 0x000fe400078e0a03 */
[----:B------:R-:W-:Y:S01]  /*1000*/  IMAD R103, R95, R103, R6 ;  /* 0x000000675f677224 */ /* 0x000fe200078e0206 */
[C---:B------:R-:W-:Y:S01]  /*1010*/  ISETP.GT.U32.AND P3, PT, R8.reuse, R0, PT ;  /* 0x000000000800720c */ /* 0x040fe20003f64070 */
[----:B------:R-:W-:Y:S02]  /*1020*/  IMAD.MOV R6, RZ, RZ, -R2 ;  /* 0x000000ffff067224 */ /* 0x000fe400078e0a02 */
[C---:B------:R-:W-:Y:S02]  /*1030*/  IMAD R3, R8.reuse, R3, R9 ;  /* 0x0000000308037224 */ /* 0x040fe400078e0209 */
[----:B------:R-:W-:-:S02]  /*1040*/  IMAD R6, R8, R6, R13 ;  /* 0x0000000608067224 */ /* 0x000fc400078e020d */
[----:B------:R-:W-:Y:S01]  /*1050*/  IMAD.MOV R4, RZ, RZ, -R4 ;  /* 0x000000ffff047224 */ /* 0x000fe200078e0a04 */
[----:B------:R-:W-:Y:S01]  /*1060*/  ISETP.GT.U32.AND P0, PT, R8, R3, PT ;  /* 0x000000030800720c */ /* 0x000fe20003f04070 */
[----:B------:R-:W-:Y:S01]  /*1070*/  @!P4 IMAD.IADD R118, R118, 0x1, -R95 ;  /* 0x000000017676c824 */ /* 0x000fe200078e0a5f */
[C---:B------:R-:W-:Y:S01]  /*1080*/  ISETP.GT.U32.AND P5, PT, R8.reuse, R6, PT ;  /* 0x000000060800720c */ /* 0x040fe20003fa4070 */
[----:B------:R-:W-:Y:S01]  /*1090*/  IMAD R5, R8, R4, R11 ;  /* 0x0000000408057224 */ /* 0x000fe200078e020b */
[C---:B------:R-:W-:Y:S01]  /*10a0*/  ISETP.GT.U32.AND P4, PT, R95.reuse, R120, PT ;  /* 0x000000785f00720c */ /* 0x040fe20003f84070 */
[----:B------:R-:W-:Y:S01]  /*10b0*/  @!P3 IMAD.IADD R0, R0, 0x1, -R8 ;  /* 0x000000010000b824 */ /* 0x000fe200078e0a08 */
[----:B------:R-:W-:Y:S01]  /*10c0*/  ISETP.GT.U32.AND P3, PT, R95, R123, PT ;  /* 0x0000007b5f00720c */ /* 0x000fe20003f64070 */
[----:B------:R-:W-:Y:S01]  /*10d0*/  @!P1 IMAD.IADD R117, R117, 0x1, -R95 ;  /* 0x0000000175759824 */ /* 0x000fe200078e0a5f */
[----:B------:R-:W-:Y:S01]  /*10e0*/  ISETP.GT.U32.AND P2, PT, R8, R5, PT ;  /* 0x000000050800720c */ /* 0x000fe20003f44070 */
[----:B------:R-:W-:-:S02]  /*10f0*/  VIADD R125, R125, 0x3c ;  /* 0x0000003c7d7d7836 */ /* 0x000fc40000000000 */
[----:B------:R-:W-:Y:S01]  /*1100*/  IMAD R107, R95, R107, R10 ;  /* 0x0000006b5f6b7224 */ /* 0x000fe200078e020a */
[----:B------:R-:W-:Y:S01]  /*1110*/  IABS R10, R128 ;  /* 0x00000080000a7213 */ /* 0x000fe20000000000 */
[--C-:B------:R-:W-:Y:S01]  /*1120*/  @!P0 IMAD.IADD R3, R3, 0x1, -R8.reuse ;  /* 0x0000000103038824 */ /* 0x100fe200078e0a08 */
[----:B------:R-:W-:Y:S01]  /*1130*/  ISETP.GT.U32.AND P0, PT, R8, R0, PT ;  /* 0x000000000800720c */ /* 0x000fe20003f04070 */
[----:B------:R-:W-:Y:S01]  /*1140*/  @!P5 IMAD.IADD R6, R6, 0x1, -R8 ;  /* 0x000000010606d824 */ /* 0x000fe200078e0a08 */
[----:B------:R-:W-:Y:S01]  /*1150*/  IABS R100, R125 ;  /* 0x0000007d00647213 */ /* 0x000fe20000000000 */
[----:B------:R-:W-:-:S03]  /*1160*/  IMAD.HI.U32 R2, R7, R10, RZ ;  /* 0x0000000a07027227 */ /* 0x000fc600078e00ff */
[C---:B------:R-:W-:Y:S01]  /*1170*/  ISETP.GT.U32.AND P1, PT, R8.reuse, R6, PT ;  /* 0x000000060800720c */ /* 0x040fe20003f24070 */
[----:B------:R-:W-:Y:S01]  /*1180*/  @!P2 IMAD.IADD R5, R5, 0x1, -R8 ;  /* 0x000000010505a824 */ /* 0x000fe200078e0a08 */
[C---:B------:R-:W-:Y:S01]  /*1190*/  ISETP.GT.U32.AND P2, PT, R8.reuse, R3, PT ;  /* 0x000000030800720c */ /* 0x040fe20003f44070 */
[----:B------:R-:W-:Y:S01]  /*11a0*/  @!P3 IMAD.IADD R123, R123, 0x1, -R95 ;  /* 0x000000017b7bb824 */ /* 0x000fe200078e0a5f */
[----:B------:R-:W-:Y:S01]  /*11b0*/  ISETP.GT.U32.AND P3, PT, R95, R113, PT ;  /* 0x000000715f00720c */ /* 0x000fe20003f64070 */
[----:B------:R-:W-:Y:S01]  /*11c0*/  IMAD.HI.U32 R7, R7, R100, RZ ;  /* 0x0000006407077227 */ /* 0x000fe200078e00ff */
[----:B------:R-:W-:-:S03]  /*11d0*/  ISETP.GT.U32.AND P5, PT, R8, R5, PT ;  /* 0x000000050800720c */ /* 0x000fc60003fa4070 */
[--C-:B------:R-:W-:Y:S01]  /*11e0*/  @!P0 IMAD.IADD R0, R0, 0x1, -R8.reuse ;  /* 0x0000000100008824 */ /* 0x100fe200078e0a08 */
[C---:B------:R-:W-:Y:S01]  /*11f0*/  ISETP.GT.U32.AND P0, PT, R95.reuse, R105, PT ;  /* 0x000000695f00720c */ /* 0x040fe20003f04070 */
[----:B------:R-:W-:Y:S01]  /*1200*/  @!P4 IMAD.IADD R120, R120, 0x1, -R95 ;  /* 0x000000017878c824 */ /* 0x000fe200078e0a5f */
[C---:B------:R-:W-:Y:S01]  /*1210*/  ISETP.GT.U32.AND P4, PT, R95.reuse, R111, PT ;  /* 0x0000006f5f00720c */ /* 0x040fe20003f84070 */
[--C-:B------:R-:W-:Y:S01]  /*1220*/  @!P1 IMAD.IADD R6, R6, 0x1, -R8.reuse ;  /* 0x0000000106069824 */ /* 0x100fe200078e0a08 */
[----:B------:R-:W-:Y:S01]  /*1230*/  ISETP.GT.U32.AND P1, PT, R95, R102, PT ;  /* 0x000000665f00720c */ /* 0x000fe20003f24070 */
[----:B------:R-:W-:Y:S02]  /*1240*/  IMAD.MOV R7, RZ, RZ, -R7 ;  /* 0x000000ffff077224 */ /* 0x000fe400078e0a07 */
[----:B------:R-:W-:Y:S01]  /*1250*/  @!P2 IMAD.IADD R3, R3, 0x1, -R8 ;  /* 0x000000010303a824 */ /* 0x000fe200078e0a08 */
[----:B------:R-:W-:Y:S01]  /*1260*/  ISETP.GT.U32.AND P2, PT, R95, R106, PT ;  /* 0x0000006a5f00720c */ /* 0x000fe20003f44070 */
[----:B------:R-:W-:Y:S01]  /*1270*/  @!P6 IMAD.IADD R119, R119, 0x1, -R95 ;  /* 0x000000017777e824 */ /* 0x000fe200078e0a5f */
[C---:B------:R-:W-:Y:S01]  /*1280*/  ISETP.GT.U32.AND P6, PT, R95.reuse, R110, PT ;  /* 0x0000006e5f00720c */ /* 0x040fe20003fc4070 */
[----:B------:R-:W-:-:S02]  /*1290*/  IMAD R100, R95, R7, R100 ;  /* 0x000000075f647224 */ /* 0x000fc400078e0264 */
[----:B------:R-:W-:Y:S02]  /*12a0*/  IMAD.MOV R2, RZ, RZ, -R2 ;  /* 0x000000ffff027224 */ /* 0x000fe400078e0a02 */
[--C-:B------:R-:W-:Y:S01]  /*12b0*/  @!P0 IMAD.IADD R105, R105, 0x1, -R95.reuse ;  /* 0x0000000169698824 */ /* 0x100fe200078e0a5f */
[----:B------:R-:W-:Y:S01]  /*12c0*/  ISETP.GT.U32.AND P0, PT, R95, R103, PT ;  /* 0x000000675f00720c */ /* 0x000fe20003f04070 */
[--C-:B------:R-:W-:Y:S01]  /*12d0*/  @!P3 IMAD.IADD R113, R113, 0x1, -R95.reuse ;  /* 0x000000017171b824 */ /* 0x100fe200078e0a5f */
[C---:B------:R-:W-:Y:S01]  /*12e0*/  ISETP.GT.U32.AND P3, PT, R95.reuse, R100, PT ;  /* 0x000000645f00720c */ /* 0x040fe20003f64070 */
[----:B------:R-:W-:Y:S02]  /*12f0*/  IMAD R101, R95, R2, R10 ;  /* 0x000000025f657224 */ /* 0x000fe400078e020a */
[----:B------:R-:W-:Y:S01]  /*1300*/  @!P4 IMAD.IADD R111, R111, 0x1, -R95 ;  /* 0x000000016f6fc824 */ /* 0x000fe200078e0a5f */
[----:B------:R-:W-:Y:S01]  /*1310*/  ISETP.GT.U32.AND P4, PT, R95, R104, PT ;  /* 0x000000685f00720c */ /* 0x000fe20003f84070 */
[----:B------:R-:W-:-:S02]  /*1320*/  VIADD R2, R237, 0xffffffff ;  /* 0xffffffffed027836 */ /* 0x000fc40000000000 */
[--C-:B------:R-:W-:Y:S01]  /*1330*/  @!P1 IMAD.IADD R102, R102, 0x1, -R95.reuse ;  /* 0x0000000166669824 */ /* 0x100fe200078e0a5f */
[C---:B------:R-:W-:Y:S01]  /*1340*/  ISETP.GT.U32.AND P1, PT, R95.reuse, R123, PT ;  /* 0x0000007b5f00720c */ /* 0x040fe20003f24070 */
[--C-:B------:R-:W-:Y:S01]  /*1350*/  @!P2 IMAD.IADD R106, R106, 0x1, -R95.reuse ;  /* 0x000000016a6aa824 */ /* 0x100fe200078e0a5f */
[----:B------:R-:W-:Y:S01]  /*1360*/  ISETP.GT.U32.AND P2, PT, R95, R101, PT ;  /* 0x000000655f00720c */ /* 0x000fe20003f44070 */
[--C-:B------:R-:W-:Y:S01]  /*1370*/  @!P6 IMAD.IADD R110, R110, 0x1, -R95.reuse ;  /* 0x000000016e6ee824 */ /* 0x100fe200078e0a5f */
[----:B------:R-:W-:Y:S01]  /*1380*/  ISETP.GE.U32.AND P6, PT, R2, 0x7fffffe0, PT ;  /* 0x7fffffe00200780c */ /* 0x000fe20003fc6070 */
[C---:B------:R-:W-:Y:S02]  /*1390*/  VIADD R4, R237.reuse, 0xffffffec ;  /* 0xffffffeced047836 */ /* 0x040fe40000000000 */
[----:B------:R-:W-:Y:S02]  /*13a0*/  VIADD R2, R237, 0xfffffff7 ;  /* 0xfffffff7ed027836 */ /* 0x000fe40000000000 */
[----:B------:R-:W-:Y:S01]  /*13b0*/  @!P5 IMAD.IADD R5, R5, 0x1, -R8 ;  /* 0x000000010505d824 */ /* 0x000fe200078e0a08 */
[----:B------:R-:W-:Y:S01]  /*13c0*/  ISETP.GT.U32.AND P5, PT, R95, R107, PT ;  /* 0x0000006b5f00720c */ /* 0x000fe20003fa4070 */
[--C-:B------:R-:W-:Y:S01]  /*13d0*/  @!P0 IMAD.IADD R103, R103, 0x1, -R95.reuse ;  /* 0x0000000167678824 */ /* 0x100fe200078e0a5f */
[----:B------:R-:W-:Y:S01]  /*13e0*/  ISETP.GE.U32.AND P0, PT, R4, 0x7fffffcd, PT ;  /* 0x7fffffcd0400780c */ /* 0x000fe20003f06070 */
[--C-:B------:R-:W-:Y:S01]  /*13f0*/  @!P3 IMAD.IADD R100, R100, 0x1, -R95.reuse ;  /* 0x000000016464b824 */ /* 0x100fe200078e0a5f */
[----:B------:R-:W-:Y:S01]  /*1400*/  ISETP.GE.U32.AND P3, PT, R2, 0x7fffffd8, PT ;  /* 0x7fffffd80200780c */ /* 0x000fe20003f66070 */
[C---:B------:R-:W-:Y:S01]  /*1410*/  VIADD R4, R237.reuse, 0xffffffee ;  /* 0xffffffeeed047836 */ /* 0x040fe20000000000 */
[----:B------:R-:W-:Y:S01]  /*1420*/  SEL R8, RZ, 0x1, P0 ;  /* 0x00000001ff087807 */ /* 0x000fe20000000000 */
[----:B------:R-:W-:Y:S01]  /*1430*/  @!P4 IMAD.IADD R104, R104, 0x1, -R95 ;  /* 0x000000016868c824 */ /* 0x000fe200078e0a5f */
[----:B------:R-:W-:Y:S01]  /*1440*/  ISETP.GE.AND P4, PT, R12, RZ, PT ;  /* 0x000000ff0c00720c */ /* 0x000fe20003f86270 */
[----:B------:R-:W-:-:S02]  /*1450*/  VIADD R2, R237, 0xffffffed ;  /* 0xffffffeded027836 */ /* 0x000fc40000000000 */
[--C-:B------:R-:W-:Y:S01]  /*1460*/  @!P1 IMAD.IADD R123, R123, 0x1, -R95.reuse ;  /* 0x000000017b7b9824 */ /* 0x100fe200078e0a5f */
[----:B------:R-:W-:Y:S01]  /*1470*/  ISETP.GE.U32.AND P1, PT, R4, 0x7fffffcf, PT ;  /* 0x7fffffcf0400780c */ /* 0x000fe20003f26070 */
[--C-:B------:R-:W-:Y:S01]  /*1480*/  @!P2 IMAD.IADD R101, R101, 0x1, -R95.reuse ;  /* 0x000000016565a824 */ /* 0x100fe200078e0a5f */
[----:B------:R-:W-:Y:S01]  /*1490*/  ISETP.GE.U32.AND P2, PT, R2, 0x7fffffce, PT ;  /* 0x7fffffce0200780c */ /* 0x000fe20003f46070 */
[C---:B------:R-:W-:Y:S02]  /*14a0*/  VIADD R4, R237.reuse, 0xffffffe8 ;  /* 0xffffffe8ed047836 */ /* 0x040fe40000000000 */
[----:B------:R-:W-:Y:S01]  /*14b0*/  IMAD.MOV.U32 R2, RZ, RZ, R0 ;  /* 0x000000ffff027224 */ /* 0x000fe200078e0000 */
[----:B------:R-:W-:Y:S01]  /*14c0*/  SEL R9, RZ, 0x1fffe, P2 ;  /* 0x0001fffeff097807 */ /* 0x000fe20001000000 */
[----:B------:R-:W-:Y:S02]  /*14d0*/  VIADD R0, R237, 0xffffffe9 ;  /* 0xffffffe9ed007836 */ /* 0x000fe40000000000 */
[----:B------:R-:W-:Y:S01]  /*14e0*/  @!P5 IMAD.IADD R107, R107, 0x1, -R95 ;  /* 0x000000016b6bd824 */ /* 0x000fe200078e0a5f */
[----:B------:R-:W-:Y:S01]  /*14f0*/  ISETP.GE.U32.AND P5, PT, R4, 0x7fffffc9, PT ;  /* 0x7fffffc90400780c */ /* 0x000fe20003fa6070 */
[C---:B------:R-:W-:Y:S01]  /*1500*/  VIADD R7, R237.reuse, 0xffffffef ;  /* 0xffffffefed077836 */ /* 0x040fe20000000000 */
[----:B------:R-:W-:Y:S01]  /*1510*/  ISETP.GE.U32.AND P0, PT, R0, 0x7fffffca, PT ;  /* 0x7fffffca0000780c */ /* 0x000fe20003f06070 */
[C---:B------:R-:W-:Y:S01]  /*1520*/  VIADD R4, R237.reuse, 0xffffffea ;  /* 0xffffffeaed047836 */ /* 0x040fe20000000000 */
[----:B0-----:R-:W-:Y:S01]  /*1530*/  SEL R12, RZ, 0x1, P5 ;  /* 0x00000001ff0c7807 */ /* 0x001fe20002800000 */
[----:B------:R-:W-:Y:S01]  /*1540*/  VIADD R0, R237, 0xffffffeb ;  /* 0xffffffebed007836 */ /* 0x000fe20000000000 */
[----:B------:R-:W-:Y:S01]  /*1550*/  SEL R13, RZ, 0x1fffe, P0 ;  /* 0x0001fffeff0d7807 */ /* 0x000fe20000000000 */
[----:B------:R-:W-:Y:S01]  /*1560*/  @!P4 IMAD.MOV R2, RZ, RZ, -R2 ;  /* 0x000000ffff02c224 */ /* 0x000fe200078e0a02 */
[----:B------:R-:W-:Y:S01]  /*1570*/  ISETP.GE.U32.AND P4, PT, R7, 0x7fffffd0, PT ;  /* 0x7fffffd00700780c */ /* 0x000fe20003f86070 */
[C---:B------:R-:W-:Y:S01]  /*1580*/  VIADD R10, R237.reuse, 0xffffffe4 ;  /* 0xffffffe4ed0a7836 */ /* 0x040fe20000000000 */
[----:B------:R-:W-:Y:S01]  /*1590*/  ISETP.GE.U32.AND P2, PT, R4, 0x7fffffcb, PT ;  /* 0x7fffffcb0400780c */ /* 0x000fe20003f46070 */
[C---:B------:R-:W-:Y:S01]  /*15a0*/  VIADD R11, R237.reuse, 0xffffffe7 ;  /* 0xffffffe7ed0b7836 */ /* 0x040fe20000000000 */
[----:B------:R-:W-:Y:S01]  /*15b0*/  SEL R4, RZ, 0x4, P1 ;  /* 0x00000004ff047807 */ /* 0x000fe20000800000 */
[C---:B------:R-:W-:Y:S01]  /*15c0*/  VIADD R14, R237.reuse, 0xffffffe3 ;  /* 0xffffffe3ed0e7836 */ /* 0x040fe20000000000 */
[----:B------:R-:W-:Y:S01]  /*15d0*/  ISETP.GE.U32.AND P1, PT, R0, 0x7fffffcc, PT ;  /* 0x7fffffcc0000780c */ /* 0x000fe20003f26070 */
[C---:B------:R-:W-:Y:S01]  /*15e0*/  VIADD R0, R237.reuse, 0xffffffe5 ;  /* 0xffffffe5ed007836 */ /* 0x040fe20000000000 */
[----:B------:R-:W-:Y:S01]  /*15f0*/  SEL R7, RZ, 0x7fff8, P4 ;  /* 0x0007fff8ff077807 */ /* 0x000fe20002000000 */
[----:B------:R-:W-:Y:S01]  /*1600*/  IMAD.IADD R8, R8, 0x1, R9 ;  /* 0x0000000108087824 */ /* 0x000fe200078e0209 */
[----:B------:R-:W-:Y:S01]  /*1610*/  ISETP.GE.U32.AND P4, PT, R10, 0x7fffffc5, PT ;  /* 0x7fffffc50a00780c */ /* 0x000fe20003f86070 */
[C---:B------:R-:W-:Y:S01]  /*1620*/  VIADD R10, R237.reuse, 0xffffffe6 ;  /* 0xffffffe6ed0a7836 */ /* 0x040fe20000000000 */
[----:B------:R-:W-:Y:S01]  /*1630*/  ISETP.GE.U32.AND P5, PT, R0, 0x7fffffc6, PT ;  /* 0x7fffffc60000780c */ /* 0x000fe20003fa6070 */
[----:B------:R-:W-:Y:S01]  /*1640*/  VIADD R0, R237, 0xffffffe1 ;  /* 0xffffffe1ed007836 */ /* 0x000fe20000000000 */
[----:B------:R-:W-:Y:S01]  /*1650*/  SEL R15, RZ, 0x1, P4 ;  /* 0x00000001ff0f7807 */ /* 0x000fe20002000000 */
[----:B------:R-:W-:Y:S01]  /*1660*/  IMAD.IADD R12, R12, 0x1, R13 ;  /* 0x000000010c0c7824 */ /* 0x000fe200078e020d */
[----:B------:R-:W-:-:S02]  /*1670*/  ISETP.GE.U32.AND P0, PT, R10, 0x7fffffc7, PT ;  /* 0x7fffffc70a00780c */ /* 0x000fc40003f06070 */
[----:B------:R-:W-:Y:S02]  /*1680*/  SEL R10, RZ, 0x4, P2 ;  /* 0x00000004ff0a7807 */ /* 0x000fe40001000000 */
[----:B------:R-:W-:Y:S02]  /*1690*/  ISETP.GE.U32.AND P2, PT, R11, 0x7fffffc8, PT ;  /* 0x7fffffc80b00780c */ /* 0x000fe40003f46070 */
[----:B------:R-:W-:Y:S02]  /*16a0*/  SEL R11, RZ, 0x7fff8, P1 ;  /* 0x0007fff8ff0b7807 */ /* 0x000fe40000800000 */
[----:B------:R-:W-:Y:S01]  /*16b0*/  ISETP.GE.U32.AND P1, PT, R0, 0x7fffffc2, PT ;  /* 0x7fffffc20000780c */ /* 0x000fe20003f26070 */
[----:B------:R-:W-:Y:S01]  /*16c0*/  VIADD R0, R237, 0xffffffe0 ;  /* 0xffffffe0ed007836 */ /* 0x000fe20000000000 */
[----:B------:R-:W-:Y:S02]  /*16d0*/  ISETP.GE.U32.AND P4, PT, R16, 0x7fffffc3, PT ;  /* 0x7fffffc31000780c */ /* 0x000fe40003f86070 */
[----:B------:R-:W-:-:S02]  /*16e0*/  SEL R16, RZ, 0x1fffe, P5 ;  /* 0x0001fffeff107807 */ /* 0x000fc40002800000 */
[----:B------:R-:W-:Y:S02]  /*16f0*/  ISETP.GE.U32.AND P5, PT, R14, 0x7fffffc4, PT ;  /* 0x7fffffc40e00780c */ /* 0x000fe40003fa6070 */
[----:B------:R-:W-:Y:S01]  /*1700*/  SEL R14, RZ, 0x4, P0 ;  /* 0x00000004ff0e7807 */ /* 0x000fe20000000000 */
[----:B------:R-:W-:Y:S01]  /*1710*/  IMAD.IADD R15, R15, 0x1, R16 ;  /* 0x000000010f0f7824 */ /* 0x000fe200078e0210 */
[----:B------:R-:W-:Y:S02]  /*1720*/  ISETP.GE.U32.AND P0, PT, R0, 0x7fffffc1, PT ;  /* 0x7fffffc10000780c */ /* 0x000fe40003f06070 */
[----:B------:R-:W-:Y:S02]  /*1730*/  SEL R18, RZ, 0x1fffe, P1 ;  /* 0x0001fffeff127807 */ /* 0x000fe40000800000 */
[----:B------:R-:W-:Y:S02]  /*1740*/  SEL R9, RZ, 0x1, P0 ;  /* 0x00000001ff097807 */ /* 0x000fe40000000000 */
[----:B------:R-:W-:-:S02]  /*1750*/  LOP3.LUT R8, R8, 0x3, RZ, 0xc0, !PT ;  /* 0x0000000308087812 */ /* 0x000fc400078ec0ff */
[----:B------:R-:W-:Y:S01]  /*1760*/  LOP3.LUT R12, R12, 0x3, RZ, 0xc0, !PT ;  /* 0x000000030c0c7812 */ /* 0x000fe200078ec0ff */
[----:B------:R-:W-:Y:S01]  /*1770*/  IMAD.IADD R18, R9, 0x1, R18 ;  /* 0x0000000109127824 */ /* 0x000fe200078e0212 */
[----:B------:R-:W-:Y:S02]  /*1780*/  SEL R9, RZ, 0x7fff8, P2 ;  /* 0x0007fff8ff097807 */ /* 0x000fe40001000000 */
[----:B------:R-:W-:Y:S02]  /*1790*/  ISETP.GE.AND P2, PT, R21, RZ, PT ;  /* 0x000000ff1500720c */ /* 0x000fe40003f46270 */
[----:B------:R-:W-:Y:S01]  /*17a0*/  IADD3 R7, PT, PT, R8, R7, R4 ;  /* 0x0000000708077210 */ /* 0x000fe20007ffe004 */
[----:B------:R-:W-:Y:S01]  /*17b0*/  IMAD.MOV.U32 R4, RZ, RZ, R3 ;  /* 0x000000ffff047224 */ /* 0x000fe200078e0003 */
[----:B------:R-:W-:Y:S02]  /*17c0*/  SEL R8, RZ, 0x4, P4 ;  /* 0x00000004ff087807 */ /* 0x000fe40002000000 */
[----:B------:R-:W-:-:S02]  /*17d0*/  ISETP.GE.AND P4, PT, R20, RZ, PT ;  /* 0x000000ff1400720c */ /* 0x000fc40003f86270 */
[----:B------:R-:W-:Y:S02]  /*17e0*/  IADD3 R10, PT, PT, R12, R11, R10 ;  /* 0x0000000b0c0a7210 */ /* 0x000fe40007ffe00a */
[----:B------:R-:W-:Y:S02]  /*17f0*/  SEL R11, RZ, 0x7fff8, P5 ;  /* 0x0007fff8ff0b7807 */ /* 0x000fe40002800000 */
[----:B------:R-:W-:Y:S01]  /*1800*/  LOP3.LUT R18, R18, 0x3, RZ, 0xc0, !PT ;  /* 0x0000000312127812 */ /* 0x000fe200078ec0ff */
[----:B------:R-:W-:Y:S01]  /*1810*/  @!P2 IMAD.MOV R4, RZ, RZ, -R4 ;  /* 0x000000ffff04a224 */ /* 0x000fe200078e0a04 */
[----:B------:R-:W-:Y:S02]  /*1820*/  ISETP.GE.AND P2, PT, R19, RZ, PT ;  /* 0x000000ff1300720c */ /* 0x000fe40003f46270 */
[----:B------:R-:W-:Y:S01]  /*1830*/  IADD3 R8, PT, PT, R18, R11, R8 ;  /* 0x0000000b12087210 */ /* 0x000fe20007ffe008 */
[----:B------:R-:W-:Y:S01]  /*1840*/  IMAD.SHL.U32 R11, R10, 0x100, RZ ;  /* 0x000001000a0b7824 */ /* 0x000fe200078e00ff */
[----:B------:R-:W-:Y:S01]  /*1850*/  LOP3.LUT R15, R15, 0x3, RZ, 0xc0, !PT ;  /* 0x000000030f0f7812 */ /* 0x000fe200078ec0ff */
[----:B------:R-:W-:Y:S01]  /*1860*/  @!P4 IMAD.MOV R5, RZ, RZ, -R5 ;  /* 0x000000ffff05c224 */ /* 0x000fe200078e0a05 */
[----:B------:R-:W-:-:S02]  /*1870*/  LOP3.LUT R10, R8, 0xf, RZ, 0xc0, !PT ;  /* 0x0000000f080a7812 */ /* 0x000fc400078ec0ff */
[----:B------:R-:W-:Y:S02]  /*1880*/  IADD3 R9, PT, PT, R15, R9, R14 ;  /* 0x000000090f097210 */ /* 0x000fe40007ffe00e */
[----:B------:R-:W-:Y:S02]  /*1890*/  ISETP.NE.AND P5, PT, R98, RZ, PT ;  /* 0x000000ff6200720c */ /* 0x000fe40003fa5270 */
[----:B------:R-:W-:Y:S01]  /*18a0*/  LOP3.LUT R3, RZ, R98, RZ, 0x33, !PT ;  /* 0x00000062ff037212 */ /* 0x000fe200078e33ff */
[----:B------:R-:W-:Y:S01]  /*18b0*/  @!P2 IMAD.MOV R6, RZ, RZ, -R6 ;  /* 0x000000ffff06a224 */ /* 0x000fe200078e0a06 */
[----:B------:R-:W-:Y:S01]  /*18c0*/  LOP3.LUT R8, R11, 0xf00, RZ, 0xe2, !PT ;  /* 0x00000f000b087812 */ /* 0x000fe200078ee2ff */
[----:B------:R-:W-:Y:S01]  /*18d0*/  IMAD R9, R9, 0x10, R10 ;  /* 0x0000001009097824 */ /* 0x000fe200078e020a */
[C---:B------:R-:W-:Y:S02]  /*18e0*/  SEL R11, R3.reuse, R2, !P5 ;  /* 0x00000002030b7207 */ /* 0x040fe40006800000 */
[----:B------:R-:W-:Y:S01]  /*18f0*/  SEL R4, R3, R4, !P5 ;  /* 0x0000000403047207 */ /* 0x000fe20006800000 */
[----:B------:R-:W-:Y:S01]  /*1900*/  IMAD R7, R7, 0x1000, R8 ;  /* 0x0000100007077824 */ /* 0x000fe200078e0208 */
[----:B------:R-:W-:-:S02]  /*1910*/  SEL R12, R3, R5, !P5 ;  /* 0x00000005030c7207 */ /* 0x000fc40006800000 */
[----:B------:R-:W-:Y:S01]  /*1920*/  SEL R13, R3, R6, !P5 ;  /* 0x00000006030d7207 */ /* 0x000fe20006800000 */
[----:B------:R-:W-:Y:S01]  /*1930*/  VIADD R3, R237, 0xfffffff6 ;  /* 0xfffffff6ed037836 */ /* 0x000fe20000000000 */
[----:B------:R-:W-:Y:S02]  /*1940*/  ISETP.GE.U32.AND P1, PT, R17, 0x7fffffdf, PT ;  /* 0x7fffffdf1100780c */ /* 0x000fe40003f26070 */
[----:B------:R-:W-:Y:S02]  /*1950*/  ISETP.NE.U32.AND P4, PT, R240, RZ, PT ;  /* 0x000000fff000720c */ /* 0x000fe40003f85070 */
[----:B------:R-:W-:Y:S01]  /*1960*/  ISETP.GT.U32.AND P2, PT, R95, R118, PT ;  /* 0x000000765f00720c */ /* 0x000fe20003f44070 */
[----:B-1--4-:R-:W-:-:S12]  /*1970*/  BRA.U UP0, `(.L_x_5) ;  /* 0x0000000100187547 */ /* 0x012fd8000b800000 */
[----:B------:R-:W-:Y:S01]  /*1980*/  ELECT P5, URZ, PT ;  /* 0x0000000000ff782f */ /* 0x000fe200038a0000 */
[----:B------:R-:W-:Y:S01]  /*1990*/  IMAD.MOV.U32 R2, RZ, RZ, 0x1 ;  /* 0x00000001ff027424 */ /* 0x000fe200078e00ff */
[----:B------:R-:W-:Y:S01]  /*19a0*/  UMOV UR4, 0x40 ;  /* 0x0000004000047882 */ /* 0x000fe20000000000 */
[----:B------:R-:W-:Y:S01]  /*19b0*/  UVIRTCOUNT.DEALLOC.SMPOOL 0x80 ;  /* 0x000000800000784c */ /* 0x000fe20000000000 */
[----:B------:R-:W-:-:S09]  /*19c0*/  ULEA UR4, UR5, UR4, 0x18 ;  /* 0x0000000405047291 */ /* 0x000fd2000f8ec0ff */
[----:B------:R0:W-:Y:S03]  /*19d0*/  @P5 STS.U8 [UR4], R2 ;  /* 0x00000002ff005988 */ /* 0x0001e60008000004 */
.L_x_5:
[----:B------:R-:W-:Y:S01]  /*19e0*/  STTM.x64 tmem[UR10], RZ ;  /* 0x000000ff000079ed */ /* 0x000fe2000834000a */
[----:B------:R-:W-:Y:S01]  /*19f0*/  STTM.x64 tmem[UR10+0x40], RZ ;  /* 0x000040ff000079ed */ /* 0x000fe2000834000a */
[----:B------:R-:W-:Y:S01]  /*1a00*/  STTM.x64 tmem[UR10+0x80], RZ ;  /* 0x000080ff000079ed */ /* 0x000fe2000834000a */
[----:B------:R-:W-:Y:S01]  /*1a10*/  STTM.x64 tmem[UR10+0xc0], RZ ;  /* 0x0000c0ff000079ed */ /* 0x000fe2000834000a */
[----:B------:R-:W1:Y:S02]  /*1a20*/  FENCE.VIEW.ASYNC.T ;  /* 0x00000000000073c6 */ /* 0x000e640000000200 */
[----:B-1----:R-:W-:Y:S01]  /*1a30*/  VOTEU.ALL UP1, P4 ;  /* 0x0000000000ff7886 */ /* 0x002fe20002020000 */
[----:B------:R-:W-:Y:S01]  /*1a40*/  @!P2 IMAD.IADD R118, R118, 0x1, -R95 ;  /* 0x000000017676a824 */ /* 0x000fe200078e0a5f */
[----:B0-----:R-:W-:Y:S01]  /*1a50*/  LOP3.LUT R2, R9, 0xff, RZ, 0xc0, !PT ;  /* 0x000000ff09027812 */ /* 0x001fe200078ec0ff */
[----:B------:R-:W-:Y:S01]  /*1a60*/  VOTEU.ALL UP2, P4 ;  /* 0x0000000000ff7886 */ /* 0x000fe20002040000 */
[----:B------:R-:W-:Y:S01]  /*1a70*/  ISETP.GE.U32.AND P2, PT, R3, 0x7fffffd7, PT ;  /* 0x7fffffd70300780c */ /* 0x000fe20003f46070 */
[----:B------:R-:W-:Y:S01]  /*1a80*/  IMAD R3, R11, UR14, RZ ;  /* 0x0000000e0b037c24 */ /* 0x000fe2000f8e02ff */
[----:B------:R-:W-:-:S04]  /*1a90*/  @!UP1 UIADD3 UR4, UPT, UPT, -UR12, 0x100000, URZ ;  /* 0x001000000c049890 */ /* 0x000fc8000fffe1ff */
[----:B------:R-:W-:Y:S02]  /*1aa0*/  @!UP1 USHF.L.U32 UR5, UR4, 0xb, URZ ;  /* 0x0000000b04059899 */ /* 0x000fe400080006ff */
[----:B------:R-:W-:Y:S01]  /*1ab0*/  @!UP1 USHF.L.U32 UR4, UR4, 0x1, URZ ;  /* 0x0000000104049899 */ /* 0x000fe200080006ff */
[----:B------:R-:W-:Y:S01]  /*1ac0*/  BAR.SYNC.DEFER_BLOCKING 0x0 ;  /* 0x0000000000007b1d */ /* 0x000fe20000010000 */
[----:B------:R-:W-:Y:S01]  /*1ad0*/  IMAD.IADD R114, R7, 0x1, R2 ;  /* 0x0000000107727824 */ /* 0x000fe200078e0202 */
[----:B------:R-:W-:Y:S01]  /*1ae0*/  PRMT R133, RZ, 0x7610, R133 ;  /* 0x00007610ff857816 */ /* 0x000fe20000000085 */
[----:B------:R-:W-:Y:S01]  /*1af0*/  IMAD R5, R4, UR14, RZ ;  /* 0x0000000e04057c24 */ /* 0x000fe2000f8e02ff */
[C---:B------:R-:W-:Y:S01]  /*1b00*/  IADD3 R2, P5, PT, R3.reuse, UR16, RZ ;  /* 0x0000001003027c10 */ /* 0x040fe2000ffbe0ff */
[----:B------:R-:W-:Y:S01]  /*1b10*/  IMAD R7, R12, UR14, RZ ;  /* 0x0000000e0c077c24 */ /* 0x000fe2000f8e02ff */
[----:B------:R-:W0:Y:S02]  /*1b20*/  LDCU.64 UR6, c[0x0][0x3a8] ;  /* 0x00007500ff0677ac */ /* 0x000e240008000a00 */
[----:B------:R-:W-:-:S02]  /*1b30*/  LEA.HI.X.SX32 R3, R3, UR17, 0x1, P5 ;  /* 0x0000001103037c11 */ /* 0x000fc4000a8f0eff */
[----:B------:R-:W-:Y:S01]  /*1b40*/  IADD3 R4, P5, PT, R5, UR16, RZ ;  /* 0x0000001005047c10 */ /* 0x000fe2000ffbe0ff */
[----:B------:R-:W-:-:S03]  /*1b50*/  IMAD R9, R13, UR14, RZ ;  /* 0x0000000e0d097c24 */ /* 0x000fc6000f8e02ff */
[----:B------:R-:W-:Y:S01]  /*1b60*/  LEA.HI.X.SX32 R5, R5, UR17, 0x1, P5 ;  /* 0x0000001105057c11 */ /* 0x000fe2000a8f0eff */
[----:B------:R-:W1:Y:S02]  /*1b70*/  FENCE.VIEW.ASYNC.S ;  /* 0x00000000000073c6 */ /* 0x000e640000000000 */
[----:B-1----:R0:W1:Y:S02]  /*1b80*/  @!UP2 SYNCS.EXCH.64 URZ, [UR11], UR4 ;  /* 0x000000040bffa5b2 */ /* 0x0020640008000100 */
[----:B-1----:R-:W-:Y:S01]  /*1b90*/  BAR.SYNC.DEFER_BLOCKING 0x0 ;  /* 0x0000000000007b1d */ /* 0x002fe20000010000 */
[----:B------:R-:W-:-:S04]  /*1ba0*/  IADD3 R6, P5, PT, R7, UR16, RZ ;  /* 0x0000001007067c10 */ /* 0x000fc8000ffbe0ff */
[----:B------:R-:W-:Y:S02]  /*1bb0*/  LEA.HI.X.SX32 R7, R7, UR17, 0x1, P5 ;  /* 0x0000001107077c11 */ /* 0x000fe4000a8f0eff */
[C---:B------:R-:W-:Y:S02]  /*1bc0*/  IADD3 R8, P5, PT, R9.reuse, UR16, RZ ;  /* 0x0000001009087c10 */ /* 0x040fe4000ffbe0ff */
[----:B------:R-:W-:Y:S01]  /*1bd0*/  PRMT R131, RZ, 0x7610, R131 ;  /* 0x00007610ff837816 */ /* 0x000fe20000000083 */
[----:B0-----:R-:W-:Y:S01]  /*1be0*/  USHF.L.U32 UR4, UR6, 0x3, URZ ;  /* 0x0000000306047899 */ /* 0x001fe200080006ff */
[----:B------:R-:W-:Y:S02]  /*1bf0*/  PRMT R130, RZ, 0x7610, R130 ;  /* 0x00007610ff827816 */ /* 0x000fe40000000082 */
[----:B------:R-:W-:Y:S02]  /*1c00*/  PRMT R136, RZ, 0x7610, R136 ;  /* 0x00007610ff887816 */ /* 0x000fe40000000088 */
[----:B------:R-:W-:Y:S01]  /*1c10*/  LEA.HI.X.SX32 R9, R9, UR17, 0x1, P5 ;  /* 0x0000001109097c11 */ /* 0x000fe2000a8f0eff */
[----:B------:R-:W-:Y:S01]  /*1c20*/  USHF.R.S32.HI UR14, URZ, 0x1f, UR4 ;  /* 0x0000001fff0e7899 */ /* 0x000fe20008011404 */
[----:B------:R-:W-:-:S02]  /*1c30*/  LOP3.LUT R114, R114, 0xffff, RZ, 0xc0, !PT ;  /* 0x0000ffff72727812 */ /* 0x000fc400078ec0ff */
[----:B------:R-:W-:Y:S02]  /*1c40*/  IADD3 R10, P5, PT, R2, UR4, RZ ;  /* 0x00000004020a7c10 */ /* 0x000fe4000ffbe0ff */
[----:B------:R-:W-:Y:S01]  /*1c50*/  SHF.R.U32.HI R13, RZ, 0xf, R114 ;  /* 0x0000000fff0d7819 */ /* 0x000fe20000011672 */
[----:B------:R-:W2:Y:S01]  /*1c60*/  @!P6 LDG.E.U8 R133, desc[UR22][R2.64] ;  /* 0x000000160285e981 */ /* 0x000ea2000c1e1100 */
[----:B------:R-:W-:-:S03]  /*1c70*/  IADD3.X R12, PT, PT, R3, UR14, RZ, P5, !PT ;  /* 0x0000000e030c7c10 */ /* 0x000fc6000affe4ff */
[----:B------:R-:W3:Y:S04]  /*1c80*/  @!P6 LDG.E.U8 R131, desc[UR22][R4.64] ;  /* 0x000000160483e981 */ /* 0x000ee8000c1e1100 */
[----:B------:R-:W4:Y:S04]  /*1c90*/  @!P6 LDG.E.U8 R130, desc[UR22][R6.64] ;  /* 0x000000160682e981 */ /* 0x000f28000c1e1100 */
[----:B------:R-:W5:Y:S01]  /*1ca0*/  @!P6 LDG.E.U8 R136, desc[UR22][R8.64] ;  /* 0x000000160888e981 */ /* 0x000f62000c1e1100 */
[----:B------:R-:W-:Y:S01]  /*1cb0*/  IADD3 R11, P6, PT, R4, UR4, RZ ;  /* 0x00000004040b7c10 */ /* 0x000fe2000ffde0ff */
[----:B------:R-:W-:Y:S01]  /*1cc0*/  USHF.L.U32 UR5, UR6, 0x4, URZ ;  /* 0x0000000406057899 */ /* 0x000fe200080006ff */
[----:B------:R-:W-:Y:S01]  /*1cd0*/  LOP3.LUT P5, RZ, R13, 0x1, RZ, 0xc0, !PT ;  /* 0x000000010dff7812 */ /* 0x000fe200078ac0ff */
[----:B------:R-:W-:Y:S01]  /*1ce0*/  @!P3 IMAD.MOV.U32 R18, RZ, RZ, R10 ;  /* 0x000000ffff12b224 */ /* 0x000fe200078e000a */
[----:B------:R-:W-:Y:S01]  /*1cf0*/  IADD3.X R13, PT, PT, R5, UR14, RZ, P6, !PT ;  /* 0x0000000e050d7c10 */ /* 0x000fe2000b7fe4ff */
[----:B------:R-:W-:Y:S01]  /*1d00*/  @!P3 IMAD.MOV.U32 R19, RZ, RZ, R12 ;  /* 0x000000ffff13b224 */ /* 0x000fe200078e000c */
[----:B------:R-:W-:-:S02]  /*1d10*/  IADD3 R14, P6, PT, R6, UR4, RZ ;  /* 0x00000004060e7c10 */ /* 0x000fc4000ffde0ff */
[----:B------:R-:W-:Y:S02]  /*1d20*/  PRMT R135, RZ, 0x7610, R135 ;  /* 0x00007610ff877816 */ /* 0x000fe40000000087 */
[----:B------:R-:W-:Y:S02]  /*1d30*/  IADD3.X R15, PT, PT, R7, UR14, RZ, P6, !PT ;  /* 0x0000000e070f7c10 */ /* 0x000fe4000b7fe4ff */
[----:B------:R-:W-:Y:S01]  /*1d40*/  IADD3 R16, P6, PT, R8, UR4, RZ ;  /* 0x0000000408107c10 */ /* 0x000fe2000ffde0ff */
[----:B------:R-:W-:Y:S01]  /*1d50*/  USHF.R.S32.HI UR15, URZ, 0x1f, UR5 ;  /* 0x0000001fff0f7899 */ /* 0x000fe20008011405 */
[----:B------:R-:W-:Y:S01]  /*1d60*/  PRMT R134, RZ, 0x7610, R134 ;  /* 0x00007610ff867816 */ /* 0x000fe20000000086 */
[----:B------:R0:W2:Y:S01]  /*1d70*/  @!P3 LDG.E.U8 R135, desc[UR22][R18.64] ;  /* 0x000000161287b981 */ /* 0x0000a2000c1e1100 */
[----:B------:R-:W-:Y:S02]  /*1d80*/  IADD3.X R17, PT, PT, R9, UR14, RZ, P6, !PT ;  /* 0x0000000e09117c10 */ /* 0x000fe4000b7fe4ff */
[----:B------:R-:W-:-:S02]  /*1d90*/  IADD3 R250, P6, PT, R2, UR5, RZ ;  /* 0x0000000502fa7c10 */ /* 0x000fc4000ffde0ff */
[----:B------:R-:W-:Y:S02]  /*1da0*/  PRMT R139, RZ, 0x7610, R139 ;  /* 0x00007610ff8b7816 */ /* 0x000fe4000000008b */
[----:B------:R-:W-:Y:S01]  /*1db0*/  IADD3.X R249, PT, PT, R3, UR15, RZ, P6, !PT ;  /* 0x0000000f03f97c10 */ /* 0x000fe2000b7fe4ff */
[----:B0-----:R-:W-:Y:S02]  /*1dc0*/  @!P3 IMAD.MOV.U32 R18, RZ, RZ, R11 ;  /* 0x000000ffff12b224 */ /* 0x001fe400078e000b */
[----:B------:R-:W-:Y:S01]  /*1dd0*/  @!P3 IMAD.MOV.U32 R19, RZ, RZ, R13 ;  /* 0x000000ffff13b224 */ /* 0x000fe200078e000d */
[----:B------:R-:W-:Y:S01]  /*1de0*/  IADD3 R252, P6, PT, R4, UR5, RZ ;  /* 0x0000000504fc7c10 */ /* 0x000fe2000ffde0ff */
[----:B------:R-:W2:Y:S01]  /*1df0*/  @!P3 LDG.E.U8 R139, desc[UR22][R14.64] ;  /* 0x000000160e8bb981 */ /* 0x000ea2000c1e1100 */
[----:B------:R-:W-:Y:S02]  /*1e00*/  PRMT R138, RZ, 0x7610, R138 ;  /* 0x00007610ff8a7816 */ /* 0x000fe4000000008a */
[----:B------:R-:W-:Y:S01]  /*1e10*/  IADD3.X R251, PT, PT, R5, UR15, RZ, P6, !PT ;  /* 0x0000000f05fb7c10 */ /* 0x000fe2000b7fe4ff */
[----:B------:R0:W2:Y:S01]  /*1e20*/  @!P3 LDG.E.U8 R134, desc[UR22][R18.64] ;  /* 0x000000161286b981 */ /* 0x0000a2000c1e1100 */
[----:B------:R-:W-:-:S02]  /*1e30*/  IADD3 R20, P6, PT, R6, UR5, RZ ;  /* 0x0000000506147c10 */ /* 0x000fc4000ffde0ff */
[----:B------:R-:W-:Y:S01]  /*1e40*/  PRMT R142, RZ, 0x7610, R142 ;  /* 0x00007610ff8e7816 */ /* 0x000fe2000000008e */
[----:B------:R-:W2:Y:S01]  /*1e50*/  @!P3 LDG.E.U8 R138, desc[UR22][R16.64] ;  /* 0x00000016108ab981 */ /* 0x000ea2000c1e1100 */
[----:B0-----:R-:W-:Y:S01]  /*1e60*/  SHF.R.U32.HI R18, RZ, 0x7, R114 ;  /* 0x00000007ff127819 */ /* 0x001fe20000011672 */
[----:B------:R-:W-:Y:S01]  /*1e70*/  @P5 IMAD.MOV.U32 R19, RZ, RZ, R251 ;  /* 0x000000ffff135224 */ /* 0x000fe200078e00fb */
[----:B------:R-:W-:Y:S02]  /*1e80*/  IADD3.X R22, PT, PT, R7, UR15, RZ, P6, !PT ;  /* 0x0000000f07167c10 */ /* 0x000fe4000b7fe4ff */
[----:B------:R-:W-:Y:S01]  /*1e90*/  LOP3.LUT P3, RZ, R18, 0x1, RZ, 0xc0, !PT ;  /* 0x0000000112ff7812 */ /* 0x000fe2000786c0ff */
[----:B------:R-:W-:Y:S01]  /*1ea0*/  @P5 IMAD.MOV.U32 R18, RZ, RZ, R252 ;  /* 0x000000ffff125224 */ /* 0x000fe200078e00fc */
[----:B------:R-:W-:Y:S01]  /*1eb0*/  IADD3 R21, P6, PT, R8, UR5, RZ ;  /* 0x0000000508157c10 */ /* 0x000fe2000ffde0ff */
[----:B------:R-:W-:Y:S01]  /*1ec0*/  STL [R1+0x4], R20 ;  /* 0x0000041401007387 */ /* 0x000fe20000100800 */
[----:B------:R-:W-:Y:S01]  /*1ed0*/  PRMT R141, RZ, 0x7610, R141 ;  /* 0x00007610ff8d7816 */ /* 0x000fe2000000008d */
[----:B------:R-:W-:-:S02]  /*1ee0*/  UIMAD UR4, UR6, 0x18, URZ ;  /* 0x00000018060478a4 */ /* 0x000fc4000f8e02ff */
[----:B------:R0:W2:Y:S04]  /*1ef0*/  @P5 LDG.E.U8 R142, desc[UR22][R18.64] ;  /* 0x00000016128e5981 */ /* 0x0000a8000c1e1100 */
[----:B------:R1:W-:Y:S01]  /*1f00*/  STL [R1], R22 ;  /* 0x0000001601007387 */ /* 0x0003e20000100800 */
[----:B------:R-:W-:Y:S01]  /*1f10*/  USHF.R.S32.HI UR14, URZ, 0x1f, UR4 ;  /* 0x0000001fff0e7899 */ /* 0x000fe20008011404 */
[----:B0-----:R-:W-:Y:S02]  /*1f20*/  @P5 IMAD.MOV.U32 R18, RZ, RZ, R20 ;  /* 0x000000ffff125224 */ /* 0x001fe400078e0014 */
[----:B------:R-:W-:Y:S01]  /*1f30*/  @P5 IMAD.MOV.U32 R19, RZ, RZ, R22 ;  /* 0x000000ffff135224 */ /* 0x000fe200078e0016 */
[----:B-1----:R-:W-:Y:S01]  /*1f40*/  IADD3.X R22, PT, PT, R9, UR15, RZ, P6, !PT ;  /* 0x0000000f09167c10 */ /* 0x002fe2000b7fe4ff */
[----:B------:R-:W-:Y:S01]  /*1f50*/  @P5 IMAD.MOV.U32 R248, RZ, RZ, R250 ;  /* 0x000000fffff85224 */ /* 0x000fe200078e00fa */
[----:B------:R-:W-:-:S02]  /*1f60*/  PRMT R137, RZ, 0x7610, R137 ;  /* 0x00007610ff897816 */ /* 0x000fc40000000089 */
[----:B------:R0:W2:Y:S01]  /*1f70*/  @P5 LDG.E.U8 R141, desc[UR22][R18.64] ;  /* 0x00000016128d5981 */ /* 0x0000a2000c1e1100 */
[----:B------:R-:W-:Y:S02]  /*1f80*/  PRMT R140, RZ, 0x7610, R140 ;  /* 0x00007610ff8c7816 */ /* 0x000fe4000000008c */
[----:B------:R-:W-:Y:S01]  /*1f90*/  IADD3 R24, P6, PT, R2, UR4, RZ ;  /* 0x0000000402187c10 */ /* 0x000fe2000ffde0ff */
[----:B------:R1:W-:Y:S01]  /*1fa0*/  STL [R1+0xc], R21 ;  /* 0x00000c1501007387 */ /* 0x0003e20000100800 */
[----:B------:R-:W-:-:S03]  /*1fb0*/  PRMT R145, RZ, 0x7610, R145 ;  /* 0x00007610ff917816 */ /* 0x000fc60000000091 */
[----:B------:R-:W2:Y:S01]  /*1fc0*/  @P5 LDG.E.U8 R137, desc[UR22][R248.64] ;  /* 0x00000016f8895981 */ /* 0x000ea2000c1e1100 */
[----:B0-----:R-:W-:Y:S02]  /*1fd0*/  @P5 IMAD.MOV.U32 R18, RZ, RZ, R21 ;  /* 0x000000ffff125224 */ /* 0x001fe400078e0015 */
[----:B------:R-:W-:Y:S01]  /*1fe0*/  @P5 IMAD.MOV.U32 R19, RZ, RZ, R22 ;  /* 0x000000ffff135224 */ /* 0x000fe200078e0016 */
[----:B------:R-:W-:-:S04]  /*1ff0*/  IADD3.X R25, PT, PT, R3, UR14, RZ, P6, !PT ;  /* 0x0000000e03197c10 */ /* 0x000fc8000b7fe4ff */
[----:B------:R0:W2:Y:S01]  /*2000*/  @P5 LDG.E.U8 R140, desc[UR22][R18.64] ;  /* 0x00000016128c5981 */ /* 0x0000a2000c1e1100 */
[----:B-1----:R-:W-:-:S03]  /*2010*/  IADD3 R21, P5, PT, R4, UR4, RZ ;  /* 0x0000000404157c10 */ /* 0x002fc6000ffbe0ff */
[----:B------:R1:W-:Y:S01]  /*2020*/  STL [R1+0x8], R22 ;  /* 0x0000081601007387 */ /* 0x0003e20000100800 */
[----:B------:R-:W-:Y:S01]  /*2030*/  IADD3.X R23, PT, PT, R5, UR14, RZ, P5, !PT ;  /* 0x0000000e05177c10 */ /* 0x000fe2000affe4ff */
[----:B0-----:R-:W-:Y:S02]  /*2040*/  @P3 IMAD.MOV.U32 R18, RZ, RZ, R24 ;  /* 0x000000ffff123224 */ /* 0x001fe400078e0018 */
[----:B------:R-:W-:Y:S01]  /*2050*/  @P3 IMAD.MOV.U32 R19, RZ, RZ, R25 ;  /* 0x000000ffff133224 */ /* 0x000fe200078e0019 */
[----:B-1----:R-:W-:Y:S01]  /*2060*/  IADD3 R22, P5, PT, R6, UR4, RZ ;  /* 0x0000000406167c10 */ /* 0x002fe2000ffbe0ff */
[----:B------:R-:W-:-:S03]  /*2070*/  VIADD R20, R237, 0xfffffffd ;  /* 0xfffffffded147836 */ /* 0x000fc60000000000 */
[----:B------:R0:W2:Y:S04]  /*2080*/  @P3 LDG.E.U8 R145, desc[UR22][R18.64] ;  /* 0x0000001612913981 */ /* 0x0000a8000c1e1100 */
[----:B------:R1:W-:Y:S01]  /*2090*/  STL [R1+0xf4], R24 ;  /* 0x0000f41801007387 */ /* 0x0003e20000100800 */
[----:B------:R-:W-:Y:S02]  /*20a0*/  ISETP.GE.U32.AND P6, PT, R20, 0x7fffffde, PT ;  /* 0x7fffffde1400780c */ /* 0x000fe40003fc6070 */
[----:B0-----:R-:W-:Y:S02]  /*20b0*/  IADD3.X R18, PT, PT, R7, UR14, RZ, P5, !PT ;  /* 0x0000000e07127c10 */ /* 0x001fe4000affe4ff */
[----:B------:R-:W-:Y:S01]  /*20c0*/  IADD3 R19, P5, PT, R8, UR4, RZ ;  /* 0x0000000408137c10 */ /* 0x000fe2000ffbe0ff */
[----:B------:R0:W-:Y:S01]  /*20d0*/  STL [R1+0xfc], R21 ;  /* 0x0000fc1501007387 */ /* 0x0001e20000100800 */
[----:B------:R-:W-:Y:S01]  /*20e0*/  @P3 IMAD.MOV.U32 R20, RZ, RZ, R21 ;  /* 0x000000ffff143224 */ /* 0x000fe200078e0015 */
[----:B------:R-:W-:-:S02]  /*20f0*/  PRMT R144, RZ, 0x7610, R144 ;  /* 0x00007610ff907816 */ /* 0x000fc40000000090 */
[----:B------:R-:W-:Y:S01]  /*2100*/  STL [R1+0xf0], R25 ;  /* 0x0000f01901007387 */ /* 0x000fe20000100800 */
[----:B-1----:R-:W-:Y:S01]  /*2110*/  IADD3.X R24, PT, PT, R9, UR14, RZ, P5, !PT ;  /* 0x0000000e09187c10 */ /* 0x002fe2000affe4ff */
[----:B------:R-:W-:Y:S02]  /*2120*/  USHF.R.S32.HI UR5, URZ, 0x1f, UR6 ;  /* 0x0000001fff057899 */ /* 0x000fe40008011406 */
[----:B------:R1:W-:Y:S01]  /*2130*/  STL [R1+0xf8], R23 ;  /* 0x0000f81701007387 */ /* 0x0003e20000100800 */
[----:B0-----:R-:W-:-:S03]  /*2140*/  @P3 IMAD.MOV.U32 R21, RZ, RZ, R23 ;  /* 0x000000ffff153224 */ /* 0x001fc600078e0017 */
[----:B------:R-:W-:Y:S04]  /*2150*/  STL [R1+0x108], R22 ;  /* 0x0001081601007387 */ /* 0x000fe80000100800 */
[----:B------:R0:W-:Y:S01]  /*2160*/  STL [R1+0x104], R18 ;  /* 0x0001041201007387 */ /* 0x0001e20000100800 */
[----:B-1----:R-:W-:-:S03]  /*2170*/  @P3 IMAD.MOV.U32 R23, RZ, RZ, R18 ;  /* 0x000000ffff173224 */ /* 0x002fc600078e0012 */
[----:B------:R-:W-:Y:S01]  /*2180*/  STL [R1+0x110], R19 ;  /* 0x0001101301007387 */ /* 0x000fe20000100800 */
[----:B------:R-:W-:Y:S01]  /*2190*/  @P3 IMAD.MOV.U32 R25, RZ, RZ, R24 ;  /* 0x000000ffff193224 */ /* 0x000fe200078e0018 */
[----:B------:R-:W-:Y:S02]  /*21a0*/  PRMT R143, RZ, 0x7610, R143 ;  /* 0x00007610ff8f7816 */ /* 0x000fe4000000008f */
[----:B------:R1:W-:Y:S01]  /*21b0*/  STL [R1+0x10c], R24 ;  /* 0x00010c1801007387 */ /* 0x0003e20000100800 */
[----:B0-----:R-:W-:-:S03]  /*21c0*/  IADD3 R18, P5, PT, R2, UR6, RZ ;  /* 0x0000000602127c10 */ /* 0x001fc6000ffbe0ff */
[----:B------:R0:W2:Y:S01]  /*21d0*/  @P3 LDG.E.U8 R144, desc[UR22][R20.64] ;  /* 0x0000001614903981 */ /* 0x0000a2000c1e1100 */
[----:B------:R-:W-:-:S03]  /*21e0*/  PRMT R146, RZ, 0x7610, R146 ;  /* 0x00007610ff927816 */ /* 0x000fc60000000092 */
[----:B------:R0:W2:Y:S01]  /*21f0*/  @P3 LDG.E.U8 R143, desc[UR22][R22.64] ;  /* 0x00000016168f3981 */ /* 0x0000a2000c1e1100 */
[----:B-1----:R-:W-:Y:S01]  /*2200*/  @P3 IMAD.MOV.U32 R24, RZ, RZ, R19 ;  /* 0x000000ffff183224 */ /* 0x002fe200078e0013 */
[----:B------:R-:W-:Y:S02]  /*2210*/  IADD3.X R19, PT, PT, R3, UR5, RZ, P5, !PT ;  /* 0x0000000503137c10 */ /* 0x000fe4000affe4ff */
[----:B0-----:R-:W-:Y:S02]  /*2220*/  IADD3 R20, P5, PT, R4, UR6, RZ ;  /* 0x0000000604147c10 */ /* 0x001fe4000ffbe0ff */
[----:B------:R0:W2:Y:S02]  /*2230*/  @P3 LDG.E.U8 R146, desc[UR22][R24.64] ;  /* 0x0000001618923981 */ /* 0x0000a4000c1e1100 */
[----:B------:R-:W-:Y:S02]  /*2240*/  IADD3.X R21, PT, PT, R5, UR5, RZ, P5, !PT ;  /* 0x0000000505157c10 */ /* 0x000fe4000affe4ff */
[----:B------:R-:W-:Y:S01]  /*2250*/  IADD3 R22, P5, PT, R6, UR6, RZ ;  /* 0x0000000606167c10 */ /* 0x000fe2000ffbe0ff */
[----:B------:R-:W-:-:S03]  /*2260*/  VIADD R26, R237, 0xfffffff5 ;  /* 0xfffffff5ed1a7836 */ /* 0x000fc60000000000 */
[----:B------:R-:W-:Y:S02]  /*2270*/  IADD3.X R23, PT, PT, R7, UR5, RZ, P5, !PT ;  /* 0x0000000507177c10 */ /* 0x000fe4000affe4ff */
[----:B0-----:R-:W-:Y:S01]  /*2280*/  IADD3 R24, P5, PT, R8, UR6, RZ ;  /* 0x0000000608187c10 */ /* 0x001fe2000ffbe0ff */
[----:B------:R-:W-:Y:S01]  /*2290*/  UIMAD UR4, UR6, 0x9, URZ ;  /* 0x00000009060478a4 */ /* 0x000fe2000f8e02ff */
[----:B------:R-:W-:Y:S02]  /*22a0*/  PRMT R153, RZ, 0x7610, R153 ;  /* 0x00007610ff997816 */ /* 0x000fe40000000099 */
[----:B------:R-:W-:Y:S02]  /*22b0*/  PRMT R148, RZ, 0x7610, R148 ;  /* 0x00007610ff947816 */ /* 0x000fe40000000094 */
[----:B------:R-:W-:Y:S02]  /*22c0*/  PRMT R147, RZ, 0x7610, R147 ;  /* 0x00007610ff937816 */ /* 0x000fe40000000093 */
[----:B------:R-:W-:Y:S01]  /*22d0*/  PRMT R167, RZ, 0x7610, R167 ;  /* 0x00007610ffa77816 */ /* 0x000fe200000000a7 */
[----:B------:R-:W2:Y:S01]  /*22e0*/  @!P1 LDG.E.U8 R153, desc[UR22][R18.64] ;  /* 0x0000001612999981 */ /* 0x000ea2000c1e1100 */
[----:B------:R-:W-:Y:S01]  /*22f0*/  IADD3.X R25, PT, PT, R9, UR5, RZ, P5, !PT ;  /* 0x0000000509197c10 */ /* 0x000fe2000affe4ff */
[----:B------:R-:W-:Y:S01]  /*2300*/  USHF.R.S32.HI UR5, URZ, 0x1f, UR4 ;  /* 0x0000001fff057899 */ /* 0x000fe20008011404 */
[----:B------:R-:W-:Y:S01]  /*2310*/  ISETP.GE.U32.AND P3, PT, R26, 0x7fffffd6, PT ;  /* 0x7fffffd61a00780c */ /* 0x000fe20003f66070 */
[----:B------:R-:W2:Y:S01]  /*2320*/  @!P1 LDG.E.U8 R148, desc[UR22][R20.64] ;  /* 0x0000001614949981 */ /* 0x000ea2000c1e1100 */
[----:B------:R-:W-:-:S02]  /*2330*/  IADD3 R26, P5, PT, R2, UR4, RZ ;  /* 0x00000004021a7c10 */ /* 0x000fc4000ffbe0ff */
[----:B------:R-:W-:Y:S01]  /*2340*/  SHF.R.U32.HI R29, RZ, 0xe, R114 ;  /* 0x0000000eff1d7819 */ /* 0x000fe20000011672 */
[----:B------:R-:W2:Y:S01]  /*2350*/  @!P1 LDG.E.U8 R147, desc[UR22][R22.64] ;  /* 0x0000001616939981 */ /* 0x000ea2000c1e1100 */
[----:B------:R-:W-:-:S03]  /*2360*/  IADD3.X R28, PT, PT, R3, UR5, RZ, P5, !PT ;  /* 0x00000005031c7c10 */ /* 0x000fc6000affe4ff */
[----:B------:R-:W2:Y:S01]  /*2370*/  @!P1 LDG.E.U8 R167, desc[UR22][R24.64] ;  /* 0x0000001618a79981 */ /* 0x000ea2000c1e1100 */
[----:B------:R-:W-:Y:S02]  /*2380*/  IADD3 R27, P1, PT, R4, UR4, RZ ;  /* 0x00000004041b7c10 */ /* 0x000fe4000ff3e0ff */
[----:B------:R-:W-:Y:S02]  /*2390*/  LOP3.LUT P5, RZ, R29, 0x1, RZ, 0xc0, !PT ;  /* 0x000000011dff7812 */ /* 0x000fe400078ac0ff */
[----:B------:R-:W-:Y:S02]  /*23a0*/  IADD3.X R29, PT, PT, R5, UR5, RZ, P1, !PT ;  /* 0x00000005051d7c10 */ /* 0x000fe40008ffe4ff */
[----:B------:R-:W-:Y:S01]  /*23b0*/  IADD3 R30, P1, PT, R6, UR4, RZ ;  /* 0x00000004061e7c10 */ /* 0x000fe2000ff3e0ff */
[----:B------:R-:W-:Y:S01]  /*23c0*/  @!P2 IMAD.MOV.U32 R34, RZ, RZ, R26 ;  /* 0x000000ffff22a224 */ /* 0x000fe200078e001a */
[----:B------:R-:W-:Y:S01]  /*23d0*/  PRMT R155, RZ, 0x7610, R155 ;  /* 0x00007610ff9b7816 */ /* 0x000fe2000000009b */
[----:B------:R-:W-:Y:S01]  /*23e0*/  @!P2 IMAD.MOV.U32 R35, RZ, RZ, R28 ;  /* 0x000000ffff23a224 */ /* 0x000fe200078e001c */
[----:B------:R-:W-:-:S02]  /*23f0*/  IADD3.X R31, PT, PT, R7, UR5, RZ, P1, !PT ;  /* 0x00000005071f7c10 */ /* 0x000fc40008ffe4ff */
[----:B------:R-:W-:Y:S01]  /*2400*/  IADD3 R32, P1, PT, R8, UR4, RZ ;  /* 0x0000000408207c10 */ /* 0x000fe2000ff3e0ff */
[----:B------:R-:W-:Y:S01]  /*2410*/  UIMAD UR4, UR6, 0x11, URZ ;  /* 0x00000011060478a4 */ /* 0x000fe2000f8e02ff */
[----:B------:R-:W-:Y:S01]  /*2420*/  PRMT R154, RZ, 0x7610, R154 ;  /* 0x00007610ff9a7816 */ /* 0x000fe2000000009a */
[----:B------:R0:W2:Y:S01]  /*2430*/  @!P2 LDG.E.U8 R155, desc[UR22][R34.64] ;  /* 0x00000016229ba981 */ /* 0x0000a2000c1e1100 */
[----:B------:R-:W-:Y:S01]  /*2440*/  PRMT R179, RZ, 0x7610, R179 ;  /* 0x00007610ffb37816 */ /* 0x000fe200000000b3 */
[----:B------:R-:W-:Y:S01]  /*2450*/  USHF.R.S32.HI UR14, URZ, 0x1f, UR4 ;  /* 0x0000001fff0e7899 */ /* 0x000fe20008011404 */
[----:B------:R-:W-:Y:S02]  /*2460*/  PRMT R178, RZ, 0x7610, R178 ;  /* 0x00007610ffb27816 */ /* 0x000fe400000000b2 */
[----:B------:R-:W-:Y:S02]  /*2470*/  IADD3.X R33, PT, PT, R9, UR5, RZ, P1, !PT ;  /* 0x0000000509217c10 */ /* 0x000fe40008ffe4ff */
[----:B------:R-:W-:Y:S01]  /*2480*/  IADD3 R36, P1, PT, R2, UR4, RZ ;  /* 0x0000000402247c10 */ /* 0x000fe2000ff3e0ff */
[----:B------:R-:W2:Y:S01]  /*2490*/  @!P2 LDG.E.U8 R179, desc[UR22][R30.64] ;  /* 0x000000161eb3a981 */ /* 0x000ea2000c1e1100 */
[----:B0-----:R-:W-:-:S02]  /*24a0*/  @!P2 IMAD.MOV.U32 R34, RZ, RZ, R27 ;  /* 0x000000ffff22a224 */ /* 0x001fc400078e001b */
[----:B------:R-:W-:Y:S01]  /*24b0*/  @!P2 IMAD.MOV.U32 R35, RZ, RZ, R29 ;  /* 0x000000ffff23a224 */ /* 0x000fe200078e001d */
[----:B------:R-:W-:Y:S01]  /*24c0*/  IADD3.X R39, PT, PT, R3, UR14, RZ, P1, !PT ;  /* 0x0000000e03277c10 */ /* 0x000fe20008ffe4ff */
[----:B------:R-:W2:Y:S04]  /*24d0*/  @!P2 LDG.E.U8 R178, desc[UR22][R32.64] ;  /* 0x0000001620b2a981 */ /* 0x000ea8000c1e1100 */
[----:B------:R0:W2:Y:S01]  /*24e0*/  @!P2 LDG.E.U8 R154, desc[UR22][R34.64] ;  /* 0x00000016229aa981 */ /* 0x0000a2000c1e1100 */
[----:B------:R-:W-:Y:S02]  /*24f0*/  IADD3 R37, P2, PT, R4, UR4, RZ ;  /* 0x0000000404257c10 */ /* 0x000fe4000ff5e0ff */
[----:B------:R-:W-:Y:S02]  /*2500*/  PRMT R177, RZ, 0x7610, R177 ;  /* 0x00007610ffb17816 */ /* 0x000fe400000000b1 */
[----:B0-----:R-:W-:Y:S01]  /*2510*/  SHF.R.U32.HI R34, RZ, 0x6, R114 ;  /* 0x00000006ff227819 */ /* 0x001fe20000011672 */
[----:B------:R-:W-:Y:S01]  /*2520*/  @P5 IMAD.MOV.U32 R35, RZ, RZ, R39 ;  /* 0x000000ffff235224 */ /* 0x000fe200078e0027 */
[----:B------:R-:W-:-:S02]  /*2530*/  IADD3.X R38, PT, PT, R5, UR14, RZ, P2, !PT ;  /* 0x0000000e05267c10 */ /* 0x000fc400097fe4ff */
[----:B------:R-:W-:Y:S01]  /*2540*/  LOP3.LUT P1, RZ, R34, 0x1, RZ, 0xc0, !PT ;  /* 0x0000000122ff7812 */ /* 0x000fe2000782c0ff */
[----:B------:R-:W-:Y:S01]  /*2550*/  @P5 IMAD.MOV.U32 R34, RZ, RZ, R36 ;  /* 0x000000ffff225224 */ /* 0x000fe200078e0024 */
[----:B------:R0:W-:Y:S01]  /*2560*/  STL [R1+0x14], R36 ;  /* 0x0000142401007387 */ /* 0x0001e20000100800 */
[----:B------:R-:W-:-:S03]  /*2570*/  PRMT R217, RZ, 0x7610, R217 ;  /* 0x00007610ffd97816 */ /* 0x000fc600000000d9 */
[----:B------:R-:W-:Y:S04]  /*2580*/  STL [R1+0x1c], R37 ;  /* 0x00001c2501007387 */ /* 0x000fe80000100800 */
[----:B------:R-:W-:Y:S01]  /*2590*/  STL [R1+0x10], R39 ;  /* 0x0000102701007387 */ /* 0x000fe20000100800 */
[----:B0-----:R-:W-:-:S03]  /*25a0*/  IADD3 R36, P2, PT, R6, UR4, RZ ;  /* 0x0000000406247c10 */ /* 0x001fc6000ff5e0ff */
[----:B------:R0:W2:Y:S04]  /*25b0*/  @P5 LDG.E.U8 R177, desc[UR22][R34.64] ;  /* 0x0000001622b15981 */ /* 0x0000a8000c1e1100 */
[----:B------:R1:W-:Y:S01]  /*25c0*/  STL [R1+0x18], R38 ;  /* 0x0000182601007387 */ /* 0x0003e20000100800 */
[----:B------:R-:W-:Y:S01]  /*25d0*/  PRMT R216, RZ, 0x7610, R216 ;  /* 0x00007610ffd87816 */ /* 0x000fe200000000d8 */
[----:B0-----:R-:W-:Y:S02]  /*25e0*/  @P5 IMAD.MOV.U32 R34, RZ, RZ, R37 ;  /* 0x000000ffff225224 */ /* 0x001fe400078e0025 */
[----:B------:R-:W-:Y:S01]  /*25f0*/  @P5 IMAD.MOV.U32 R35, RZ, RZ, R38 ;  /* 0x000000ffff235224 */ /* 0x000fe200078e0026 */
[----:B-1----:R-:W-:Y:S02]  /*2600*/  IADD3.X R38, PT, PT, R7, UR14, RZ, P2, !PT ;  /* 0x0000000e07267c10 */ /* 0x002fe400097fe4ff */
[----:B------:R-:W-:-:S02]  /*2610*/  IADD3 R37, P2, PT, R8, UR4, RZ ;  /* 0x0000000408257c10 */ /* 0x000fc4000ff5e0ff */
[----:B------:R0:W2:Y:S01]  /*2620*/  @P5 LDG.E.U8 R217, desc[UR22][R34.64] ;  /* 0x0000001622d95981 */ /* 0x0000a2000c1e1100 */
[----:B------:R-:W-:Y:S01]  /*2630*/  UIMAD UR5, UR6, 0x19, URZ ;  /* 0x00000019060578a4 */ /* 0x000fe2000f8e02ff */
[----:B------:R-:W-:Y:S02]  /*2640*/  IADD3.X R39, PT, PT, R9, UR14, RZ, P2, !PT ;  /* 0x0000000e09277c10 */ /* 0x000fe400097fe4ff */
[----:B------:R-:W-:Y:S01]  /*2650*/  STL [R1+0x24], R36 ;  /* 0x0000242401007387 */ /* 0x000fe20000100800 */
[----:B------:R-:W-:Y:S01]  /*2660*/  USHF.R.S32.HI UR15, URZ, 0x1f, UR5 ;  /* 0x0000001fff0f7899 */ /* 0x000fe20008011405 */
[----:B0-----:R-:W-:Y:S02]  /*2670*/  @P5 IMAD.MOV.U32 R34, RZ, RZ, R36 ;  /* 0x000000ffff225224 */ /* 0x001fe400078e0024 */
[----:B------:R-:W-:Y:S01]  /*2680*/  @P5 IMAD.MOV.U32 R35, RZ, RZ, R38 ;  /* 0x000000ffff235224 */ /* 0x000fe200078e0026 */
[----:B------:R-:W-:Y:S01]  /*2690*/  PRMT R209, RZ, 0x7610, R209 ;  /* 0x00007610ffd17816 */ /* 0x000fe200000000d1 */
[----:B------:R0:W-:Y:S04]  /*26a0*/  STL [R1+0x20], R38 ;  /* 0x0000202601007387 */ /* 0x0001e80000100800 */
[----:B------:R1:W2:Y:S01]  /*26b0*/  @P5 LDG.E.U8 R216, desc[UR22][R34.64] ;  /* 0x0000001622d85981 */ /* 0x0002a2000c1e1100 */
[----:B0-----:R-:W-:Y:S01]  /*26c0*/  IADD3 R38, P2, PT, R2, UR5, RZ ;  /* 0x0000000502267c10 */ /* 0x001fe2000ff5e0ff */
[----:B-1----:R-:W-:-:S02]  /*26d0*/  @P5 IMAD.MOV.U32 R34, RZ, RZ, R37 ;  /* 0x000000ffff225224 */ /* 0x002fc400078e0025 */
[----:B------:R-:W-:Y:S01]  /*26e0*/  @P5 IMAD.MOV.U32 R35, RZ, RZ, R39 ;  /* 0x000000ffff235224 */ /* 0x000fe200078e0027 */
[----:B------:R-:W-:Y:S01]  /*26f0*/  STL [R1+0x2c], R37 ;  /* 0x00002c2501007387 */ /* 0x000fe20000100800 */
[----:B------:R-:W-:-:S03]  /*2700*/  IADD3.X R41, PT, PT, R3, UR15, RZ, P2, !PT ;  /* 0x0000000f03297c10 */ /* 0x000fc600097fe4ff */
[----:B------:R0:W-:Y:S01]  /*2710*/  STL [R1+0x28], R39 ;  /* 0x0000282701007387 */ /* 0x0001e20000100800 */
[----:B------:R-:W-:-:S03]  /*2720*/  PRMT R220, RZ, 0x7610, R220 ;  /* 0x00007610ffdc7816 */ /* 0x000fc600000000dc */
[----:B------:R1:W2:Y:S01]  /*2730*/  @P5 LDG.E.U8 R209, desc[UR22][R34.64] ;  /* 0x0000001622d15981 */ /* 0x0002a2000c1e1100 */
[----:B0-----:R-:W-:Y:S01]  /*2740*/  IADD3 R39, P5, PT, R4, UR5, RZ ;  /* 0x0000000504277c10 */ /* 0x001fe2000ffbe0ff */
[----:B-1----:R-:W-:-:S03]  /*2750*/  @P1 IMAD.MOV.U32 R34, RZ, RZ, R38 ;  /* 0x000000ffff221224 */ /* 0x002fc600078e0026 */
[----:B------:R-:W-:Y:S01]  /*2760*/  IADD3.X R40, PT, PT, R5, UR15, RZ, P5, !PT ;  /* 0x0000000f05287c10 */ /* 0x000fe2000affe4ff */
[----:B------:R-:W-:Y:S01]  /*2770*/  @P1 IMAD.MOV.U32 R35, RZ, RZ, R41 ;  /* 0x000000ffff231224 */ /* 0x000fe200078e0029 */
[----:B------:R-:W-:Y:S01]  /*2780*/  IADD3 R37, P5, PT, R6, UR5, RZ ;  /* 0x0000000506257c10 */ /* 0x000fe2000ffbe0ff */
[----:B------:R-:W-:Y:S01]  /*2790*/  VIADD R36, R237, 0xfffffffc ;  /* 0xfffffffced247836 */ /* 0x000fe20000000000 */
[----:B------:R-:W-:Y:S01]  /*27a0*/  PRMT R219, RZ, 0x7610, R219 ;  /* 0x00007610ffdb7816 */ /* 0x000fe200000000db */
[----:B------:R0:W-:Y:S04]  /*27b0*/  STL [R1+0x118], R38 ;  /* 0x0001182601007387 */ /* 0x0001e80000100800 */
[----:B------:R1:W2:Y:S01]  /*27c0*/  @P1 LDG.E.U8 R220, desc[UR22][R34.64] ;  /* 0x0000001622dc1981 */ /* 0x0002a2000c1e1100 */
[----:B------:R-:W-:-:S02]  /*27d0*/  ISETP.GE.U32.AND P2, PT, R36, 0x7fffffdd, PT ;  /* 0x7fffffdd2400780c */ /* 0x000fc40003f46070 */
[----:B0-----:R-:W-:Y:S01]  /*27e0*/  IADD3.X R38, PT, PT, R7, UR15, RZ, P5, !PT ;  /* 0x0000000f07267c10 */ /* 0x001fe2000affe4ff */
[----:B-1----:R-:W-:Y:S02]  /*27f0*/  @P1 IMAD.MOV.U32 R34, RZ, RZ, R39 ;  /* 0x000000ffff221224 */ /* 0x002fe400078e0027 */
[----:B------:R-:W-:Y:S01]  /*2800*/  @P1 IMAD.MOV.U32 R35, RZ, RZ, R40 ;  /* 0x000000ffff231224 */ /* 0x000fe200078e0028 */
[----:B------:R-:W-:Y:S01]  /*2810*/  PRMT R211, RZ, 0x7610, R211 ;  /* 0x00007610ffd37816 */ /* 0x000fe200000000d3 */
[----:B------:R-:W-:Y:S01]  /*2820*/  STL [R1+0x114], R41 ;  /* 0x0001142901007387 */ /* 0x000fe20000100800 */
[----:B------:R-:W-:Y:S01]  /*2830*/  IADD3 R36, P5, PT, R8, UR5, RZ ;  /* 0x0000000508247c10 */ /* 0x000fe2000ffbe0ff */
[----:B------:R-:W-:Y:S02]  /*2840*/  USHF.L.U32 UR4, UR6, 0x1, URZ ;  /* 0x0000000106047899 */ /* 0x000fe400080006ff */
[----:B------:R0:W2:Y:S01]  /*2850*/  @P1 LDG.E.U8 R219, desc[UR22][R34.64] ;  /* 0x0000001622db1981 */ /* 0x0000a2000c1e1100 */
[----:B------:R-:W-:-:S03]  /*2860*/  PRMT R215, RZ, 0x7610, R215 ;  /* 0x00007610ffd77816 */ /* 0x000fc600000000d7 */
[----:B------:R-:W-:Y:S01]  /*2870*/  STL [R1+0x120], R39 ;  /* 0x0001202701007387 */ /* 0x000fe20000100800 */
[----:B------:R-:W-:-:S03]  /*2880*/  USHF.R.S32.HI UR5, URZ, 0x1f, UR4 ;  /* 0x0000001fff057899 */ /* 0x000fc60008011404 */
[----:B------:R-:W-:Y:S01]  /*2890*/  STL [R1+0x11c], R40 ;  /* 0x00011c2801007387 */ /* 0x000fe20000100800 */
[----:B0-----:R-:W-:Y:S02]  /*28a0*/  @P1 IMAD.MOV.U32 R34, RZ, RZ, R37 ;  /* 0x000000ffff221224 */ /* 0x001fe400078e0025 */
[----:B------:R-:W-:Y:S01]  /*28b0*/  @P1 IMAD.MOV.U32 R35, RZ, RZ, R38 ;  /* 0x000000ffff231224 */ /* 0x000fe200078e0026 */
[----:B------:R0:W-:Y:S04]  /*28c0*/  STL [R1+0x128], R37 ;  /* 0x0001282501007387 */ /* 0x0001e80000100800 */
[----:B------:R1:W2:Y:S01]  /*28d0*/  @P1 LDG.E.U8 R211, desc[UR22][R34.64] ;  /* 0x0000001622d31981 */ /* 0x0002a2000c1e1100 */
[----:B0-----:R-:W-:-:S03]  /*28e0*/  IADD3.X R37, PT, PT, R9, UR15, RZ, P5, !PT ;  /* 0x0000000f09257c10 */ /* 0x001fc6000affe4ff */
[----:B------:R-:W-:Y:S01]  /*28f0*/  STL [R1+0x124], R38 ;  /* 0x0001242601007387 */ /* 0x000fe20000100800 */
[----:B-1----:R-:W-:-:S03]  /*2900*/  IADD3 R34, P5, PT, R2, UR4, RZ ;  /* 0x0000000402227c10 */ /* 0x002fc6000ffbe0ff */
[----:B------:R0:W-:Y:S04]  /*2910*/  STL [R1+0x130], R36 ;  /* 0x0001302401007387 */ /* 0x0001e80000100800 */
[----:B------:R0:W2:Y:S01]  /*2920*/  @P1 LDG.E.U8 R215, desc[UR22][R36.64] ;  /* 0x0000001624d71981 */ /* 0x0000a2000c1e1100 */
[----:B------:R-:W-:Y:S01]  /*2930*/  IADD3 R35, P1, PT, R4, UR4, RZ ;  /* 0x0000000404237c10 */ /* 0x000fe2000ff3e0ff */
[----:B------:R-:W-:Y:S01]  /*2940*/  @!P6 IMAD.MOV.U32 R40, RZ, RZ, R34 ;  /* 0x000000ffff28e224 */ /* 0x000fe200078e0022 */
[----:B------:R-:W-:Y:S01]  /*2950*/  PRMT R214, RZ, 0x7610, R214 ;  /* 0x00007610ffd67816 */ /* 0x000fe200000000d6 */
[----:B------:R1:W-:Y:S01]  /*2960*/  STL [R1+0x12c], R37 ;  /* 0x00012c2501007387 */ /* 0x0003e20000100800 */
[----:B0-----:R-:W-:Y:S01]  /*2970*/  IADD3.X R36, PT, PT, R3, UR5, RZ, P5, !PT ;  /* 0x0000000503247c10 */ /* 0x001fe2000affe4ff */
[----:B------:R-:W-:Y:S01]  /*2980*/  VIADD R38, R237, 0xfffffff4 ;  /* 0xfffffff4ed267836 */ /* 0x000fe20000000000 */
[----:B-1----:R-:W-:-:S03]  /*2990*/  IADD3.X R37, PT, PT, R5, UR5, RZ, P1, !PT ;  /* 0x0000000505257c10 */ /* 0x002fc60008ffe4ff */
[----:B------:R-:W-:Y:S01]  /*29a0*/  @!P6 IMAD.MOV.U32 R41, RZ, RZ, R36 ;  /* 0x000000ffff29e224 */ /* 0x000fe200078e0024 */
[----:B------:R-:W-:Y:S02]  /*29b0*/  PRMT R213, RZ, 0x7610, R213 ;  /* 0x00007610ffd57816 */ /* 0x000fe400000000d5 */
[----:B------:R-:W-:Y:S02]  /*29c0*/  ISETP.GE.U32.AND P5, PT, R38, 0x7fffffd5, PT ;  /* 0x7fffffd52600780c */ /* 0x000fe40003fa6070 */
[----:B------:R0:W2:Y:S01]  /*29d0*/  @!P6 LDG.E.U8 R214, desc[UR22][R40.64] ;  /* 0x0000001628d6e981 */ /* 0x0000a2000c1e1100 */
[----:B------:R-:W-:-:S04]  /*29e0*/  IADD3 R38, P1, PT, R6, UR4, RZ ;  /* 0x0000000406267c10 */ /* 0x000fc8000ff3e0ff */
[----:B------:R-:W-:Y:S01]  /*29f0*/  IADD3.X R39, PT, PT, R7, UR5, RZ, P1, !PT ;  /* 0x0000000507277c10 */ /* 0x000fe20008ffe4ff */
[----:B0-----:R-:W-:Y:S02]  /*2a00*/  @!P6 IMAD.MOV.U32 R40, RZ, RZ, R35 ;  /* 0x000000ffff28e224 */ /* 0x001fe400078e0023 */
[----:B------:R-:W-:-:S05]  /*2a10*/  @!P6 IMAD.MOV.U32 R41, RZ, RZ, R37 ;  /* 0x000000ffff29e224 */ /* 0x000fca00078e0025 */
[----:B------:R0:W2:Y:S01]  /*2a20*/  @!P6 LDG.E.U8 R213, desc[UR22][R40.64] ;  /* 0x0000001628d5e981 */ /* 0x0000a2000c1e1100 */
[----:B------:R-:W-:Y:S02]  /*2a30*/  PRMT R197, RZ, 0x7610, R197 ;  /* 0x00007610ffc57816 */ /* 0x000fe400000000c5 */
[----:B------:R-:W-:Y:S02]  /*2a40*/  PRMT R218, RZ, 0x7610, R218 ;  /* 0x00007610ffda7816 */ /* 0x000fe400000000da */
[----:B------:R-:W-:Y:S02]  /*2a50*/  SHF.R.U32.HI R45, RZ, 0xd, R114 ;  /* 0x0000000dff2d7819 */ /* 0x000fe40000011672 */
[----:B------:R-:W2:Y:S01]  /*2a60*/  @!P6 LDG.E.U8 R197, desc[UR22][R38.64] ;  /* 0x0000001626c5e981 */ /* 0x000ea2000c1e1100 */
[----:B0-----:R-:W-:Y:S01]  /*2a70*/  IADD3 R40, P1, PT, R8, UR4, RZ ;  /* 0x0000000408287c10 */ /* 0x001fe2000ff3e0ff */
[----:B------:R-:W-:-:S03]  /*2a80*/  UIMAD UR4, UR6, 0xa, URZ ;  /* 0x0000000a060478a4 */ /* 0x000fc6000f8e02ff */
[----:B------:R-:W-:Y:S01]  /*2a90*/  IADD3.X R41, PT, PT, R9, UR5, RZ, P1, !PT ;  /* 0x0000000509297c10 */ /* 0x000fe20008ffe4ff */
[----:B------:R-:W-:Y:S02]  /*2aa0*/  USHF.R.S32.HI UR14, URZ, 0x1f, UR4 ;  /* 0x0000001fff0e7899 */ /* 0x000fe40008011404 */
[----:B------:R-:W-:Y:S02]  /*2ab0*/  IADD3 R42, P1, PT, R2, UR4, RZ ;  /* 0x00000004022a7c10 */ /* 0x000fe4000ff3e0ff */
[----:B------:R-:W2:Y:S01]  /*2ac0*/  @!P6 LDG.E.U8 R218, desc[UR22][R40.64] ;  /* 0x0000001628dae981 */ /* 0x000ea2000c1e1100 */
[----:B------:R-:W-:Y:S02]  /*2ad0*/  IADD3 R43, P6, PT, R4, UR4, RZ ;  /* 0x00000004042b7c10 */ /* 0x000fe4000ffde0ff */
[----:B------:R-:W-:Y:S01]  /*2ae0*/  IADD3.X R44, PT, PT, R3, UR14, RZ, P1, !PT ;  /* 0x0000000e032c7c10 */ /* 0x000fe20008ffe4ff */
[----:B------:R-:W-:Y:S01]  /*2af0*/  @!P3 IMAD.MOV.U32 R46, RZ, RZ, R42 ;  /* 0x000000ffff2eb224 */ /* 0x000fe200078e002a */
[----:B------:R-:W-:-:S02]  /*2b00*/  PRMT R203, RZ, 0x7610, R203 ;  /* 0x00007610ffcb7816 */ /* 0x000fc400000000cb */
[----:B------:R-:W-:Y:S01]  /*2b10*/  LOP3.LUT P1, RZ, R45, 0x1, RZ, 0xc0, !PT ;  /* 0x000000012dff7812 */ /* 0x000fe2000782c0ff */
[----:B------:R-:W-:Y:S01]  /*2b20*/  @!P3 IMAD.MOV.U32 R47, RZ, RZ, R44 ;  /* 0x000000ffff2fb224 */ /* 0x000fe200078e002c */
[----:B------:R-:W-:Y:S01]  /*2b30*/  IADD3.X R45, PT, PT, R5, UR14, RZ, P6, !PT ;  /* 0x0000000e052d7c10 */ /* 0x000fe2000b7fe4ff */
[----:B------:R-:W-:Y:S01]  /*2b40*/  @!P3 IMAD.MOV.U32 R48, RZ, RZ, R43 ;  /* 0x000000ffff30b224 */ /* 0x000fe200078e002b */
[----:B------:R-:W-:Y:S02]  /*2b50*/  PRMT R202, RZ, 0x7610, R202 ;  /* 0x00007610ffca7816 */ /* 0x000fe400000000ca */
[----:B------:R0:W2:Y:S01]  /*2b60*/  @!P3 LDG.E.U8 R203, desc[UR22][R46.64] ;  /* 0x000000162ecbb981 */ /* 0x0000a2000c1e1100 */
[----:B------:R-:W-:Y:S01]  /*2b70*/  @!P3 IMAD.MOV.U32 R49, RZ, RZ, R45 ;  /* 0x000000ffff31b224 */ /* 0x000fe200078e002d */
[----:B------:R-:W-:-:S04]  /*2b80*/  UIMAD UR5, UR6, 0x12, URZ ;  /* 0x00000012060578a4 */ /* 0x000fc8000f8e02ff */
[----:B------:R1:W2:Y:S01]  /*2b90*/  @!P3 LDG.E.U8 R202, desc[UR22][R48.64] ;  /* 0x0000001630cab981 */ /* 0x0002a2000c1e1100 */
[----:B0-----:R-:W-:-:S04]  /*2ba0*/  IADD3 R46, P6, PT, R6, UR4, RZ ;  /* 0x00000004062e7c10 */ /* 0x001fc8000ffde0ff */
[----:B------:R-:W-:Y:S02]  /*2bb0*/  IADD3.X R47, PT, PT, R7, UR14, RZ, P6, !PT ;  /* 0x0000000e072f7c10 */ /* 0x000fe4000b7fe4ff */
[----:B-1----:R-:W-:Y:S01]  /*2bc0*/  IADD3 R48, P6, PT, R8, UR4, RZ ;  /* 0x0000000408307c10 */ /* 0x002fe2000ffde0ff */
[----:B------:R-:W-:Y:S01]  /*2bd0*/  USHF.R.S32.HI UR15, URZ, 0x1f, UR5 ;  /* 0x0000001fff0f7899 */ /* 0x000fe20008011405 */
[----:B------:R-:W-:Y:S02]  /*2be0*/  PRMT R207, RZ, 0x7610, R207 ;  /* 0x00007610ffcf7816 */ /* 0x000fe400000000cf */
[----:B------:R-:W-:Y:S02]  /*2bf0*/  IADD3.X R49, PT, PT, R9, UR14, RZ, P6, !PT ;  /* 0x0000000e09317c10 */ /* 0x000fe4000b7fe4ff */
[----:B------:R-:W-:Y:S02]  /*2c00*/  PRMT R206, RZ, 0x7610, R206 ;  /* 0x00007610ffce7816 */ /* 0x000fe400000000ce */
[----:B------:R-:W-:Y:S01]  /*2c10*/  IADD3 R51, P6, PT, R2, UR5, RZ ;  /* 0x0000000502337c10 */ /* 0x000fe2000ffde0ff */
[----:B------:R-:W2:Y:S01]  /*2c20*/  @!P3 LDG.E.U8 R207, desc[UR22][R46.64] ;  /* 0x000000162ecfb981 */ /* 0x000ea2000c1e1100 */
[----:B------:R-:W-:-:S02]  /*2c30*/  SHF.R.U32.HI R50, RZ, 0x5, R114 ;  /* 0x00000005ff327819 */ /* 0x000fc40000011672 */
[----:B------:R-:W-:Y:S01]  /*2c40*/  IADD3.X R54, PT, PT, R3, UR15, RZ, P6, !PT ;  /* 0x0000000f03367c10 */ /* 0x000fe2000b7fe4ff */
[----:B------:R-:W2:Y:S01]  /*2c50*/  @!P3 LDG.E.U8 R206, desc[UR22][R48.64] ;  /* 0x0000001630ceb981 */ /* 0x000ea2000c1e1100 */
[----:B------:R-:W-:Y:S02]  /*2c60*/  IADD3 R53, P6, PT, R4, UR5, RZ ;  /* 0x0000000504357c10 */ /* 0x000fe4000ffde0ff */
[----:B------:R-:W-:Y:S01]  /*2c70*/  LOP3.LUT P3, RZ, R50, 0x1, RZ, 0xc0, !PT ;  /* 0x0000000132ff7812 */ /* 0x000fe2000786c0ff */
[----:B------:R0:W-:Y:S01]  /*2c80*/  STL [R1+0x34], R51 ;  /* 0x0000343301007387 */ /* 0x0001e20000100800 */
[----:B------:R-:W-:Y:S01]  /*2c90*/  PRMT R191, RZ, 0x7610, R191 ;  /* 0x00007610ffbf7816 */ /* 0x000fe200000000bf */
[----:B------:R-:W-:Y:S01]  /*2ca0*/  @P1 IMAD.MOV.U32 R50, RZ, RZ, R51 ;  /* 0x000000ffff321224 */ /* 0x000fe200078e0033 */
[----:B------:R-:W-:Y:S02]  /*2cb0*/  IADD3.X R55, PT, PT, R5, UR15, RZ, P6, !PT ;  /* 0x0000000f05377c10 */ /* 0x000fe4000b7fe4ff */
[----:B------:R-:W-:Y:S01]  /*2cc0*/  IADD3 R52, P6, PT, R6, UR5, RZ ;  /* 0x0000000506347c10 */ /* 0x000fe2000ffde0ff */
[----:B0-----:R-:W-:Y:S01]  /*2cd0*/  @P1 IMAD.MOV.U32 R51, RZ, RZ, R54 ;  /* 0x000000ffff331224 */ /* 0x001fe200078e0036 */
[----:B------:R-:W-:Y:S01]  /*2ce0*/  PRMT R212, RZ, 0x7610, R212 ;  /* 0x00007610ffd47816 */ /* 0x000fe200000000d4 */
[----:B------:R0:W-:Y:S04]  /*2cf0*/  STL [R1+0x30], R54 ;  /* 0x0000303601007387 */ /* 0x0001e80000100800 */
[----:B------:R1:W2:Y:S01]  /*2d00*/  @P1 LDG.E.U8 R191, desc[UR22][R50.64] ;  /* 0x0000001632bf1981 */ /* 0x0002a2000c1e1100 */
[----:B------:R-:W-:-:S03]  /*2d10*/  PRMT R205, RZ, 0x7610, R205 ;  /* 0x00007610ffcd7816 */ /* 0x000fc600000000cd */
[----:B------:R3:W-:Y:S01]  /*2d20*/  STL [R1+0x3c], R53 ;  /* 0x00003c3501007387 */ /* 0x0007e20000100800 */
[----:B0-----:R-:W-:Y:S01]  /*2d30*/  IADD3.X R54, PT, PT, R7, UR15, RZ, P6, !PT ;  /* 0x0000000f07367c10 */ /* 0x001fe2000b7fe4ff */
[----:B-1----:R-:W-:Y:S02]  /*2d40*/  @P1 IMAD.MOV.U32 R50, RZ, RZ, R53 ;  /* 0x000000ffff321224 */ /* 0x002fe400078e0035 */
[----:B------:R-:W-:Y:S01]  /*2d50*/  @P1 IMAD.MOV.U32 R51, RZ, RZ, R55 ;  /* 0x000000ffff331224 */ /* 0x000fe200078e0037 */
[----:B------:R-:W-:Y:S01]  /*2d60*/  STL [R1+0x38], R55 ;  /* 0x0000383701007387 */ /* 0x000fe20000100800 */
[----:B---3--:R-:W-:Y:S01]  /*2d70*/  IADD3 R53, P6, PT, R8, UR5, RZ ;  /* 0x0000000508357c10 */ /* 0x008fe2000ffde0ff */
[----:B------:R-:W-:Y:S02]  /*2d80*/  UIMAD UR4, UR6, 0x1a, URZ ;  /* 0x0000001a060478a4 */ /* 0x000fe4000f8e02ff */
[----:B------:R-:W-:Y:S04]  /*2d90*/  STL [R1+0x44], R52 ;  /* 0x0000443401007387 */ /* 0x000fe80000100800 */
[----:B------:R0:W3:Y:S04]  /*2da0*/  @P1 LDG.E.U8 R212, desc[UR22][R50.64] ;  /* 0x0000001632d41981 */ /* 0x0000e8000c1e1100 */
[----:B------:R1:W-:Y:S01]  /*2db0*/  STL [R1+0x40], R54 ;  /* 0x0000403601007387 */ /* 0x0003e20000100800 */
[----:B------:R-:W-:Y:S01]  /*2dc0*/  USHF.R.S32.HI UR5, URZ, 0x1f, UR4 ;  /* 0x0000001fff057899 */ /* 0x000fe20008011404 */
[----:B0-----:R-:W-:-:S02]  /*2dd0*/  @P1 IMAD.MOV.U32 R50, RZ, RZ, R52 ;  /* 0x000000ffff321224 */ /* 0x001fc400078e0034 */
[----:B------:R-:W-:Y:S01]  /*2de0*/  @P1 IMAD.MOV.U32 R51, RZ, RZ, R54 ;  /* 0x000000ffff331224 */ /* 0x000fe200078e0036 */
[----:B-1----:R-:W-:Y:S02]  /*2df0*/  IADD3.X R54, PT, PT, R9, UR15, RZ, P6, !PT ;  /* 0x0000000f09367c10 */ /* 0x002fe4000b7fe4ff */
[----:B------:R-:W-:Y:S02]  /*2e00*/  PRMT R188, RZ, 0x7610, R188 ;  /* 0x00007610ffbc7816 */ /* 0x000fe400000000bc */
[----:B------:R0:W2:Y:S01]  /*2e10*/  @P1 LDG.E.U8 R205, desc[UR22][R50.64] ;  /* 0x0000001632cd1981 */ /* 0x0000a2000c1e1100 */
[----:B------:R-:W-:-:S03]  /*2e20*/  IADD3 R56, P6, PT, R2, UR4, RZ ;  /* 0x0000000402387c10 */ /* 0x000fc6000ffde0ff */
[----:B------:R1:W-:Y:S01]  /*2e30*/  STL [R1+0x4c], R53 ;  /* 0x00004c3501007387 */ /* 0x0003e20000100800 */
[----:B------:R-:W-:Y:S01]  /*2e40*/  IADD3.X R57, PT, PT, R3, UR5, RZ, P6, !PT ;  /* 0x0000000503397c10 */ /* 0x000fe2000b7fe4ff */
[----:B0-----:R-:W-:Y:S02]  /*2e50*/  @P1 IMAD.MOV.U32 R50, RZ, RZ, R53 ;  /* 0x000000ffff321224 */ /* 0x001fe400078e0035 */
[----:B------:R-:W-:Y:S01]  /*2e60*/  @P1 IMAD.MOV.U32 R51, RZ, RZ, R54 ;  /* 0x000000ffff331224 */ /* 0x000fe200078e0036 */
[----:B------:R-:W-:-:S04]  /*2e70*/  PRMT R199, RZ, 0x7610, R199 ;  /* 0x00007610ffc77816 */ /* 0x000fc800000000c7 */
[----:B------:R0:W2:Y:S01]  /*2e80*/  @P1 LDG.E.U8 R188, desc[UR22][R50.64] ;  /* 0x0000001632bc1981 */ /* 0x0000a2000c1e1100 */
[----:B-1----:R-:W-:-:S03]  /*2e90*/  IADD3 R53, P1, PT, R4, UR4, RZ ;  /* 0x0000000404357c10 */ /* 0x002fc6000ff3e0ff */
[----:B------:R1:W-:Y:S01]  /*2ea0*/  STL [R1+0x48], R54 ;  /* 0x0000483601007387 */ /* 0x0003e20000100800 */
[----:B------:R-:W-:Y:S01]  /*2eb0*/  IADD3.X R55, PT, PT, R5, UR5, RZ, P1, !PT ;  /* 0x0000000505377c10 */ /* 0x000fe20008ffe4ff */
[----:B0-----:R-:W-:Y:S02]  /*2ec0*/  @P3 IMAD.MOV.U32 R50, RZ, RZ, R56 ;  /* 0x000000ffff323224 */ /* 0x001fe400078e0038 */
[----:B------:R-:W-:Y:S01]  /*2ed0*/  @P3 IMAD.MOV.U32 R51, RZ, RZ, R57 ;  /* 0x000000ffff333224 */ /* 0x000fe200078e0039 */
[----:B------:R-:W-:Y:S01]  /*2ee0*/  STL [R1+0x138], R56 ;  /* 0x0001383801007387 */ /* 0x000fe20000100800 */
[----:B-1----:R-:W-:Y:S01]  /*2ef0*/  IADD3 R54, P1, PT, R6, UR4, RZ ;  /* 0x0000000406367c10 */ /* 0x002fe2000ff3e0ff */
[----:B------:R-:W-:Y:S01]  /*2f00*/  VIADD R52, R237, 0xfffffffb ;  /* 0xfffffffbed347836 */ /* 0x000fe20000000000 */
[----:B------:R-:W-:Y:S01]  /*2f10*/  PRMT R198, RZ, 0x7610, R198 ;  /* 0x00007610ffc67816 */ /* 0x000fe200000000c6 */
[----:B------:R-:W-:Y:S04]  /*2f20*/  STL [R1+0x140], R53 ;  /* 0x0001403501007387 */ /* 0x000fe80000100800 */
[----:B------:R-:W-:Y:S04]  /*2f30*/  STL [R1+0x134], R57 ;  /* 0x0001343901007387 */ /* 0x000fe80000100800 */
[----:B------:R0:W2:Y:S04]  /*2f40*/  @P3 LDG.E.U8 R199, desc[UR22][R50.64] ;  /* 0x0000001632c73981 */ /* 0x0000a8000c1e1100 */
[----:B------:R1:W-:Y:S01]  /*2f50*/  STL [R1+0x13c], R55 ;  /* 0x00013c3701007387 */ /* 0x0003e20000100800 */
[----:B------:R-:W-:Y:S01]  /*2f60*/  ISETP.GE.U32.AND P6, PT, R52, 0x7fffffdc, PT ;  /* 0x7fffffdc3400780c */ /* 0x000fe20003fc6070 */
[----:B0-----:R-:W-:-:S02]  /*2f70*/  @P3 IMAD.MOV.U32 R50, RZ, RZ, R53 ;  /* 0x000000ffff323224 */ /* 0x001fc400078e0035 */
[----:B------:R-:W-:Y:S01]  /*2f80*/  @P3 IMAD.MOV.U32 R51, RZ, RZ, R55 ;  /* 0x000000ffff333224 */ /* 0x000fe200078e0037 */
[----:B-1----:R-:W-:Y:S02]  /*2f90*/  IADD3.X R55, PT, PT, R7, UR5, RZ, P1, !PT ;  /* 0x0000000507377c10 */ /* 0x002fe40008ffe4ff */
[----:B------:R-:W-:Y:S02]  /*2fa0*/  IADD3 R52, P1, PT, R8, UR4, RZ ;  /* 0x0000000408347c10 */ /* 0x000fe4000ff3e0ff */
[----:B------:R0:W2:Y:S01]  /*2fb0*/  @P3 LDG.E.U8 R198, desc[UR22][R50.64] ;  /* 0x0000001632c63981 */ /* 0x0000a2000c1e1100 */
[----:B------:R-:W-:Y:S01]  /*2fc0*/  PRMT R182, RZ, 0x7610, R182 ;  /* 0x00007610ffb67816 */ /* 0x000fe200000000b6 */
[----:B------:R-:W-:Y:S01]  /*2fd0*/  UIMAD UR4, UR6, 0x3, URZ ;  /* 0x00000003060478a4 */ /* 0x000fe2000f8e02ff */
[----:B------:R-:W-:Y:S02]  /*2fe0*/  PRMT R204, RZ, 0x7610, R204 ;  /* 0x00007610ffcc7816 */ /* 0x000fe400000000cc */
[----:B------:R-:W-:Y:S01]  /*2ff0*/  IADD3.X R53, PT, PT, R9, UR5, RZ, P1, !PT ;  /* 0x0000000509357c10 */ /* 0x000fe20008ffe4ff */
[----:B------:R-:W-:Y:S01]  /*3000*/  USHF.R.S32.HI UR14, URZ, 0x1f, UR4 ;  /* 0x0000001fff0e7899 */ /* 0x000fe20008011404 */
[----:B0-----:R-:W-:Y:S01]  /*3010*/  @P3 IMAD.MOV.U32 R50, RZ, RZ, R54 ;  /* 0x000000ffff323224 */ /* 0x001fe200078e0036 */
[----:B------:R0:W-:Y:S01]  /*3020*/  STL [R1+0x148], R54 ;  /* 0x0001483601007387 */ /* 0x0001e20000100800 */
[----:B------:R-:W-:-:S03]  /*3030*/  @P3 IMAD.MOV.U32 R51, RZ, RZ, R55 ;  /* 0x000000ffff333224 */ /* 0x000fc600078e0037 */
[----:B------:R-:W2:Y:S04]  /*3040*/  @P3 LDG.E.U8 R204, desc[UR22][R52.64] ;  /* 0x0000001634cc3981 */ /* 0x000ea8000c1e1100 */
[----:B------:R1:W2:Y:S01]  /*3050*/  @P3 LDG.E.U8 R182, desc[UR22][R50.64] ;  /* 0x0000001632b63981 */ /* 0x0002a2000c1e1100 */
[----:B0-----:R-:W-:-:S03]  /*3060*/  VIADD R54, R237, 0xfffffff3 ;  /* 0xfffffff3ed367836 */ /* 0x001fc60000000000 */
[----:B------:R-:W-:Y:S01]  /*3070*/  STL [R1+0x144], R55 ;  /* 0x0001443701007387 */ /* 0x000fe20000100800 */
[----:B-1----:R-:W-:-:S03]  /*3080*/  IADD3 R50, P1, PT, R2, UR4, RZ ;  /* 0x0000000402327c10 */ /* 0x002fc6000ff3e0ff */
[----:B------:R0:W-:Y:S01]  /*3090*/  STL [R1+0x150], R52 ;  /* 0x0001503401007387 */ /* 0x0001e20000100800 */
[----:B------:R-:W-:Y:S02]  /*30a0*/  IADD3 R51, P3, PT, R4, UR4, RZ ;  /* 0x0000000404337c10 */ /* 0x000fe4000ff7e0ff */
[----:B------:R-:W-:Y:S01]  /*30b0*/  PRMT R193, RZ, 0x7610, R193 ;  /* 0x00007610ffc17816 */ /* 0x000fe200000000c1 */
[----:B------:R1:W-:Y:S01]  /*30c0*/  STL [R1+0x14c], R53 ;  /* 0x00014c3501007387 */ /* 0x0003e20000100800 */
[----:B0-----:R-:W-:Y:S02]  /*30d0*/  IADD3.X R52, PT, PT, R3, UR14, RZ, P1, !PT ;  /* 0x0000000e03347c10 */ /* 0x001fe40008ffe4ff */
[----:B------:R-:W-:Y:S01]  /*30e0*/  ISETP.GE.U32.AND P1, PT, R54, 0x7fffffd4, PT ;  /* 0x7fffffd43600780c */ /* 0x000fe20003f26070 */
[----:B------:R-:W-:Y:S01]  /*30f0*/  @!P2 IMAD.MOV.U32 R54, RZ, RZ, R50 ;  /* 0x000000ffff36a224 */ /* 0x000fe200078e0032 */
[----:B-1----:R-:W-:Y:S01]  /*3100*/  IADD3.X R53, PT, PT, R5, UR14, RZ, P3, !PT ;  /* 0x0000000e05357c10 */ /* 0x002fe20009ffe4ff */
[----:B------:R-:W-:Y:S01]  /*3110*/  @!P2 IMAD.MOV.U32 R55, RZ, RZ, R52 ;  /* 0x000000ffff37a224 */ /* 0x000fe200078e0034 */
[----:B------:R-:W-:Y:S01]  /*3120*/  PRMT R192, RZ, 0x7610, R192 ;  /* 0x00007610ffc07816 */ /* 0x000fe200000000c0 */
[----:B------:R-:W-:-:S02]  /*3130*/  @!P2 IMAD.MOV.U32 R56, RZ, RZ, R51 ;  /* 0x000000ffff38a224 */ /* 0x000fc400078e0033 */
[----:B------:R-:W-:Y:S01]  /*3140*/  @!P2 IMAD.MOV.U32 R57, RZ, RZ, R53 ;  /* 0x000000ffff39a224 */ /* 0x000fe200078e0035 */
[----:B------:R0:W2:Y:S01]  /*3150*/  @!P2 LDG.E.U8 R193, desc[UR22][R54.64] ;  /* 0x0000001636c1a981 */ /* 0x0000a2000c1e1100 */
[----:B------:R-:W-:-:S03]  /*3160*/  UIMAD UR5, UR6, 0xb, URZ ;  /* 0x0000000b060578a4 */ /* 0x000fc6000f8e02ff */
[----:B------:R1:W2:Y:S01]  /*3170*/  @!P2 LDG.E.U8 R192, desc[UR22][R56.64] ;  /* 0x0000001638c0a981 */ /* 0x0002a2000c1e1100 */
[----:B0-----:R-:W-:-:S04]  /*3180*/  IADD3 R54, P3, PT, R6, UR4, RZ ;  /* 0x0000000406367c10 */ /* 0x001fc8000ff7e0ff */
[----:B------:R-:W-:Y:S02]  /*3190*/  IADD3.X R55, PT, PT, R7, UR14, RZ, P3, !PT ;  /* 0x0000000e07377c10 */ /* 0x000fe40009ffe4ff */
[----:B-1----:R-:W-:Y:S01]  /*31a0*/  IADD3 R56, P3, PT, R8, UR4, RZ ;  /* 0x0000000408387c10 */ /* 0x002fe2000ff7e0ff */
[----:B------:R-:W-:Y:S01]  /*31b0*/  USHF.R.S32.HI UR15, URZ, 0x1f, UR5 ;  /* 0x0000001fff0f7899 */ /* 0x000fe20008011405 */
[----:B------:R-:W-:Y:S02]  /*31c0*/  PRMT R175, RZ, 0x7610, R175 ;  /* 0x00007610ffaf7816 */ /* 0x000fe400000000af */
[----:B------:R-:W-:Y:S02]  /*31d0*/  IADD3.X R57, PT, PT, R9, UR14, RZ, P3, !PT ;  /* 0x0000000e09397c10 */ /* 0x000fe40009ffe4ff */
[----:B------:R-:W-:Y:S02]  /*31e0*/  IADD3 R58, P3, PT, R2, UR5, RZ ;  /* 0x00000005023a7c10 */ /* 0x000fe4000ff7e0ff */
[----:B------:R-:W-:Y:S01]  /*31f0*/  PRMT R208, RZ, 0x7610, R208 ;  /* 0x00007610ffd07816 */ /* 0x000fe200000000d0 */
[----:B------:R-:W2:Y:S01]  /*3200*/  @!P2 LDG.E.U8 R175, desc[UR22][R54.64] ;  /* 0x0000001636afa981 */ /* 0x000ea2000c1e1100 */
[----:B------:R-:W-:-:S02]  /*3210*/  SHF.R.U32.HI R61, RZ, 0xc, R114 ;  /* 0x0000000cff3d7819 */ /* 0x000fc40000011672 */
[----:B------:R-:W-:Y:S02]  /*3220*/  IADD3.X R59, PT, PT, R3, UR15, RZ, P3, !PT ;  /* 0x0000000f033b7c10 */ /* 0x000fe40009ffe4ff */
[----:B------:R-:W-:Y:S01]  /*3230*/  IADD3 R60, P3, PT, R4, UR5, RZ ;  /* 0x00000005043c7c10 */ /* 0x000fe2000ff7e0ff */
[----:B------:R-:W2:Y:S01]  /*3240*/  @!P2 LDG.E.U8 R208, desc[UR22][R56.64] ;  /* 0x0000001638d0a981 */ /* 0x000ea2000c1e1100 */
[----:B------:R-:W-:Y:S02]  /*3250*/  LOP3.LUT P2, RZ, R61, 0x1, RZ, 0xc0, !PT ;  /* 0x000000013dff7812 */ /* 0x000fe4000784c0ff */
[----:B------:R-:W-:Y:S02]  /*3260*/  IADD3.X R61, PT, PT, R5, UR15, RZ, P3, !PT ;  /* 0x0000000f053d7c10 */ /* 0x000fe40009ffe4ff */
[----:B------:R-:W-:Y:S01]  /*3270*/  IADD3 R62, P3, PT, R6, UR5, RZ ;  /* 0x00000005063e7c10 */ /* 0x000fe2000ff7e0ff */
[----:B------:R-:W-:-:S03]  /*3280*/  UIMAD UR4, UR6, 0x13, URZ ;  /* 0x00000013060478a4 */ /* 0x000fc6000f8e02ff */
[----:B------:R-:W-:Y:S02]  /*3290*/  IADD3.X R63, PT, PT, R7, UR15, RZ, P3, !PT ;  /* 0x0000000f073f7c10 */ /* 0x000fe40009ffe4ff */
[----:B------:R-:W-:Y:S01]  /*32a0*/  IADD3 R64, P3, PT, R8, UR5, RZ ;  /* 0x0000000508407c10 */ /* 0x000fe2000ff7e0ff */
[----:B------:R-:W-:Y:S01]  /*32b0*/  USHF.R.S32.HI UR14, URZ, 0x1f, UR4 ;  /* 0x0000001fff0e7899 */ /* 0x000fe20008011404 */
[----:B------:R-:W-:Y:S02]  /*32c0*/  PRMT R189, RZ, 0x7610, R189 ;  /* 0x00007610ffbd7816 */ /* 0x000fe400000000bd */
[----:B------:R-:W-:Y:S02]  /*32d0*/  PRMT R210, RZ, 0x7610, R210 ;  /* 0x00007610ffd27816 */ /* 0x000fe400000000d2 */
[----:B------:R-:W-:Y:S02]  /*32e0*/  PRMT R201, RZ, 0x7610, R201 ;  /* 0x00007610ffc97816 */ /* 0x000fe400000000c9 */
[----:B------:R-:W-:Y:S01]  /*32f0*/  IADD3.X R65, PT, PT, R9, UR15, RZ, P3, !PT ;  /* 0x0000000f09417c10 */ /* 0x000fe20009ffe4ff */
[----:B------:R-:W2:Y:S01]  /*3300*/  @!P5 LDG.E.U8 R189, desc[UR22][R58.64] ;  /* 0x000000163abdd981 */ /* 0x000ea2000c1e1100 */
[----:B------:R-:W-:-:S02]  /*3310*/  PRMT R184, RZ, 0x7610, R184 ;  /* 0x00007610ffb87816 */ /* 0x000fc400000000b8 */
[----:B------:R-:W-:Y:S01]  /*3320*/  IADD3 R67, P3, PT, R2, UR4, RZ ;  /* 0x0000000402437c10 */ /* 0x000fe2000ff7e0ff */
[----:B------:R-:W2:Y:S01]  /*3330*/  @!P5 LDG.E.U8 R210, desc[UR22][R60.64] ;  /* 0x000000163cd2d981 */ /* 0x000ea2000c1e1100 */
[----:B------:R-:W-:Y:S02]  /*3340*/  SHF.R.U32.HI R66, RZ, 0x4, R114 ;  /* 0x00000004ff427819 */ /* 0x000fe40000011672 */
[----:B------:R-:W-:Y:S01]  /*3350*/  IADD3.X R71, PT, PT, R3, UR14, RZ, P3, !PT ;  /* 0x0000000e03477c10 */ /* 0x000fe20009ffe4ff */
[----:B------:R-:W2:Y:S01]  /*3360*/  @!P5 LDG.E.U8 R201, desc[UR22][R62.64] ;  /* 0x000000163ec9d981 */ /* 0x000ea2000c1e1100 */
[----:B------:R-:W-:-:S03]  /*3370*/  LOP3.LUT P3, RZ, R66, 0x1, RZ, 0xc0, !PT ;  /* 0x0000000142ff7812 */ /* 0x000fc6000786c0ff */
[----:B------:R-:W2:Y:S01]  /*3380*/  @!P5 LDG.E.U8 R184, desc[UR22][R64.64] ;  /* 0x0000001640b8d981 */ /* 0x000ea2000c1e1100 */
[----:B------:R-:W-:Y:S01]  /*3390*/  IADD3 R68, P5, PT, R4, UR4, RZ ;  /* 0x0000000404447c10 */ /* 0x000fe2000ffbe0ff */
[----:B------:R-:W-:Y:S01]  /*33a0*/  @P2 IMAD.MOV.U32 R66, RZ, RZ, R67 ;  /* 0x000000ffff422224 */ /* 0x000fe200078e0043 */
[----:B------:R-:W-:Y:S01]  /*33b0*/  PRMT R195, RZ, 0x7610, R195 ;  /* 0x00007610ffc37816 */ /* 0x000fe200000000c3 */
[----:B------:R0:W-:Y:S01]  /*33c0*/  STL [R1+0x54], R67 ;  /* 0x0000544301007387 */ /* 0x0001e20000100800 */
[----:B------:R-:W-:Y:S02]  /*33d0*/  IADD3.X R69, PT, PT, R5, UR14, RZ, P5, !PT ;  /* 0x0000000e05457c10 */ /* 0x000fe4000affe4ff */
[----:B------:R-:W-:Y:S01]  /*33e0*/  IADD3 R70, P5, PT, R6, UR4, RZ ;  /* 0x0000000406467c10 */ /* 0x000fe2000ffbe0ff */
[----:B------:R-:W-:Y:S01]  /*33f0*/  STL [R1+0x5c], R68 ;  /* 0x00005c4401007387 */ /* 0x000fe20000100800 */
[----:B------:R-:W-:Y:S01]  /*3400*/  PRMT R194, RZ, 0x7610, R194 ;  /* 0x00007610ffc27816 */ /* 0x000fe200000000c2 */
[----:B0-----:R-:W-:-:S02]  /*3410*/  @P2 IMAD.MOV.U32 R67, RZ, RZ, R71 ;  /* 0x000000ffff432224 */ /* 0x001fc400078e0047 */
[----:B------:R0:W-:Y:S04]  /*3420*/  STL [R1+0x50], R71 ;  /* 0x0000504701007387 */ /* 0x0001e80000100800 */
[----:B------:R1:W2:Y:S01]  /*3430*/  @P2 LDG.E.U8 R195, desc[UR22][R66.64] ;  /* 0x0000001642c32981 */ /* 0x0002a2000c1e1100 */
[----:B------:R-:W-:Y:S02]  /*3440*/  PRMT R176, RZ, 0x7610, R176 ;  /* 0x00007610ffb07816 */ /* 0x000fe400000000b0 */
[----:B0-----:R-:W-:Y:S01]  /*3450*/  IADD3.X R71, PT, PT, R7, UR14, RZ, P5, !PT ;  /* 0x0000000e07477c10 */ /* 0x001fe2000affe4ff */
[----:B-1----:R-:W-:Y:S02]  /*3460*/  @P2 IMAD.MOV.U32 R66, RZ, RZ, R68 ;  /* 0x000000ffff422224 */ /* 0x002fe400078e0044 */
[----:B------:R-:W-:Y:S01]  /*3470*/  @P2 IMAD.MOV.U32 R67, RZ, RZ, R69 ;  /* 0x000000ffff432224 */ /* 0x000fe200078e0045 */
[----:B------:R-:W-:Y:S01]  /*3480*/  IADD3 R68, P5, PT, R8, UR4, RZ ;  /* 0x0000000408447c10 */ /* 0x000fe2000ffbe0ff */
[----:B------:R0:W-:Y:S01]  /*3490*/  STL [R1+0x58], R69 ;  /* 0x0000584501007387 */ /* 0x0001e20000100800 */
[----:B------:R-:W-:-:S03]  /*34a0*/  UIMAD UR5, UR6, 0x1b, URZ ;  /* 0x0000001b060578a4 */ /* 0x000fc6000f8e02ff */
[----:B------:R1:W2:Y:S01]  /*34b0*/  @P2 LDG.E.U8 R194, desc[UR22][R66.64] ;  /* 0x0000001642c22981 */ /* 0x0002a2000c1e1100 */
[----:B------:R-:W-:Y:S02]  /*34c0*/  PRMT R200, RZ, 0x7610, R200 ;  /* 0x00007610ffc87816 */ /* 0x000fe400000000c8 */
[----:B0-----:R-:W-:Y:S01]  /*34d0*/  IADD3.X R69, PT, PT, R9, UR14, RZ, P5, !PT ;  /* 0x0000000e09457c10 */ /* 0x001fe2000affe4ff */
[----:B-1----:R-:W-:Y:S02]  /*34e0*/  @P2 IMAD.MOV.U32 R66, RZ, RZ, R70 ;  /* 0x000000ffff422224 */ /* 0x002fe400078e0046 */
[----:B------:R-:W-:Y:S01]  /*34f0*/  @P2 IMAD.MOV.U32 R67, RZ, RZ, R71 ;  /* 0x000000ffff432224 */ /* 0x000fe200078e0047 */
[----:B------:R-:W-:Y:S01]  /*3500*/  USHF.R.S32.HI UR14, URZ, 0x1f, UR5 ;  /* 0x0000001fff0e7899 */ /* 0x000fe20008011405 */
[----:B------:R0:W-:Y:S04]  /*3510*/  STL [R1+0x64], R70 ;  /* 0x0000644601007387 */ /* 0x0001e80000100800 */
[----:B------:R1:W2:Y:S01]  /*3520*/  @P2 LDG.E.U8 R176, desc[UR22][R66.64] ;  /* 0x0000001642b02981 */ /* 0x0002a2000c1e1100 */
[----:B0-----:R-:W-:-:S03]  /*3530*/  IADD3 R70, P5, PT, R2, UR5, RZ ;  /* 0x0000000502467c10 */ /* 0x001fc6000ffbe0ff */
[----:B------:R-:W-:Y:S01]  /*3540*/  STL [R1+0x60], R71 ;  /* 0x0000604701007387 */ /* 0x000fe20000100800 */
[----:B-1----:R-:W-:Y:S02]  /*3550*/  @P2 IMAD.MOV.U32 R66, RZ, RZ, R68 ;  /* 0x000000ffff422224 */ /* 0x002fe400078e0044 */
[----:B------:R-:W-:Y:S01]  /*3560*/  @P2 IMAD.MOV.U32 R67, RZ, RZ, R69 ;  /* 0x000000ffff432224 */ /* 0x000fe200078e0045 */
[----:B------:R-:W-:Y:S01]  /*3570*/  STL [R1+0x6c], R68 ;  /* 0x00006c4401007387 */ /* 0x000fe20000100800 */
[----:B------:R-:W-:-:S03]  /*3580*/  IADD3.X R72, PT, PT, R3, UR14, RZ, P5, !PT ;  /* 0x0000000e03487c10 */ /* 0x000fc6000affe4ff */
[----:B------:R0:W-:Y:S01]  /*3590*/  STL [R1+0x68], R69 ;  /* 0x0000684501007387 */ /* 0x0001e20000100800 */
[----:B------:R-:W-:-:S03]  /*35a0*/  PRMT R181, RZ, 0x7610, R181 ;  /* 0x00007610ffb57816 */ /* 0x000fc600000000b5 */
[----:B------:R1:W2:Y:S01]  /*35b0*/  @P2 LDG.E.U8 R200, desc[UR22][R66.64] ;  /* 0x0000001642c82981 */ /* 0x0002a2000c1e1100 */
[----:B0-----:R-:W-:-:S03]  /*35c0*/  IADD3 R69, P2, PT, R4, UR5, RZ ;  /* 0x0000000504457c10 */ /* 0x001fc6000ff5e0ff */
[----:B------:R0:W-:Y:S01]  /*35d0*/  STL [R1+0x158], R70 ;  /* 0x0001584601007387 */ /* 0x0001e20000100800 */
[----:B-1----:R-:W-:Y:S01]  /*35e0*/  @P3 IMAD.MOV.U32 R66, RZ, RZ, R70 ;  /* 0x000000ffff423224 */ /* 0x002fe200078e0046 */
[----:B------:R-:W-:Y:S01]  /*35f0*/  IADD3.X R71, PT, PT, R5, UR14, RZ, P2, !PT ;  /* 0x0000000e05477c10 */ /* 0x000fe200097fe4ff */
[----:B------:R-:W-:Y:S01]  /*3600*/  @P3 IMAD.MOV.U32 R67, RZ, RZ, R72 ;  /* 0x000000ffff433224 */ /* 0x000fe200078e0048 */
[----:B------:R-:W-:Y:S01]  /*3610*/  STL [R1+0x160], R69 ;  /* 0x0001604501007387 */ /* 0x000fe20000100800 */
[----:B------:R-:W-:Y:S01]  /*3620*/  VIADD R68, R237, 0xfffffffa ;  /* 0xfffffffaed447836 */ /* 0x000fe20000000000 */
[----:B------:R-:W-:Y:S02]  /*3630*/  PRMT R180, RZ, 0x7610, R180 ;  /* 0x00007610ffb47816 */ /* 0x000fe400000000b4 */
[----:B0-----:R-:W-:Y:S01]  /*3640*/  IADD3 R70, P2, PT, R6, UR5, RZ ;  /* 0x0000000506467c10 */ /* 0x001fe2000ff5e0ff */
[----:B------:R-:W-:Y:S01]  /*3650*/  STL [R1+0x154], R72 ;  /* 0x0001544801007387 */ /* 0x000fe20000100800 */
[----:B------:R-:W-:-:S03]  /*3660*/  ISETP.GE.U32.AND P5, PT, R68, 0x7fffffdb, PT ;  /* 0x7fffffdb4400780c */ /* 0x000fc60003fa6070 */
        /* <DEDUP_REMOVED lines=8> */
[----:B------:R-:W-:Y:S01]  /*36f0*/  USHF.L.U32 UR4, UR6, 0x2, URZ ;  /* 0x0000000206047899 */ /* 0x000fe200080006ff */
[----:B------:R-:W-:Y:S02]  /*3700*/  PRMT R186, RZ, 0x7610, R186 ;  /* 0x00007610ffba7816 */ /* 0x000fe400000000ba */
[----:B------:R-:W-:Y:S01]  /*3710*/  IADD3.X R69, PT, PT, R9, UR14, RZ, P2, !PT ;  /* 0x0000000e09457c10 */ /* 0x000fe200097fe4ff */
[----:B------:R1:W-:Y:S01]  /*3720*/  STL [R1+0x168], R70 ;  /* 0x0001684601007387 */ /* 0x0003e20000100800 */
[----:B------:R-:W-:Y:S01]  /*3730*/  USHF.R.S32.HI UR5, URZ, 0x1f, UR4 ;  /* 0x0000001fff057899 */ /* 0x000fe20008011404 */
[----:B0-----:R-:W-:Y:S02]  /*3740*/  @P3 IMAD.MOV.U32 R66, RZ, RZ, R70 ;  /* 0x000000ffff423224 */ /* 0x001fe400078e0046 */
[----:B------:R-:W-:Y:S01]  /*3750*/  @P3 IMAD.MOV.U32 R67, RZ, RZ, R71 ;  /* 0x000000ffff433224 */ /* 0x000fe200078e0047 */
[----:B------:R-:W-:Y:S01]  /*3760*/  STL [R1+0x164], R71 ;  /* 0x0001644701007387 */ /* 0x000fe20000100800 */
[----:B-1----:R-:W-:-:S03]  /*3770*/  VIADD R70, R237, 0xfffffff2 ;  /* 0xfffffff2ed467836 */ /* 0x002fc60000000000 */
[----:B------:R0:W2:Y:S04]  /*3780*/  @P3 LDG.E.U8 R187, desc[UR22][R66.64] ;  /* 0x0000001642bb3981 */ /* 0x0000a8000c1e1100 */
[----:B------:R1:W-:Y:S04]  /*3790*/  STL [R1+0x170], R68 ;  /* 0x0001704401007387 */ /* 0x0003e80000100800 */
[----:B------:R1:W2:Y:S01]  /*37a0*/  @P3 LDG.E.U8 R186, desc[UR22][R68.64] ;  /* 0x0000001644ba3981 */ /* 0x0002a2000c1e1100 */
[----:B0-----:R-:W-:-:S03]  /*37b0*/  IADD3 R66, P2, PT, R2, UR4, RZ ;  /* 0x0000000402427c10 */ /* 0x001fc6000ff5e0ff */
[----:B------:R0:W-:Y:S01]  /*37c0*/  STL [R1+0x16c], R69 ;  /* 0x00016c4501007387 */ /* 0x0001e20000100800 */
[----:B------:R-:W-:Y:S02]  /*37d0*/  IADD3.X R67, PT, PT, R3, UR5, RZ, P2, !PT ;  /* 0x0000000503437c10 */ /* 0x000fe400097fe4ff */
[----:B-1----:R-:W-:Y:S02]  /*37e0*/  IADD3 R68, P3, PT, R4, UR4, RZ ;  /* 0x0000000404447c10 */ /* 0x002fe4000ff7e0ff */
[----:B------:R-:W-:Y:S02]  /*37f0*/  ISETP.GE.U32.AND P2, PT, R70, 0x7fffffd3, PT ;  /* 0x7fffffd34600780c */ /* 0x000fe40003f46070 */
[----:B0-----:R-:W-:Y:S02]  /*3800*/  IADD3.X R69, PT, PT, R5, UR5, RZ, P3, !PT ;  /* 0x0000000505457c10 */ /* 0x001fe40009ffe4ff */
[----:B------:R-:W-:-:S04]  /*3810*/  IADD3 R70, P3, PT, R6, UR4, RZ ;  /* 0x0000000406467c10 */ /* 0x000fc8000ff7e0ff */
[----:B------:R-:W-:Y:S02]  /*3820*/  IADD3.X R71, PT, PT, R7, UR5, RZ, P3, !PT ;  /* 0x0000000507477c10 */ /* 0x000fe40009ffe4ff */
[----:B------:R-:W-:Y:S01]  /*3830*/  IADD3 R72, P3, PT, R8, UR4, RZ ;  /* 0x0000000408487c10 */ /* 0x000fe2000ff7e0ff */
[----:B------:R-:W-:Y:S01]  /*3840*/  UIMAD UR4, UR6, 0xc, URZ ;  /* 0x0000000c060478a4 */ /* 0x000fe2000f8e02ff */
[----:B------:R-:W-:Y:S02]  /*3850*/  PRMT R174, RZ, 0x7610, R174 ;  /* 0x00007610ffae7816 */ /* 0x000fe400000000ae */
[----:B------:R-:W-:Y:S01]  /*3860*/  IADD3.X R73, PT, PT, R9, UR5, RZ, P3, !PT ;  /* 0x0000000509497c10 */ /* 0x000fe20009ffe4ff */
[----:B------:R-:W-:Y:S01]  /*3870*/  USHF.R.S32.HI UR5, URZ, 0x1f, UR4 ;  /* 0x0000001fff057899 */ /* 0x000fe20008011404 */
[----:B------:R-:W-:Y:S02]  /*3880*/  PRMT R173, RZ, 0x7610, R173 ;  /* 0x00007610ffad7816 */ /* 0x000fe400000000ad */
[----:B------:R-:W-:Y:S01]  /*3890*/  PRMT R190, RZ, 0x7610, R190 ;  /* 0x00007610ffbe7816 */ /* 0x000fe200000000be */
[----:B------:R-:W2:Y:S01]  /*38a0*/  @!P6 LDG.E.U8 R174, desc[UR22][R66.64] ;  /* 0x0000001642aee981 */ /* 0x000ea2000c1e1100 */
[----:B------:R-:W-:-:S02]  /*38b0*/  PRMT R171, RZ, 0x7610, R171 ;  /* 0x00007610ffab7816 */ /* 0x000fc400000000ab */
[----:B------:R-:W-:Y:S01]  /*38c0*/  IADD3 R74, P3, PT, R2, UR4, RZ ;  /* 0x00000004024a7c10 */ /* 0x000fe2000ff7e0ff */
[----:B------:R-:W2:Y:S01]  /*38d0*/  @!P6 LDG.E.U8 R173, desc[UR22][R68.64] ;  /* 0x0000001644ade981 */ /* 0x000ea2000c1e1100 */
[----:B------:R-:W-:Y:S02]  /*38e0*/  SHF.R.U32.HI R77, RZ, 0xb, R114 ;  /* 0x0000000bff4d7819 */ /* 0x000fe40000011672 */
[----:B------:R-:W-:Y:S01]  /*38f0*/  IADD3.X R76, PT, PT, R3, UR5, RZ, P3, !PT ;  /* 0x00000005034c7c10 */ /* 0x000fe20009ffe4ff */
[----:B------:R-:W2:Y:S01]  /*3900*/  @!P6 LDG.E.U8 R190, desc[UR22][R70.64] ;  /* 0x0000001646bee981 */ /* 0x000ea2000c1e1100 */
[----:B------:R-:W-:-:S03]  /*3910*/  PRMT R166, RZ, 0x7610, R166 ;  /* 0x00007610ffa67816 */ /* 0x000fc600000000a6 */
[----:B------:R-:W2:Y:S01]  /*3920*/  @!P6 LDG.E.U8 R171, desc[UR22][R72.64] ;  /* 0x0000001648abe981 */ /* 0x000ea2000c1e1100 */
[----:B------:R-:W-:Y:S01]  /*3930*/  IADD3 R75, P6, PT, R4, UR4, RZ ;  /* 0x00000004044b7c10 */ /* 0x000fe2000ffde0ff */
[----:B------:R-:W-:Y:S01]  /*3940*/  @!P1 IMAD.MOV.U32 R80, RZ, RZ, R74 ;  /* 0x000000ffff509224 */ /* 0x000fe200078e004a */
[----:B------:R-:W-:Y:S01]  /*3950*/  LOP3.LUT P3, RZ, R77, 0x1, RZ, 0xc0, !PT ;  /* 0x000000014dff7812 */ /* 0x000fe2000786c0ff */
[----:B------:R-:W-:Y:S01]  /*3960*/  @!P1 IMAD.MOV.U32 R81, RZ, RZ, R76 ;  /* 0x000000ffff519224 */ /* 0x000fe200078e004c */
[----:B------:R-:W-:Y:S02]  /*3970*/  IADD3.X R77, PT, PT, R5, UR5, RZ, P6, !PT ;  /* 0x00000005054d7c10 */ /* 0x000fe4000b7fe4ff */
[----:B------:R-:W-:Y:S02]  /*3980*/  PRMT R183, RZ, 0x7610, R183 ;  /* 0x00007610ffb77816 */ /* 0x000fe400000000b7 */
        /* <DEDUP_REMOVED lines=17> */
[----:B------:R-:W-:Y:S02]  /*3aa0*/  IADD3.X R85, PT, PT, R3, UR5, RZ, P6, !PT ;  /* 0x0000000503557c10 */ /* 0x000fe4000b7fe4ff */
[----:B------:R-:W-:-:S02]  /*3ab0*/  IADD3 R86, P6, PT, R6, UR4, RZ ;  /* 0x0000000406567c10 */ /* 0x000fc4000ffde0ff */
[----:B------:R-:W-:Y:S01]  /*3ac0*/  IADD3.X R89, PT, PT, R5, UR5, RZ, P1, !PT ;  /* 0x0000000505597c10 */ /* 0x000fe20008ffe4ff */
[----:B------:R0:W-:Y:S01]  /*3ad0*/  STL [R1+0x74], R83 ;  /* 0x0000745301007387 */ /* 0x0001e20000100800 */
[----:B------:R-:W-:Y:S01]  /*3ae0*/  LOP3.LUT P1, RZ, R82, 0x1, RZ, 0xc0, !PT ;  /* 0x0000000152ff7812 */ /* 0x000fe2000782c0ff */
[----:B------:R-:W-:Y:S01]  /*3af0*/  @P3 IMAD.MOV.U32 R82, RZ, RZ, R83 ;  /* 0x000000ffff523224 */ /* 0x000fe200078e0053 */
[----:B------:R-:W-:Y:S02]  /*3b00*/  IADD3.X R87, PT, PT, R7, UR5, RZ, P6, !PT ;  /* 0x0000000507577c10 */ /* 0x000fe4000b7fe4ff */
[----:B------:R-:W-:Y:S02]  /*3b10*/  PRMT R170, RZ, 0x7610, R170 ;  /* 0x00007610ffaa7816 */ /* 0x000fe400000000aa */
[----:B------:R-:W-:Y:S01]  /*3b20*/  IADD3 R84, P6, PT, R8, UR4, RZ ;  /* 0x0000000408547c10 */ /* 0x000fe2000ffde0ff */
[----:B------:R-:W-:Y:S01]  /*3b30*/  STL [R1+0x7c], R88 ;  /* 0x00007c5801007387 */ /* 0x000fe20000100800 */
[----:B0-----:R-:W-:-:S03]  /*3b40*/  @P3 IMAD.MOV.U32 R83, RZ, RZ, R85 ;  /* 0x000000ffff533224 */ /* 0x001fc600078e0055 */
[----:B------:R0:W-:Y:S01]  /*3b50*/  STL [R1+0x70], R85 ;  /* 0x0000705501007387 */ /* 0x0001e20000100800 */
[----:B------:R-:W-:-:S03]  /*3b60*/  PRMT R165, RZ, 0x7610, R165 ;  /* 0x00007610ffa57816 */ /* 0x000fc600000000a5 */
[----:B------:R1:W2:Y:S01]  /*3b70*/  @P3 LDG.E.U8 R170, desc[UR22][R82.64] ;  /* 0x0000001652aa3981 */ /* 0x0002a2000c1e1100 */
[----:B0-----:R-:W-:Y:S02]  /*3b80*/  IADD3.X R85, PT, PT, R9, UR5, RZ, P6, !PT ;  /* 0x0000000509557c10 */ /* 0x001fe4000b7fe4ff */
[----:B------:R-:W-:Y:S01]  /*3b90*/  ISETP.GT.U32.AND P6, PT, R95, R117, PT ;  /* 0x000000755f00720c */ /* 0x000fe20003fc4070 */
[----:B-1----:R-:W-:Y:S02]  /*3ba0*/  @P3 IMAD.MOV.U32 R82, RZ, RZ, R88 ;  /* 0x000000ffff523224 */ /* 0x002fe400078e0058 */
[----:B------:R-:W-:Y:S01]  /*3bb0*/  @P3 IMAD.MOV.U32 R83, RZ, RZ, R89 ;  /* 0x000000ffff533224 */ /* 0x000fe200078e0059 */
[----:B------:R-:W-:Y:S01]  /*3bc0*/  PRMT R164, RZ, 0x7610, R164 ;  /* 0x00007610ffa47816 */ /* 0x000fe200000000a4 */
[----:B------:R-:W-:-:S03]  /*3bd0*/  UIMAD UR14, UR6, 0x1c, URZ ;  /* 0x0000001c060e78a4 */ /* 0x000fc6000f8e02ff */
[----:B------:R0:W2:Y:S01]  /*3be0*/  @P3 LDG.E.U8 R165, desc[UR22][R82.64] ;  /* 0x0000001652a53981 */ /* 0x0000a2000c1e1100 */
[----:B------:R-:W-:Y:S01]  /*3bf0*/  USHF.R.S32.HI UR17, URZ, 0x1f, UR14 ;  /* 0x0000001fff117899 */ /* 0x000fe2000801140e */
[----:B------:R-:W-:-:S03]  /*3c00*/  PRMT R172, RZ, 0x7610, R172 ;  /* 0x00007610ffac7816 */ /* 0x000fc600000000ac */
[----:B------:R-:W-:Y:S02]  /*3c10*/  @!P6 IMAD.IADD R117, R117, 0x1, -R95 ;  /* 0x000000017575e824 */ /* 0x000fe400078e0a5f */
[----:B0-----:R-:W-:Y:S02]  /*3c20*/  @P3 IMAD.MOV.U32 R82, RZ, RZ, R86 ;  /* 0x000000ffff523224 */ /* 0x001fe400078e0056 */
[----:B------:R-:W-:Y:S01]  /*3c30*/  @P3 IMAD.MOV.U32 R83, RZ, RZ, R87 ;  /* 0x000000ffff533224 */ /* 0x000fe200078e0057 */
[----:B------:R-:W-:Y:S01]  /*3c40*/  IADD3 R88, P6, PT, R4, UR14, RZ ;  /* 0x0000000e04587c10 */ /* 0x000fe2000ffde0ff */
[----:B------:R-:W-:Y:S04]  /*3c50*/  STL [R1+0x84], R86 ;  /* 0x0000845601007387 */ /* 0x000fe80000100800 */
[----:B------:R0:W2:Y:S04]  /*3c60*/  @P3 LDG.E.U8 R164, desc[UR22][R82.64] ;  /* 0x0000001652a43981 */ /* 0x0000a8000c1e1100 */
[----:B------:R1:W-:Y:S01]  /*3c70*/  STL [R1+0x78], R89 ;  /* 0x0000785901007387 */ /* 0x0003e20000100800 */
[----:B0-----:R-:W-:-:S02]  /*3c80*/  @P3 IMAD.MOV.U32 R82, RZ, RZ, R84 ;  /* 0x000000ffff523224 */ /* 0x001fc400078e0054 */
[----:B------:R-:W-:Y:S01]  /*3c90*/  @P3 IMAD.MOV.U32 R83, RZ, RZ, R85 ;  /* 0x000000ffff533224 */ /* 0x000fe200078e0055 */
[----:B------:R-:W-:Y:S01]  /*3ca0*/  STL [R1+0x80], R87 ;  /* 0x0000805701007387 */ /* 0x000fe20000100800 */
[----:B-1----:R-:W-:Y:S02]  /*3cb0*/  IADD3.X R89, PT, PT, R5, UR17, RZ, P6, !PT ;  /* 0x0000001105597c10 */ /* 0x002fe4000b7fe4ff */
[----:B------:R-:W-:Y:S01]  /*3cc0*/  ISETP.GT.U32.AND P6, PT, R95, R119, PT ;  /* 0x000000775f00720c */ /* 0x000fe20003fc4070 */
[----:B------:R-:W-:Y:S04]  /*3cd0*/  STL [R1+0x8c], R84 ;  /* 0x00008c5401007387 */ /* 0x000fe80000100800 */
[----:B------:R0:W-:Y:S04]  /*3ce0*/  STL [R1+0x88], R85 ;  /* 0x0000885501007387 */ /* 0x0001e80000100800 */
[----:B------:R1:W2:Y:S01]  /*3cf0*/  @P3 LDG.E.U8 R172, desc[UR22][R82.64] ;  /* 0x0000001652ac3981 */ /* 0x0002a2000c1e1100 */
[----:B------:R-:W-:Y:S01]  /*3d00*/  UIMAD UR4, UR6, 0x5, URZ ;  /* 0x00000005060478a4 */ /* 0x000fe2000f8e02ff */
[----:B0-----:R-:W-:-:S03]  /*3d10*/  IADD3 R85, P3, PT, R2, UR14, RZ ;  /* 0x0000000e02557c10 */ /* 0x001fc6000ff7e0ff */
[----:B------:R-:W-:Y:S01]  /*3d20*/  USHF.R.S32.HI UR15, URZ, 0x1f, UR4 ;  /* 0x0000001fff0f7899 */ /* 0x000fe20008011404 */
[----:B------:R-:W-:Y:S01]  /*3d30*/  IADD3.X R86, PT, PT, R3, UR17, RZ, P3, !PT ;  /* 0x0000001103567c10 */ /* 0x000fe20009ffe4ff */
[----:B------:R-:W-:Y:S01]  /*3d40*/  STL [R1+0x178], R85 ;  /* 0x0001785501007387 */ /* 0x000fe20000100800 */
[----:B------:R-:W-:Y:S01]  /*3d50*/  UIMAD UR5, UR6, 0xd, URZ ;  /* 0x0000000d060578a4 */ /* 0x000fe2000f8e02ff */
[----:B------:R-:W-:Y:S02]  /*3d60*/  PRMT R163, RZ, 0x7610, R163 ;  /* 0x00007610ffa37816 */ /* 0x000fe400000000a3 */
[----:B------:R-:W-:Y:S01]  /*3d70*/  STL [R1+0x180], R88 ;  /* 0x0001805801007387 */ /* 0x000fe20000100800 */
[----:B-1----:R-:W-:Y:S01]  /*3d80*/  IADD3 R82, P3, PT, R2, UR4, RZ ;  /* 0x0000000402527c10 */ /* 0x002fe2000ff7e0ff */
[----:B------:R-:W-:Y:S02]  /*3d90*/  @P1 IMAD.MOV.U32 R87, RZ, RZ, R86 ;  /* 0x000000ffff571224 */ /* 0x000fe400078e0056 */
[----:B------:R0:W-:Y:S01]  /*3da0*/  STL [R1+0x174], R86 ;  /* 0x0001745601007387 */ /* 0x0001e20000100800 */
[----:B------:R-:W-:Y:S01]  /*3db0*/  USHF.R.S32.HI UR16, URZ, 0x1f, UR5 ;  /* 0x0000001fff107899 */ /* 0x000fe20008011405 */
[----:B------:R-:W-:Y:S01]  /*3dc0*/  @!P6 IMAD.IADD R119, R119, 0x1, -R95 ;  /* 0x000000017777e824 */ /* 0x000fe200078e0a5f */
[----:B------:R-:W-:-:S02]  /*3dd0*/  IADD3.X R83, PT, PT, R3, UR15, RZ, P3, !PT ;  /* 0x0000000f03537c10 */ /* 0x000fc40009ffe4ff */
[----:B------:R-:W-:Y:S01]  /*3de0*/  IADD3 R90, P6, PT, R6, UR14, RZ ;  /* 0x0000000e065a7c10 */ /* 0x000fe2000ffde0ff */
[----:B0-----:R-:W-:Y:S01]  /*3df0*/  @P1 IMAD.MOV.U32 R86, RZ, RZ, R85 ;  /* 0x000000ffff561224 */ /* 0x001fe200078e0055 */
[----:B------:R-:W-:Y:S02]  /*3e00*/  IADD3 R84, P3, PT, R2, UR5, RZ ;  /* 0x0000000502547c10 */ /* 0x000fe4000ff7e0ff */
[----:B------:R-:W-:Y:S02]  /*3e10*/  PRMT R162, RZ, 0x7610, R162 ;  /* 0x00007610ffa27816 */ /* 0x000fe400000000a2 */
[----:B------:R0:W2:Y:S01]  /*3e20*/  @P1 LDG.E.U8 R163, desc[UR22][R86.64] ;  /* 0x0000001656a31981 */ /* 0x0000a2000c1e1100 */
[----:B------:R-:W-:Y:S02]  /*3e30*/  IADD3.X R91, PT, PT, R7, UR17, RZ, P6, !PT ;  /* 0x00000011075b7c10 */ /* 0x000fe4000b7fe4ff */
[----:B------:R-:W-:Y:S01]  /*3e40*/  IADD3.X R85, PT, PT, R3, UR16, RZ, P3, !PT ;  /* 0x0000001003557c10 */ /* 0x000fe20009ffe4ff */
[----:B------:R1:W-:Y:S01]  /*3e50*/  STL [R1+0x17c], R89 ;  /* 0x00017c5901007387 */ /* 0x0003e20000100800 */
[----:B------:R-:W-:Y:S01]  /*3e60*/  PRMT R161, RZ, 0x7610, R161 ;  /* 0x00007610ffa17816 */ /* 0x000fe200000000a1 */
[----:B0-----:R-:W-:-:S02]  /*3e70*/  @P1 IMAD.MOV.U32 R86, RZ, RZ, R88 ;  /* 0x000000ffff561224 */ /* 0x001fc400078e0058 */
[----:B------:R-:W-:Y:S01]  /*3e80*/  @P1 IMAD.MOV.U32 R87, RZ, RZ, R89 ;  /* 0x000000ffff571224 */ /* 0x000fe200078e0059 */
[----:B------:R-:W-:-:S04]  /*3e90*/  IADD3 R88, P3, PT, R8, UR14, RZ ;  /* 0x0000000e08587c10 */ /* 0x000fc8000ff7e0ff */
[----:B------:R0:W2:Y:S01]  /*3ea0*/  @P1 LDG.E.U8 R162, desc[UR22][R86.64] ;  /* 0x0000001656a21981 */ /* 0x0000a2000c1e1100 */
[----:B-1----:R-:W-:Y:S02]  /*3eb0*/  IADD3.X R89, PT, PT, R9, UR17, RZ, P3, !PT ;  /* 0x0000001109597c10 */ /* 0x002fe40009ffe4ff */
[----:B------:R-:W-:Y:S01]  /*3ec0*/  PRMT R159, RZ, 0x7610, R159 ;  /* 0x00007610ff9f7816 */ /* 0x000fe2000000009f */
[----:B0-----:R-:W-:Y:S02]  /*3ed0*/  @P1 IMAD.MOV.U32 R86, RZ, RZ, R90 ;  /* 0x000000ffff561224 */ /* 0x001fe400078e005a */
[----:B------:R-:W-:Y:S01]  /*3ee0*/  @P1 IMAD.MOV.U32 R87, RZ, RZ, R91 ;  /* 0x000000ffff571224 */ /* 0x000fe200078e005b */
[----:B------:R-:W-:-:S04]  /*3ef0*/  ISETP.GT.U32.AND P6, PT, R95, R120, PT ;  /* 0x000000785f00720c */ /* 0x000fc80003fc4070 */
[----:B------:R0:W2:Y:S01]  /*3f00*/  @P1 LDG.E.U8 R161, desc[UR22][R86.64] ;  /* 0x0000001656a11981 */ /* 0x0000a2000c1e1100 */
[----:B------:R-:W-:Y:S01]  /*3f10*/  ISETP.GT.U32.AND P3, PT, R95, R110, PT ;  /* 0x0000006e5f00720c */ /* 0x000fe20003f64070 */
[----:B0-----:R-:W-:Y:S02]  /*3f20*/  @P1 IMAD.MOV.U32 R86, RZ, RZ, R88 ;  /* 0x000000ffff561224 */ /* 0x001fe400078e0058 */
[----:B------:R-:W-:-:S05]  /*3f30*/  @P1 IMAD.MOV.U32 R87, RZ, RZ, R89 ;  /* 0x000000ffff571224 */ /* 0x000fca00078e0059 */
[----:B------:R0:W2:Y:S01]  /*3f40*/  @P1 LDG.E.U8 R159, desc[UR22][R86.64] ;  /* 0x00000016569f1981 */ /* 0x0000a2000c1e1100 */
[C---:B------:R-:W-:Y:S01]  /*3f50*/  ISETP.GT.U32.AND P1, PT, R95.reuse, R113, PT ;  /* 0x000000715f00720c */ /* 0x040fe20003f24070 */
[--C-:B------:R-:W-:Y:S01]  /*3f60*/  @!P6 IMAD.IADD R120, R120, 0x1, -R95.reuse ;  /* 0x000000017878e824 */ /* 0x100fe200078e0a5f */
[----:B------:R-:W-:Y:S02]  /*3f70*/  ISETP.GT.U32.AND P6, PT, R95, R111, PT ;  /* 0x0000006f5f00720c */ /* 0x000fe40003fc4070 */
[----:B------:R-:W-:Y:S01]  /*3f80*/  @!P3 IMAD.IADD R110, R110, 0x1, -R95 ;  /* 0x000000016e6eb824 */ /* 0x000fe200078e0a5f */
[----:B0-----:R-:W-:-:S08]  /*3f90*/  IADD3 R86, P3, PT, R4, UR4, RZ ;  /* 0x0000000404567c10 */ /* 0x001fd0000ff7e0ff */
[--C-:B------:R-:W-:Y:S01]  /*3fa0*/  @!P1 IMAD.IADD R113, R113, 0x1, -R95.reuse ;  /* 0x0000000171719824 */ /* 0x100fe200078e0a5f */
[----:B------:R-:W-:Y:S02]  /*3fb0*/  ISETP.GT.U32.AND P1, PT, R95, R106, PT ;  /* 0x0000006a5f00720c */ /* 0x000fe40003f24070 */
[----:B------:R-:W-:Y:S01]  /*3fc0*/  IADD3.X R87, PT, PT, R5, UR15, RZ, P3, !PT ;  /* 0x0000000f05577c10 */ /* 0x000fe20009ffe4ff */
[----:B------:R0:W-:Y:S01]  /*3fd0*/  STL [R1+0x188], R90 ;  /* 0x0001885a01007387 */ /* 0x0001e20000100800 */
[----:B------:R-:W-:Y:S01]  /*3fe0*/  ISETP.GT.U32.AND P3, PT, R95, R105, PT ;  /* 0x000000695f00720c */ /* 0x000fe20003f64070 */
[--C-:B------:R-:W-:Y:S02]  /*3ff0*/  @!P6 IMAD.IADD R111, R111, 0x1, -R95.reuse ;  /* 0x000000016f6fe824 */ /* 0x100fe400078e0a5f */
[----:B------:R-:W-:Y:S04]  /*4000*/  STL [R1+0x184], R91 ;  /* 0x0001845b01007387 */ /* 0x000fe80000100800 */
[----:B------:R1:W-:Y:S02]  /*4010*/  STL [R1+0x190], R88 ;  /* 0x0001905801007387 */ /* 0x0003e40000100800 */
[----:B------:R-:W-:-:S02]  /*4020*/  @!P1 IMAD.IADD R106, R106, 0x1, -R95 ;  /* 0x000000016a6a9824 */ /* 0x000fc400078e0a5f */
[----:B------:R3:W-:Y:S01]  /*4030*/  STL [R1+0x18c], R89 ;  /* 0x00018c5901007387 */ /* 0x0007e20000100800 */
[----:B0-----:R-:W-:Y:S02]  /*4040*/  IADD3 R90, P1, PT, R8, UR4, RZ ;  /* 0x00000004085a7c10 */ /* 0x001fe4000ff3e0ff */
[----:B-1----:R-:W-:-:S04]  /*4050*/  IADD3 R88, P6, PT, R6, UR4, RZ ;  /* 0x0000000406587c10 */ /* 0x002fc8000ffde0ff */
[----:B---3--:R-:W-:Y:S02]  /*4060*/  IADD3.X R89, PT, PT, R7, UR15, RZ, P6, !PT ;  /* 0x0000000f07597c10 */ /* 0x008fe4000b7fe4ff */
[----:B------:R-:W-:Y:S01]  /*4070*/  ISETP.GT.U32.AND P6, PT, R95, R107, PT ;  /* 0x0000006b5f00720c */ /* 0x000fe20003fc4070 */
[----:B------:R-:W-:Y:S01]  /*4080*/  @!P3 IMAD.IADD R105, R105, 0x1, -R95 ;  /* 0x000000016969b824 */ /* 0x000fe200078e0a5f */
[----:B------:R-:W-:Y:S02]  /*4090*/  IADD3.X R91, PT, PT, R9, UR15, RZ, P1, !PT ;  /* 0x0000000f095b7c10 */ /* 0x000fe40008ffe4ff */
[C---:B------:R-:W-:Y:S02]  /*40a0*/  ISETP.GT.U32.AND P3, PT, R95.reuse, R102, PT ;  /* 0x000000665f00720c */ /* 0x040fe40003f64070 */
[----:B------:R-:W-:Y:S02]  /*40b0*/  ISETP.GT.U32.AND P1, PT, R95, R104, PT ;  /* 0x000000685f00720c */ /* 0x000fe40003f24070 */
[----:B------:R-:W-:-:S02]  /*40c0*/  PRMT R185, RZ, 0x7610, R185 ;  /* 0x00007610ffb97816 */ /* 0x000fc400000000b9 */
[----:B------:R-:W-:-:S03]  /*40d0*/  PRMT R152, RZ, 0x7610, R152 ;  /* 0x00007610ff987816 */ /* 0x000fc60000000098 */
[----:B------:R-:W-:Y:S01]  /*40e0*/  @!P6 IMAD.IADD R107, R107, 0x1, -R95 ;  /* 0x000000016b6be824 */ /* 0x000fe200078e0a5f */
[C---:B------:R-:W-:Y:S01]  /*40f0*/  ISETP.GT.U32.AND P6, PT, R95.reuse, R100, PT ;  /* 0x000000645f00720c */ /* 0x040fe20003fc4070 */
[----:B------:R-:W3:Y:S01]  /*4100*/  @!P5 LDG.E.U8 R185, desc[UR22][R82.64] ;  /* 0x0000001652b9d981 */ /* 0x000ee2000c1e1100 */
[----:B------:R-:W-:Y:S02]  /*4110*/  PRMT R160, RZ, 0x7610, R160 ;  /* 0x00007610ffa07816 */ /* 0x000fe400000000a0 */
[----:B------:R-:W-:Y:S01]  /*4120*/  PRMT R151, RZ, 0x7610, R151 ;  /* 0x00007610ff977816 */ /* 0x000fe20000000097 */
[--C-:B------:R-:W-:Y:S01]  /*4130*/  @!P3 IMAD.IADD R102, R102, 0x1, -R95.reuse ;  /* 0x000000016666b824 */ /* 0x100fe200078e0a5f */
[----:B------:R-:W-:Y:S01]  /*4140*/  ISETP.GT.U32.AND P3, PT, R95, R103, PT ;  /* 0x000000675f00720c */ /* 0x000fe20003f64070 */
[----:B------:R-:W-:Y:S01]  /*4150*/  @!P1 IMAD.IADD R104, R104, 0x1, -R95 ;  /* 0x0000000168689824 */ /* 0x000fe200078e0a5f */
[----:B------:R-:W-:Y:S01]  /*4160*/  IADD3 R92, P1, PT, R4, UR5, RZ ;  /* 0x00000005045c7c10 */ /* 0x000fe2000ff3e0ff */
[----:B------:R-:W2:Y:S04]  /*4170*/  @!P5 LDG.E.U8 R152, desc[UR22][R86.64] ;  /* 0x000000165698d981 */ /* 0x000ea8000c1e1100 */
[----:B------:R-:W3:Y:S01]  /*4180*/  @!P5 LDG.E.U8 R160, desc[UR22][R88.64] ;  /* 0x0000001658a0d981 */ /* 0x000ee2000c1e1100 */
[----:B------:R-:W-:-:S03]  /*4190*/  IADD3.X R93, PT, PT, R5, UR16, RZ, P1, !PT ;  /* 0x00000010055d7c10 */ /* 0x000fc60008ffe4ff */
[----:B------:R-:W3:Y:S01]  /*41a0*/  @!P5 LDG.E.U8 R151, desc[UR22][R90.64] ;  /* 0x000000165a97d981 */ /* 0x000ee2000c1e1100 */
[----:B------:R-:W-:Y:S02]  /*41b0*/  ISETP.GT.U32.AND P5, PT, R95, R101, PT ;  /* 0x000000655f00720c */ /* 0x000fe40003fa4070 */
[----:B------:R-:W-:Y:S01]  /*41c0*/  ISETP.GE.AND P1, PT, R94, RZ, PT ;  /* 0x000000ff5e00720c */ /* 0x000fe20003f26270 */
[--C-:B------:R-:W-:Y:S01]  /*41d0*/  @!P6 IMAD.IADD R100, R100, 0x1, -R95.reuse ;  /* 0x000000016464e824 */ /* 0x100fe200078e0a5f */
[----:B------:R-:W-:Y:S01]  /*41e0*/  ISETP.GE.AND P6, PT, R124, RZ, PT ;  /* 0x000000ff7c00720c */ /* 0x000fe20003fc6270 */
[----:B------:R-:W-:Y:S01]  /*41f0*/  @!P3 IMAD.IADD R103, R103, 0x1, -R95 ;  /* 0x000000016767b824 */ /* 0x000fe200078e0a5f */
[----:B------:R-:W-:-:S07]  /*4200*/  IADD3 R94, P3, PT, R6, UR5, RZ ;  /* 0x00000005065e7c10 */ /* 0x000fce000ff7e0ff */
[----:B------:R-:W-:Y:S01]  /*4210*/  @!P5 IMAD.IADD R101, R101, 0x1, -R95 ;  /* 0x000000016565d824 */ /* 0x000fe200078e0a5f */
[----:B------:R-:W-:Y:S01]  /*4220*/  ISETP.GE.AND P5, PT, R96, RZ, PT ;  /* 0x000000ff6000720c */ /* 0x000fe20003fa6270 */
[----:B------:R-:W-:Y:S01]  /*4230*/  @!P1 IMAD.MOV R123, RZ, RZ, -R123 ;  /* 0x000000ffff7b9224 */ /* 0x000fe200078e0a7b */
[----:B------:R-:W-:Y:S02]  /*4240*/  IADD3.X R95, PT, PT, R7, UR16, RZ, P3, !PT ;  /* 0x00000010075f7c10 */ /* 0x000fe40009ffe4ff */
[----:B------:R-:W-:Y:S02]  /*4250*/  ISETP.GE.AND P3, PT, R97, RZ, PT ;  /* 0x000000ff6100720c */ /* 0x000fe40003f66270 */
[----:B------:R-:W-:Y:S01]  /*4260*/  IADD3 R96, P1, PT, R8, UR5, RZ ;  /* 0x0000000508607c10 */ /* 0x000fe2000ff3e0ff */
[----:B------:R-:W-:Y:S01]  /*4270*/  @!P6 IMAD.MOV R118, RZ, RZ, -R118 ;  /* 0x000000ffff76e224 */ /* 0x000fe200078e0a76 */
[----:B------:R-:W-:Y:S02]  /*4280*/  PRMT R196, RZ, 0x7610, R196 ;  /* 0x00007610ffc47816 */ /* 0x000fe400000000c4 */
[----:B------:R-:W-:-:S02]  /*4290*/  PRMT R158, RZ, 0x7610, R158 ;  /* 0x00007610ff9e7816 */ /* 0x000fc4000000009e */
[----:B------:R-:W-:Y:S02]  /*42a0*/  PRMT R157, RZ, 0x7610, R157 ;  /* 0x00007610ff9d7816 */ /* 0x000fe4000000009d */
[----:B------:R-:W-:Y:S01]  /*42b0*/  PRMT R150, RZ, 0x7610, R150 ;  /* 0x00007610ff967816 */ /* 0x000fe20000000096 */
[----:B------:R-:W-:Y:S01]  /*42c0*/  IMAD.MOV.U32 R98, RZ, RZ, R117 ;  /* 0x000000ffff627224 */ /* 0x000fe200078e0075 */
[----:B------:R-:W-:Y:S01]  /*42d0*/  IADD3.X R97, PT, PT, R9, UR16, RZ, P1, !PT ;  /* 0x0000001009617c10 */ /* 0x000fe20008ffe4ff */
[----:B------:R-:W3:Y:S01]  /*42e0*/  @!P2 LDG.E.U8 R196, desc[UR22][R84.64] ;  /* 0x0000001654c4a981 */ /* 0x000ee2000c1e1100 */
[----:B------:R-:W-:Y:S02]  /*42f0*/  ISETP.GE.AND P6, PT, R121, RZ, PT ;  /* 0x000000ff7900720c */ /* 0x000fe40003fc6270 */
[----:B------:R-:W-:Y:S01]  /*4300*/  ISETP.GE.AND P1, PT, R115, RZ, PT ;  /* 0x000000ff7300720c */ /* 0x000fe20003f26270 */
[----:B------:R-:W3:Y:S01]  /*4310*/  @!P2 LDG.E.U8 R158, desc[UR22][R92.64] ;  /* 0x000000165c9ea981 */ /* 0x000ee2000c1e1100 */
[----:B------:R-:W-:Y:S01]  /*4320*/  SHF.R.U32.HI R115, RZ, 0xa, R114 ;  /* 0x0000000aff737819 */ /* 0x000fe20000011672 */
[----:B------:R-:W-:-:S02]  /*4330*/  @!P5 IMAD.MOV R98, RZ, RZ, -R98 ;  /* 0x000000ffff62d224 */ /* 0x000fc400078e0a62 */
[----:B------:R-:W3:Y:S01]  /*4340*/  @!P2 LDG.E.U8 R157, desc[UR22][R94.64] ;  /* 0x000000165e9da981 */ /* 0x000ee2000c1e1100 */
[----:B------:R-:W-:-:S03]  /*4350*/  ISETP.GE.AND P5, PT, R116, RZ, PT ;  /* 0x000000ff7400720c */ /* 0x000fc60003fa6270 */
[----:B------:R-:W3:Y:S01]  /*4360*/  @!P2 LDG.E.U8 R150, desc[UR22][R96.64] ;  /* 0x000000166096a981 */ /* 0x000ee2000c1e1100 */
[----:B------:R-:W-:Y:S01]  /*4370*/  ISETP.GE.AND P2, PT, R122, RZ, PT ;  /* 0x000000ff7a00720c */ /* 0x000fe20003f46270 */
[----:B------:R-:W-:Y:S01]  /*4380*/  UIMAD UR14, UR6, 0x15, URZ ;  /* 0x00000015060e78a4 */ /* 0x000fe2000f8e02ff */
[----:B------:R-:W-:Y:S01]  /*4390*/  @!P3 IMAD.MOV R119, RZ, RZ, -R119 ;  /* 0x000000ffff77b224 */ /* 0x000fe200078e0a77 */
[----:B------:R-:W-:Y:S01]  /*43a0*/  LOP3.LUT P3, RZ, R115, 0x1, RZ, 0xc0, !PT ;  /* 0x0000000173ff7812 */ /* 0x000fe2000786c0ff */
[----:B------:R-:W-:Y:S01]  /*43b0*/  @!P6 IMAD.MOV R113, RZ, RZ, -R113 ;  /* 0x000000ffff71e224 */ /* 0x000fe200078e0a71 */
[----:B------:R-:W-:Y:S02]  /*43c0*/  USHF.R.S32.HI UR15, URZ, 0x1f, UR14 ;  /* 0x0000001fff0f7899 */ /* 0x000fe4000801140e */
[----:B------:R-:W-:Y:S01]  /*43d0*/  IADD3 R115, P6, PT, R4, UR14, RZ ;  /* 0x0000000e04737c10 */ /* 0x000fe2000ffde0ff */
[----:B------:R-:W-:Y:S01]  /*43e0*/  @!P1 IMAD.MOV R120, RZ, RZ, -R120 ;  /* 0x000000ffff789224 */ /* 0x000fe200078e0a78 */
[----:B------:R-:W-:-:S02]  /*43f0*/  IADD3 R221, P1, PT, R2, UR14, RZ ;  /* 0x0000000e02dd7c10 */ /* 0x000fc4000ff3e0ff */
[----:B------:R-:W-:Y:S02]  /*4400*/  IADD3.X R121, PT, PT, R5, UR15, RZ, P6, !PT ;  /* 0x0000000f05797c10 */ /* 0x000fe4000b7fe4ff */
[----:B------:R-:W-:Y:S01]  /*4410*/  @!P2 IMAD.MOV R110, RZ, RZ, -R110 ;  /* 0x000000ffff6ea224 */ /* 0x000fe200078e0a6e */
[----:B------:R-:W-:Y:S01]  /*4420*/  ISETP.GE.AND P2, PT, R112, RZ, PT ;  /* 0x000000ff7000720c */ /* 0x000fe20003f46270 */
[----:B------:R-:W-:Y:S01]  /*4430*/  @!P5 IMAD.MOV R111, RZ, RZ, -R111 ;  /* 0x000000ffff6fd224 */ /* 0x000fe200078e0a6f */
[----:B------:R-:W-:Y:S02]  /*4440*/  IADD3.X R222, PT, PT, R3, UR15, RZ, P1, !PT ;  /* 0x0000000f03de7c10 */ /* 0x000fe40008ffe4ff */
[----:B------:R-:W-:Y:S01]  /*4450*/  ISETP.GE.AND P1, PT, R108, RZ, PT ;  /* 0x000000ff6c00720c */ /* 0x000fe20003f26270 */
[----:B------:R-:W-:Y:S01]  /*4460*/  @P3 IMAD.MOV.U32 R108, RZ, RZ, R115 ;  /* 0x000000ffff6c3224 */ /* 0x000fe200078e0073 */
[----:B------:R-:W-:Y:S01]  /*4470*/  ISETP.GE.AND P5, PT, R109, RZ, PT ;  /* 0x000000ff6d00720c */ /* 0x000fe20003fa6270 */
[----:B------:R-:W-:Y:S01]  /*4480*/  @P3 IMAD.MOV.U32 R109, RZ, RZ, R121 ;  /* 0x000000ffff6d3224 */ /* 0x000fe200078e0079 */
[----:B------:R-:W-:-:S02]  /*4490*/  PRMT R149, RZ, 0x7610, R149 ;  /* 0x00007610ff957816 */ /* 0x000fc40000000095 */
[----:B------:R-:W-:-:S04]  /*44a0*/  ISETP.GE.AND P6, PT, R127, RZ, PT ;  /* 0x000000ff7f00720c */ /* 0x000fc80003fc6270 */
[----:B------:R0:W3:Y:S04]  /*44b0*/  @P3 LDG.E.U8 R149, desc[UR22][R108.64] ;  /* 0x000000166c953981 */ /* 0x0000e8000c1e1100 */
[----:B------:R-:W-:Y:S01]  /*44c0*/  STL [R1+0x94], R221 ;  /* 0x000094dd01007387 */ /* 0x000fe20000100800 */
[----:B0-----:R-:W-:Y:S02]  /*44d0*/  IMAD.MOV.U32 R109, RZ, RZ, R107 ;  /* 0x000000ffff6d7224 */ /* 0x001fe400078e006b */
[----:B------:R-:W-:Y:S02]  /*44e0*/  IMAD.MOV.U32 R108, RZ, RZ, R106 ;  /* 0x000000ffff6c7224 */ /* 0x000fe400078e006a */
[----:B------:R-:W-:Y:S01]  /*44f0*/  @!P2 IMAD.MOV R109, RZ, RZ, -R109 ;  /* 0x000000ffff6da224 */ /* 0x000fe200078e0a6d */
[----:B------:R-:W-:Y:S01]  /*4500*/  IADD3 R112, P2, PT, R6, UR14, RZ ;  /* 0x0000000e06707c10 */ /* 0x000fe2000ff5e0ff */
[----:B------:R-:W-:Y:S01]  /*4510*/  STL [R1+0x90], R222 ;  /* 0x000090de01007387 */ /* 0x000fe20000100800 */
[----:B------:R-:W-:Y:S01]  /*4520*/  @!P1 IMAD.MOV R105, RZ, RZ, -R105 ;  /* 0x000000ffff699224 */ /* 0x000fe200078e0a69 */
[----:B------:R-:W-:Y:S01]  /*4530*/  ISETP.GE.AND P1, PT, R126, RZ, PT ;  /* 0x000000ff7e00720c */ /* 0x000fe20003f26270 */
[----:B------:R-:W-:Y:S01]  /*4540*/  @!P5 IMAD.MOV R108, RZ, RZ, -R108 ;  /* 0x000000ffff6cd224 */ /* 0x000fe200078e0a6c */
[----:B------:R0:W-:Y:S01]  /*4550*/  STL [R1+0x9c], R115 ;  /* 0x00009c7301007387 */ /* 0x0001e20000100800 */
[----:B------:R-:W-:Y:S01]  /*4560*/  @!P6 IMAD.MOV R102, RZ, RZ, -R102 ;  /* 0x000000ffff66e224 */ /* 0x000fe200078e0a66 */
[----:B------:R-:W-:-:S02]  /*4570*/  ISETP.GE.AND P5, PT, R125, RZ, PT ;  /* 0x000000ff7d00720c */ /* 0x000fc40003fa6270 */
[----:B------:R-:W-:Y:S02]  /*4580*/  ISETP.GE.AND P6, PT, R128, RZ, PT ;  /* 0x000000ff8000720c */ /* 0x000fe40003fc6270 */
[----:B0-----:R-:W-:Y:S02]  /*4590*/  IADD3.X R115, PT, PT, R7, UR15, RZ, P2, !PT ;  /* 0x0000000f07737c10 */ /* 0x001fe400097fe4ff */
[----:B------:R-:W-:-:S03]  /*45a0*/  ISETP.GE.AND P2, PT, R129, RZ, PT ;  /* 0x000000ff8100720c */ /* 0x000fc60003f46270 */
[----:B------:R-:W-:Y:S01]  /*45b0*/  @!P1 IMAD.MOV R104, RZ, RZ, -R104 ;  /* 0x000000ffff689224 */ /* 0x000fe200078e0a68 */
[----:B------:R-:W-:-:S03]  /*45c0*/  ISETP.NE.AND P1, PT, R99, RZ, PT ;  /* 0x000000ff6300720c */ /* 0x000fc60003f25270 */
[----:B------:R-:W-:Y:S01]  /*45d0*/  @!P5 IMAD.MOV R100, RZ, RZ, -R100 ;  /* 0x000000ffff64d224 */ /* 0x000fe200078e0a64 */
[----:B------:R-:W-:Y:S01]  /*45e0*/  LOP3.LUT R99, RZ, R99, RZ, 0x33, !PT ;  /* 0x00000063ff637212 */ /* 0x000fe200078e33ff */
[----:B------:R-:W-:Y:S01]  /*45f0*/  @!P6 IMAD.MOV R101, RZ, RZ, -R101 ;  /* 0x000000ffff65e224 */ /* 0x000fe200078e0a65 */
[----:B------:R-:W-:Y:S01]  /*4600*/  STL [R1+0x98], R121 ;  /* 0x0000987901007387 */ /* 0x000fe20000100800 */
[----:B------:R-:W-:Y:S01]  /*4610*/  @P3 IMAD.MOV.U32 R116, RZ, RZ, R221 ;  /* 0x000000ffff743224 */ /* 0x000fe200078e00dd */
[C---:B------:R-:W-:Y:S01]  /*4620*/  SEL R234, R99.reuse, R123, !P1 ;  /* 0x0000007b63ea7207 */ /* 0x040fe20004800000 */
[----:B------:R-:W-:Y:S02]  /*4630*/  @P3 IMAD.MOV.U32 R117, RZ, RZ, R222 ;  /* 0x000000ffff753224 */ /* 0x000fe400078e00de */
[----:B------:R-:W-:Y:S01]  /*4640*/  @!P2 IMAD.MOV R103, RZ, RZ, -R103 ;  /* 0x000000ffff67a224 */ /* 0x000fe200078e0a67 */
[----:B------:R0:W-:Y:S01]  /*4650*/  STL [R1+0xa4], R112 ;  /* 0x0000a47001007387 */ /* 0x0001e20000100800 */
[----:B------:R-:W-:Y:S01]  /*4660*/  @P3 IMAD.MOV.U32 R106, RZ, RZ, R112 ;  /* 0x000000ffff6a3224 */ /* 0x000fe200078e0070 */
[----:B------:R-:W-:-:S02]  /*4670*/  SEL R233, R99, R118, !P1 ;  /* 0x0000007663e97207 */ /* 0x000fc40004800000 */
[C---:B------:R-:W-:Y:S02]  /*4680*/  SEL R232, R99.reuse, R98, !P1 ;  /* 0x0000006263e87207 */ /* 0x040fe40004800000 */
[C---:B------:R-:W-:Y:S02]  /*4690*/  SEL R231, R99.reuse, R119, !P1 ;  /* 0x0000007763e77207 */ /* 0x040fe40004800000 */
[C---:B------:R-:W-:Y:S02]  /*46a0*/  SEL R230, R99.reuse, R120, !P1 ;  /* 0x0000007863e67207 */ /* 0x040fe40004800000 */
[C---:B------:R-:W-:Y:S02]  /*46b0*/  SEL R229, R99.reuse, R110, !P1 ;  /* 0x0000006e63e57207 */ /* 0x040fe40004800000 */
[C---:B------:R-:W-:Y:S02]  /*46c0*/  SEL R228, R99.reuse, R111, !P1 ;  /* 0x0000006f63e47207 */ /* 0x040fe40004800000 */
        /* <DEDUP_REMOVED lines=8> */
[----:B------:R-:W-:Y:S02]  /*4750*/  SEL R235, R99, R100, !P1 ;  /* 0x0000006463eb7207 */ /* 0x000fe40004800000 */
[----:B0-----:R-:W-:Y:S01]  /*4760*/  IADD3 R112, P1, PT, R8, UR14, RZ ;  /* 0x0000000e08707c10 */ /* 0x001fe2000ff3e0ff */
[----:B------:R0:W-:Y:S01]  /*4770*/  STL [R1+0xa0], R115 ;  /* 0x0000a07301007387 */ /* 0x0001e20000100800 */
[----:B------:R-:W-:Y:S01]  /*4780*/  @P3 IMAD.MOV.U32 R107, RZ, RZ, R115 ;  /* 0x000000ffff6b3224 */ /* 0x000fe200078e0073 */
[----:B------:R-:W-:-:S04]  /*4790*/  @!UP1 UIADD3 UR4, UPT, UPT, -UR12, 0x100000, URZ ;  /* 0x001000000c049890 */ /* 0x000fc8000fffe1ff */
[----:B------:R-:W-:Y:S02]  /*47a0*/  @!UP1 USHF.L.U32 UR5, UR4, 0xb, URZ ;  /* 0x0000000b04059899 */ /* 0x000fe400080006ff */
[----:B------:R-:W-:Y:S01]  /*47b0*/  @!UP1 USHF.L.U32 UR4, UR4, 0x1, URZ ;  /* 0x0000000104049899 */ /* 0x000fe200080006ff */
[----:B------:R-:W-:Y:S01]  /*47c0*/  PRMT R156, RZ, 0x7610, R156 ;  /* 0x00007610ff9c7816 */ /* 0x000fe2000000009c */
[----:B------:R-:W-:Y:S01]  /*47d0*/  @P3 IMAD.MOV.U32 R98, RZ, RZ, R112 ;  /* 0x000000ffff623224 */ /* 0x000fe200078e0070 */
[----:B------:R-:W-:Y:S02]  /*47e0*/  PRMT R127, RZ, 0x7610, R127 ;  /* 0x00007610ff7f7816 */ /* 0x000fe4000000007f */
[----:B------:R-:W-:Y:S02]  /*47f0*/  PRMT R132, RZ, 0x7610, R132 ;  /* 0x00007610ff847816 */ /* 0x000fe40000000084 */
[C---:B------:R-:W-:Y:S02]  /*4800*/  LOP3.LUT R239, R240.reuse, 0x10, RZ, 0x3c, !PT ;  /* 0x00000010f0ef7812 */ /* 0x040fe400078e3cff */
[----:B------:R-:W-:Y:S01]  /*4810*/  LOP3.LUT R124, R240, 0x40, RZ, 0x3c, !PT ;  /* 0x00000040f07c7812 */ /* 0x000fe200078e3cff */
[----:B------:R-:W-:Y:S01]  /*4820*/  VIADD R122, R237, 0xfffffff0 ;  /* 0xfffffff0ed7a7836 */ /* 0x000fe20000000000 */
[----:B0-----:R-:W-:Y:S01]  /*4830*/  IADD3.X R115, PT, PT, R9, UR15, RZ, P1, !PT ;  /* 0x0000000f09737c10 */ /* 0x001fe20008ffe4ff */
[----:B------:R-:W-:Y:S01]  /*4840*/  VOTEU.ALL UP1, P4 ;  /* 0x0000000000ff7886 */ /* 0x000fe20002020000 */
[----:B------:R-:W-:Y:S01]  /*4850*/  STL [R1+0xac], R112 ;  /* 0x0000ac7001007387 */ /* 0x000fe20000100800 */
[----:B------:R-:W-:Y:S01]  /*4860*/  PRMT R126, RZ, 0x7610, R126 ;  /* 0x00007610ff7e7816 */ /* 0x000fe2000000007e */
[----:B------:R-:W0:Y:S01]  /*4870*/  LDCU UR12, c[0x0][0x3b0] ;  /* 0x00007600ff0c77ac */ /* 0x000e220008000800 */
[----:B------:R-:W-:Y:S01]  /*4880*/  @P3 IMAD.MOV.U32 R99, RZ, RZ, R115 ;  /* 0x000000ffff633224 */ /* 0x000fe200078e0073 */
[----:B------:R1:W0:Y:S01]  /*4890*/  @!UP1 SYNCS.EXCH.64 URZ, [UR9+0x9008], UR4 ;  /* 0x0090080409ff95b2 */ /* 0x0002220008000100 */
[----:B------:R-:W-:Y:S01]  /*48a0*/  PRMT R125, RZ, 0x7610, R125 ;  /* 0x00007610ff7d7816 */ /* 0x000fe2000000007d */
[----:B------:R-:W3:Y:S01]  /*48b0*/  @P3 LDG.E.U8 R156, desc[UR22][R116.64] ;  /* 0x00000016749c3981 */ /* 0x000ee2000c1e1100 */
[----:B------:R-:W-:Y:S01]  /*48c0*/  PRMT R129, RZ, 0x7610, R129 ;  /* 0x00007610ff817816 */ /* 0x000fe20000000081 */
[----:B------:R-:W0:Y:S02]  /*48d0*/  LDCU UR14, c[0x0][0x3b0] ;  /* 0x00007600ff0e77ac */ /* 0x000e240008000800 */
[----:B------:R1:W3:Y:S01]  /*48e0*/  @P3 LDG.E.U8 R127, desc[UR22][R98.64] ;  /* 0x00000016627f3981 */ /* 0x0002e2000c1e1100 */
[----:B------:R-:W-:-:S03]  /*48f0*/  PRMT R128, RZ, 0x7610, R128 ;  /* 0x00007610ff807816 */ /* 0x000fc60000000080 */
[----:B------:R-:W3:Y:S01]  /*4900*/  @P3 LDG.E.U8 R132, desc[UR22][R106.64] ;  /* 0x000000166a843981 */ /* 0x000ee2000c1e1100 */
[----:B-1----:R-:W-:Y:S01]  /*4910*/  SHF.R.U32.HI R98, RZ, 0x2, R114 ;  /* 0x00000002ff627819 */ /* 0x002fe20000011672 */
[----:B------:R-:W-:-:S03]  /*4920*/  UIMAD UR4, UR6, 0x1d, URZ ;  /* 0x0000001d060478a4 */ /* 0x000fc6000f8e02ff */
[----:B------:R-:W-:Y:S01]  /*4930*/  LOP3.LUT P1, RZ, R98, 0x1, RZ, 0xc0, !PT ;  /* 0x0000000162ff7812 */ /* 0x000fe2000782c0ff */
[----:B------:R-:W-:Y:S02]  /*4940*/  USHF.R.S32.HI UR5, URZ, 0x1f, UR4 ;  /* 0x0000001fff057899 */ /* 0x000fe40008011404 */
[----:B------:R-:W-:Y:S01]  /*4950*/  IADD3 R100, P2, PT, R2, UR4, RZ ;  /* 0x0000000402647c10 */ /* 0x000fe2000ff5e0ff */
[----:B------:R-:W-:Y:S03]  /*4960*/  STL [R1+0xa8], R115 ;  /* 0x0000a87301007387 */ /* 0x000fe60000100800 */
[----:B------:R-:W-:Y:S01]  /*4970*/  IADD3.X R101, PT, PT, R3, UR5, RZ, P2, !PT ;  /* 0x0000000503657c10 */ /* 0x000fe200097fe4ff */
[----:B------:R1:W-:Y:S05]  /*4980*/  STL [R1+0x198], R100 ;  /* 0x0001986401007387 */ /* 0x0003ea0000100800 */
[----:B------:R-:W-:Y:S01]  /*4990*/  @P1 IMAD.MOV.U32 R98, RZ, RZ, R100 ;  /* 0x000000ffff621224 */ /* 0x000fe200078e0064 */
[----:B------:R0:W-:Y:S01]  /*49a0*/  STL [R1+0x194], R101 ;  /* 0x0001946501007387 */ /* 0x0001e20000100800 */
[----:B------:R-:W-:Y:S01]  /*49b0*/  @P1 IMAD.MOV.U32 R99, RZ, RZ, R101 ;  /* 0x000000ffff631224 */ /* 0x000fe200078e0065 */
[----:B-1----:R-:W-:-:S04]  /*49c0*/  IADD3 R100, P2, PT, R4, UR4, RZ ;  /* 0x0000000404647c10 */ /* 0x002fc8000ff5e0ff */
[----:B------:R1:W3:Y:S01]  /*49d0*/  @P1 LDG.E.U8 R126, desc[UR22][R98.64] ;  /* 0x00000016627e1981 */ /* 0x0002e2000c1e1100 */
[----:B0-----:R-:W-:-:S03]  /*49e0*/  IADD3.X R101, PT, PT, R5, UR5, RZ, P2, !PT ;  /* 0x0000000505657c10 */ /* 0x001fc600097fe4ff */
[----:B------:R0:W-:Y:S01]  /*49f0*/  STL [R1+0x1a0], R100 ;  /* 0x0001a06401007387 */ /* 0x0001e20000100800 */
[----:B-1----:R-:W-:Y:S02]  /*4a00*/  @P1 IMAD.MOV.U32 R98, RZ, RZ, R100 ;  /* 0x000000ffff621224 */ /* 0x002fe400078e0064 */
[----:B------:R-:W-:Y:S01]  /*4a10*/  @P1 IMAD.MOV.U32 R99, RZ, RZ, R101 ;  /* 0x000000ffff631224 */ /* 0x000fe200078e0065 */
[----:B0-----:R-:W-:Y:S01]  /*4a20*/  IADD3 R100, P2, PT, R6, UR4, RZ ;  /* 0x0000000406647c10 */ /* 0x001fe2000ff5e0ff */
[----:B------:R0:W-:Y:S04]  /*4a30*/  STL [R1+0x19c], R101 ;  /* 0x00019c6501007387 */ /* 0x0001e80000100800 */
[----:B------:R1:W3:Y:S04]  /*4a40*/  @P1 LDG.E.U8 R125, desc[UR22][R98.64] ;  /* 0x00000016627d1981 */ /* 0x0002e8000c1e1100 */
[----:B------:R4:W-:Y:S01]  /*4a50*/  STL [R1+0x1a8], R100 ;  /* 0x0001a86401007387 */ /* 0x0009e20000100800 */
[----:B0-----:R-:W-:Y:S01]  /*4a60*/  IADD3.X R101, PT, PT, R7, UR5, RZ, P2, !PT ;  /* 0x0000000507657c10 */ /* 0x001fe200097fe4ff */
[----:B-1----:R-:W-:-:S04]  /*4a70*/  @P1 IMAD.MOV.U32 R98, RZ, RZ, R100 ;  /* 0x000000ffff621224 */ /* 0x002fc800078e0064 */
[----:B------:R0:W-:Y:S01]  /*4a80*/  STL [R1+0x1a4], R101 ;  /* 0x0001a46501007387 */ /* 0x0001e20000100800 */
[----:B----4-:R-:W-:Y:S01]  /*4a90*/  IADD3 R100, P2, PT, R8, UR4, RZ ;  /* 0x0000000408647c10 */ /* 0x010fe2000ff5e0ff */
[----:B------:R-:W-:Y:S01]  /*4aa0*/  @P1 IMAD.MOV.U32 R99, RZ, RZ, R101 ;  /* 0x000000ffff631224 */ /* 0x000fe200078e0065 */
[----:B------:R-:W-:-:S04]  /*4ab0*/  UIMAD UR4, UR6, 0x6, URZ ;  /* 0x00000006060478a4 */ /* 0x000fc8000f8e02ff */
[----:B------:R1:W4:Y:S01]  /*4ac0*/  @P1 LDG.E.U8 R129, desc[UR22][R98.64] ;  /* 0x0000001662811981 */ /* 0x000322000c1e1100 */
[----:B0-----:R-:W-:Y:S01]  /*4ad0*/  IADD3.X R101, PT, PT, R9, UR5, RZ, P2, !PT ;  /* 0x0000000509657c10 */ /* 0x001fe200097fe4ff */
[----:B------:R-:W-:Y:S02]  /*4ae0*/  USHF.R.S32.HI UR5, URZ, 0x1f, UR4 ;  /* 0x0000001fff057899 */ /* 0x000fe40008011404 */
[----:B------:R0:W-:Y:S01]  /*4af0*/  STL [R1+0x1b0], R100 ;  /* 0x0001b06401007387 */ /* 0x0001e20000100800 */
[----:B-1----:R-:W-:Y:S02]  /*4b00*/  @P1 IMAD.MOV.U32 R98, RZ, RZ, R100 ;  /* 0x000000ffff621224 */ /* 0x002fe400078e0064 */
[----:B------:R-:W-:Y:S02]  /*4b10*/  @P1 IMAD.MOV.U32 R99, RZ, RZ, R101 ;  /* 0x000000ffff631224 */ /* 0x000fe400078e0065 */
[----:B0-----:R-:W-:-:S03]  /*4b20*/  VIADD R100, R237, 0xfffffff9 ;  /* 0xfffffff9ed647836 */ /* 0x001fc60000000000 */
[----:B------:R0:W3:Y:S02]  /*4b30*/  @P1 LDG.E.U8 R128, desc[UR22][R98.64] ;  /* 0x0000001662801981 */ /* 0x0000e4000c1e1100 */
[----:B------:R-:W-:Y:S02]  /*4b40*/  ISETP.GE.U32.AND P1, PT, R100, 0x7fffffda, PT ;  /* 0x7fffffda6400780c */ /* 0x000fe40003f26070 */
[----:B0-----:R-:W-:-:S04]  /*4b50*/  IADD3 R98, P2, PT, R2, UR4, RZ ;  /* 0x0000000402627c10 */ /* 0x001fc8000ff5e0ff */
[----:B------:R-:W-:Y:S02]  /*4b60*/  IADD3.X R99, PT, PT, R3, UR5, RZ, P2, !PT ;  /* 0x0000000503637c10 */ /* 0x000fe400097fe4ff */
[----:B------:R-:W-:Y:S01]  /*4b70*/  IADD3 R100, P2, PT, R4, UR4, RZ ;  /* 0x0000000404647c10 */ /* 0x000fe2000ff5e0ff */
[----:B------:R0:W-:Y:S04]  /*4b80*/  STL [R1+0x1ac], R101 ;  /* 0x0001ac6501007387 */ /* 0x0001e80000100800 */
[----:B--2---:R-:W-:Y:S01]  /*4b90*/  STS.U8 [R240+UR9], R133 ;  /* 0x00000085f0007988 */ /* 0x004fe20008000009 */
[----:B0-----:R-:W-:Y:S02]  /*4ba0*/  IADD3.X R101, PT, PT, R5, UR5, RZ, P2, !PT ;  /* 0x0000000505657c10 */ /* 0x001fe400097fe4ff */
[----:B------:R-:W-:Y:S01]  /*4bb0*/  IADD3 R102, P2, PT, R6, UR4, RZ ;  /* 0x0000000406667c10 */ /* 0x000fe2000ff5e0ff */
[----:B------:R0:W-:Y:S03]  /*4bc0*/  STS.U8 [R240+UR9+0x1000], R131 ;  /* 0x00100083f0007988 */ /* 0x0001e60008000009 */
[----:B------:R-:W-:Y:S01]  /*4bd0*/  IADD3.X R103, PT, PT, R7, UR5, RZ, P2, !PT ;  /* 0x0000000507677c10 */ /* 0x000fe200097fe4ff */
[----:B------:R1:W-:Y:S01]  /*4be0*/  STS.U8 [R240+UR9+0x2000], R130 ;  /* 0x00200082f0007988 */ /* 0x0003e20008000009 */
[----:B------:R-:W-:-:S03]  /*4bf0*/  IADD3 R104, P2, PT, R8, UR4, RZ ;  /* 0x0000000408687c10 */ /* 0x000fc6000ff5e0ff */
[----:B-----5:R-:W-:Y:S01]  /*4c00*/  STS.U8 [R240+UR9+0x3000], R136 ;  /* 0x00300088f0007988 */ /* 0x020fe20008000009 */
[----:B0-----:R-:W-:-:S03]  /*4c10*/  PRMT R131, RZ, 0x7610, R131 ;  /* 0x00007610ff837816 */ /* 0x001fc60000000083 */
[----:B------:R0:W-:Y:S01]  /*4c20*/  STS.U8 [R240+UR9+0x400], R135 ;  /* 0x00040087f0007988 */ /* 0x0001e20008000009 */
[----:B-1----:R-:W-:-:S03]  /*4c30*/  PRMT R130, RZ, 0x7610, R130 ;  /* 0x00007610ff827816 */ /* 0x002fc60000000082 */
[----:B------:R1:W-:Y:S01]  /*4c40*/  STS.U8 [R240+UR9+0x1400], R134 ;  /* 0x00140086f0007988 */ /* 0x0003e20008000009 */
[----:B------:R-:W-:Y:S01]  /*4c50*/  IADD3.X R105, PT, PT, R9, UR5, RZ, P2, !PT ;  /* 0x0000000509697c10 */ /* 0x000fe200097fe4ff */
[----:B------:R-:W-:Y:S02]  /*4c60*/  VIADD R106, R237, 0xfffffff1 ;  /* 0xfffffff1ed6a7836 */ /* 0x000fe40000000000 */
[----:B------:R-:W2:Y:S01]  /*4c70*/  @!P1 LDG.E.U8 R131, desc[UR22][R98.64] ;  /* 0x0000001662839981 */ /* 0x000ea2000c1e1100 */
[----:B0-----:R-:W-:-:S03]  /*4c80*/  PRMT R135, RZ, 0x7610, R135 ;  /* 0x00007610ff877816 */ /* 0x001fc60000000087 */
[----:B------:R-:W5:Y:S01]  /*4c90*/  @!P1 LDG.E.U8 R130, desc[UR22][R100.64] ;  /* 0x0000001664829981 */ /* 0x000f62000c1e1100 */
[----:B-1----:R-:W-:Y:S01]  /*4ca0*/  PRMT R134, RZ, 0x7610, R134 ;  /* 0x00007610ff867816 */ /* 0x002fe20000000086 */
[----:B------:R-:W-:Y:S02]  /*4cb0*/  UIMAD UR4, UR6, 0xe, URZ ;  /* 0x0000000e060478a4 */ /* 0x000fe4000f8e02ff */
[----:B------:R-:W2:Y:S04]  /*4cc0*/  @!P1 LDG.E.U8 R135, desc[UR22][R102.64] ;  /* 0x0000001666879981 */ /* 0x000ea8000c1e1100 */
[----:B------:R-:W2:Y:S01]  /*4cd0*/  @!P1 LDG.E.U8 R134, desc[UR22][R104.64] ;  /* 0x0000001668869981 */ /* 0x000ea2000c1e1100 */
[----:B------:R-:W-:Y:S01]  /*4ce0*/  ISETP.GE.U32.AND P1, PT, R106, 0x7fffffd2, PT ;  /* 0x7fffffd26a00780c */ /* 0x000fe20003f26070 */
[----:B------:R-:W-:-:S02]  /*4cf0*/  USHF.R.S32.HI UR5, URZ, 0x1f, UR4 ;  /* 0x0000001fff057899 */ /* 0x000fc40008011404 */
[----:B------:R-:W-:Y:S02]  /*4d00*/  IADD3 R106, P2, PT, R2, UR4, RZ ;  /* 0x00000004026a7c10 */ /* 0x000fe4000ff5e0ff */
[----:B------:R-:W-:Y:S02]  /*4d10*/  PRMT R133, RZ, 0x7610, R133 ;  /* 0x00007610ff857816 */ /* 0x000fe40000000085 */
[----:B------:R-:W-:-:S06]  /*4d20*/  IADD3.X R107, PT, PT, R3, UR5, RZ, P2, !PT ;  /* 0x00000005036b7c10 */ /* 0x000fcc00097fe4ff */
[----:B------:R-:W2:Y:S01]  /*4d30*/  @!P1 LDG.E.U8 R133, desc[UR22][R106.64] ;  /* 0x000000166a859981 */ /* 0x000ea2000c1e1100 */
[----:B------:R-:W-:-:S04]  /*4d40*/  IADD3 R108, P2, PT, R4, UR4, RZ ;  /* 0x00000004046c7c10 */ /* 0x000fc8000ff5e0ff */
[----:B------:R-:W-:Y:S02]  /*4d50*/  IADD3.X R109, PT, PT, R5, UR5, RZ, P2, !PT ;  /* 0x00000005056d7c10 */ /* 0x000fe400097fe4ff */
[----:B------:R-:W-:Y:S01]  /*4d60*/  IADD3 R110, P2, PT, R6, UR4, RZ ;  /* 0x00000004066e7c10 */ /* 0x000fe2000ff5e0ff */
[----:B------:R-:W-:Y:S03]  /*4d70*/  STS.U8 [R240+UR9+0x2400], R139 ;  /* 0x0024008bf0007988 */ /* 0x000fe60008000009 */
[----:B------:R-:W-:Y:S01]  /*4d80*/  IADD3.X R111, PT, PT, R7, UR5, RZ, P2, !PT ;  /* 0x00000005076f7c10 */ /* 0x000fe200097fe4ff */
[----:B------:R0:W-:Y:S01]  /*4d90*/  STS.U8 [R240+UR9+0x3400], R138 ;  /* 0x0034008af0007988 */ /* 0x0001e20008000009 */
[----:B------:R-:W-:Y:S02]  /*4da0*/  IADD3 R112, P2, PT, R8, UR4, RZ ;  /* 0x0000000408707c10 */ /* 0x000fe4000ff5e0ff */
[----:B------:R-:W-:Y:S01]  /*4db0*/  PRMT R136, RZ, 0x7610, R136 ;  /* 0x00007610ff887816 */ /* 0x000fe20000000088 */
[----:B------:R1:W-:Y:S01]  /*4dc0*/  STS.U8 [R240+UR9+0x800], R137 ;  /* 0x00080089f0007988 */ /* 0x0003e20008000009 */
[----:B------:R-:W-:-:S02]  /*4dd0*/  IADD3.X R113, PT, PT, R9, UR5, RZ, P2, !PT ;  /* 0x0000000509717c10 */ /* 0x000fc400097fe4ff */
[----:B------:R-:W-:Y:S02]  /*4de0*/  SHF.R.U32.HI R115, RZ, 0x9, R114 ;  /* 0x00000009ff737819 */ /* 0x000fe40000011672 */
[----:B0-----:R-:W-:Y:S01]  /*4df0*/  PRMT R138, RZ, 0x7610, R138 ;  /* 0x00007610ff8a7816 */ /* 0x001fe2000000008a */
[----:B------:R-:W-:Y:S01]  /*4e00*/  UIMAD UR4, UR6, 0x16, URZ ;  /* 0x00000016060478a4 */ /* 0x000fe2000f8e02ff */
[----:B------:R-:W2:Y:S01]  /*4e10*/  @!P1 LDG.E.U8 R136, desc[UR22][R112.64] ;  /* 0x0000001670889981 */ /* 0x000ea2000c1e1100 */
[----:B-1----:R-:W-:-:S03]  /*4e20*/  PRMT R137, RZ, 0x7610, R137 ;  /* 0x00007610ff897816 */ /* 0x002fc60000000089 */
[----:B------:R-:W2:Y:S01]  /*4e30*/  @!P1 LDG.E.U8 R138, desc[UR22][R108.64] ;  /* 0x000000166c8a9981 */ /* 0x000ea2000c1e1100 */
[----:B------:R-:W-:-:S03]  /*4e40*/  USHF.R.S32.HI UR5, URZ, 0x1f, UR4 ;  /* 0x0000001fff057899 */ /* 0x000fc60008011404 */
[----:B------:R-:W2:Y:S01]  /*4e50*/  @!P1 LDG.E.U8 R137, desc[UR22][R110.64] ;  /* 0x000000166e899981 */ /* 0x000ea2000c1e1100 */
[----:B------:R-:W-:Y:S02]  /*4e60*/  LOP3.LUT P1, RZ, R115, 0x1, RZ, 0xc0, !PT ;  /* 0x0000000173ff7812 */ /* 0x000fe4000782c0ff */
[----:B------:R-:W-:Y:S01]  /*4e70*/  IADD3 R116, P2, PT, R2, UR4, RZ ;  /* 0x0000000402747c10 */ /* 0x000fe2000ff5e0ff */
[----:B------:R-:W-:Y:S04]  /*4e80*/  STS.U8 [R240+UR9+0x1800], R142 ;  /* 0x0018008ef0007988 */ /* 0x000fe80008000009 */
[----:B------:R0:W-:Y:S01]  /*4e90*/  STS.U8 [R240+UR9+0x2800], R141 ;  /* 0x0028008df0007988 */ /* 0x0001e20008000009 */
[----:B------:R-:W-:Y:S02]  /*4ea0*/  IADD3.X R117, PT, PT, R3, UR5, RZ, P2, !PT ;  /* 0x0000000503757c10 */ /* 0x000fe400097fe4ff */
[----:B------:R-:W-:Y:S01]  /*4eb0*/  IADD3 R115, P2, PT, R4, UR4, RZ ;  /* 0x0000000404737c10 */ /* 0x000fe2000ff5e0ff */
[----:B------:R1:W-:Y:S01]  /*4ec0*/  STL [R1+0xb4], R116 ;  /* 0x0000b47401007387 */ /* 0x0003e20000100800 */
[----:B0-----:R-:W-:-:S03]  /*4ed0*/  PRMT R141, RZ, 0x7610, R141 ;  /* 0x00007610ff8d7816 */ /* 0x001fc6000000008d */
[----:B------:R-:W-:Y:S01]  /*4ee0*/  STL [R1+0xb0], R117 ;  /* 0x0000b07501007387 */ /* 0x000fe20000100800 */
[----:B------:R-:W-:-:S03]  /*4ef0*/  IADD3.X R119, PT, PT, R5, UR5, RZ, P2, !PT ;  /* 0x0000000505777c10 */ /* 0x000fc600097fe4ff */
[----:B------:R0:W-:Y:S04]  /*4f00*/  STL [R1+0xbc], R115 ;  /* 0x0000bc7301007387 */ /* 0x0001e80000100800 */
[----:B------:R1:W2:Y:S04]  /*4f10*/  @P1 LDG.E.U8 R141, desc[UR22][R116.64] ;  /* 0x00000016748d1981 */ /* 0x0002a8000c1e1100 */
[----:B------:R0:W-:Y:S01]  /*4f20*/  STS.U8 [R240+UR9+0x3800], R140 ;  /* 0x0038008cf0007988 */ /* 0x0001e20008000009 */
[----:B-1----:R-:W-:Y:S01]  /*4f30*/  @P1 IMAD.MOV.U32 R116, RZ, RZ, R115 ;  /* 0x000000ffff741224 */ /* 0x002fe200078e0073 */
[----:B0-----:R-:W-:-:S02]  /*4f40*/  IADD3 R115, P2, PT, R6, UR4, RZ ;  /* 0x0000000406737c10 */ /* 0x001fc4000ff5e0ff */
[----:B------:R0:W-:Y:S01]  /*4f50*/  STL [R1+0xb8], R119 ;  /* 0x0000b87701007387 */ /* 0x0001e20000100800 */
[----:B------:R-:W-:Y:S01]  /*4f60*/  @P1 IMAD.MOV.U32 R117, RZ, RZ, R119 ;  /* 0x000000ffff751224 */ /* 0x000fe200078e0077 */
[----:B------:R-:W-:Y:S02]  /*4f70*/  PRMT R140, RZ, 0x7610, R140 ;  /* 0x00007610ff8c7816 */ /* 0x000fe4000000008c */
[----:B------:R-:W-:Y:S01]  /*4f80*/  PRMT R139, RZ, 0x7610, R139 ;  /* 0x00007610ff8b7816 */ /* 0x000fe2000000008b */
[----:B------:R1:W-:Y:S04]  /*4f90*/  STL [R1+0xc4], R115 ;  /* 0x0000c47301007387 */ /* 0x0003e80000100800 */
[----:B------:R1:W2:Y:S01]  /*4fa0*/  @P1 LDG.E.U8 R140, desc[UR22][R116.64] ;  /* 0x00000016748c1981 */ /* 0x0002a2000c1e1100 */
[----:B0-----:R-:W-:Y:S01]  /*4fb0*/  IADD3.X R119, PT, PT, R7, UR5, RZ, P2, !PT ;  /* 0x0000000507777c10 */ /* 0x001fe200097fe4ff */
[----:B-1----:R-:W-:-:S04]  /*4fc0*/  @P1 IMAD.MOV.U32 R116, RZ, RZ, R115 ;  /* 0x000000ffff741224 */ /* 0x002fc800078e0073 */
[----:B------:R-:W-:Y:S01]  /*4fd0*/  @P1 IMAD.MOV.U32 R117, RZ, RZ, R119 ;  /* 0x000000ffff751224 */ /* 0x000fe200078e0077 */
[----:B------:R-:W-:-:S04]  /*4fe0*/  IADD3 R115, P2, PT, R8, UR4, RZ ;  /* 0x0000000408737c10 */ /* 0x000fc8000ff5e0ff */
[----:B------:R0:W2:Y:S04]  /*4ff0*/  @P1 LDG.E.U8 R139, desc[UR22][R116.64] ;  /* 0x00000016748b1981 */ /* 0x0000a8000c1e1100 */
[----:B------:R-:W-:Y:S01]  /*5000*/  STL [R1+0xc0], R119 ;  /* 0x0000c07701007387 */ /* 0x000fe20000100800 */
[----:B0-----:R-:W-:-:S03]  /*5010*/  IADD3.X R116, PT, PT, R9, UR5, RZ, P2, !PT ;  /* 0x0000000509747c10 */ /* 0x001fc600097fe4ff */
[----:B------:R-:W-:Y:S04]  /*5020*/  STL [R1+0xcc], R115 ;  /* 0x0000cc7301007387 */ /* 0x000fe80000100800 */
[----:B------:R0:W-:Y:S01]  /*5030*/  STL [R1+0xc8], R116 ;  /* 0x0000c87401007387 */ /* 0x0001e20000100800 */
[----:B------:R-:W-:Y:S01]  /*5040*/  @P1 IMAD.MOV.U32 R117, RZ, RZ, R116 ;  /* 0x000000ffff751224 */ /* 0x000fe200078e0074 */
[----:B------:R-:W-:Y:S02]  /*5050*/  UIMAD UR4, UR6, 0x1e, URZ ;  /* 0x0000001e060478a4 */ /* 0x000fe4000f8e02ff */
[----:B------:R-:W-:Y:S01]  /*5060*/  STS.U8 [R240+UR9+0xc00], R145 ;  /* 0x000c0091f0007988 */ /* 0x000fe20008000009 */
[----:B0-----:R-:W-:Y:S01]  /*5070*/  @P1 IMAD.MOV.U32 R116, RZ, RZ, R115 ;  /* 0x000000ffff741224 */ /* 0x001fe200078e0073 */
[----:B------:R-:W-:-:S02]  /*5080*/  SHF.R.U32.HI R115, RZ, 0x8, R114 ;  /* 0x00000008ff737819 */ /* 0x000fc40000011672 */
[----:B------:R-:W-:Y:S01]  /*5090*/  SHF.R.U32.HI R114, RZ, 0x1, R114 ;  /* 0x00000001ff727819 */ /* 0x000fe20000011672 */
[----:B------:R0:W-:Y:S01]  /*50a0*/  STS.U8 [R240+UR9+0x1c00], R144 ;  /* 0x001c0090f0007988 */ /* 0x0001e20008000009 */
[----:B------:R-:W-:Y:S02]  /*50b0*/  USHF.R.S32.HI UR5, URZ, 0x1f, UR4 ;  /* 0x0000001fff057899 */ /* 0x000fe40008011404 */
[----:B------:R-:W-:Y:S01]  /*50c0*/  LOP3.LUT P2, RZ, R114, 0x1, RZ, 0xc0, !PT ;  /* 0x0000000172ff7812 */ /* 0x000fe2000784c0ff */
[----:B------:R1:W-:Y:S01]  /*50d0*/  STS.U8 [R240+UR9+0x2c00], R143 ;  /* 0x002c008ff0007988 */ /* 0x0003e20008000009 */
[----:B------:R-:W-:-:S03]  /*50e0*/  IADD3 R119, P3, PT, R2, UR4, RZ ;  /* 0x0000000402777c10 */ /* 0x000fc6000ff7e0ff */
[----:B------:R-:W-:Y:S01]  /*50f0*/  STS.U8 [R240+UR9+0x3c00], R146 ;  /* 0x003c0092f0007988 */ /* 0x000fe20008000009 */
[----:B0-----:R-:W-:-:S03]  /*5100*/  PRMT R144, RZ, 0x7610, R144 ;  /* 0x00007610ff907816 */ /* 0x001fc60000000090 */
[----:B------:R-:W-:Y:S01]  /*5110*/  STS.U8 [R239+UR9+0x80], R153 ;  /* 0x00008099ef007988 */ /* 0x000fe20008000009 */
[----:B------:R-:W-:-:S03]  /*5120*/  IADD3.X R120, PT, PT, R3, UR5, RZ, P3, !PT ;  /* 0x0000000503787c10 */ /* 0x000fc60009ffe4ff */
[----:B------:R-:W-:Y:S04]  /*5130*/  STS.U8 [R239+UR9+0x1080], R148 ;  /* 0x00108094ef007988 */ /* 0x000fe80008000009 */
[----:B------:R-:W-:Y:S04]  /*5140*/  STS.U8 [R239+UR9+0x2080], R147 ;  /* 0x00208093ef007988 */ /* 0x000fe80008000009 */
[----:B------:R-:W-:Y:S04]  /*5150*/  STS.U8 [R239+UR9+0x3080], R167 ;  /* 0x003080a7ef007988 */ /* 0x000fe80008000009 */
[----:B------:R-:W-:Y:S01]  /*5160*/  STS.U8 [R239+UR9+0x480], R155 ;  /* 0x0004809bef007988 */ /* 0x000fe20008000009 */
[----:B-1----:R-:W-:-:S03]  /*5170*/  PRMT R143, RZ, 0x7610, R143 ;  /* 0x00007610ff8f7816 */ /* 0x002fc6000000008f */
[----:B------:R-:W-:Y:S04]  /*5180*/  STS.U8 [R239+UR9+0x1480], R154 ;  /* 0x0014809aef007988 */ /* 0x000fe80008000009 */
[----:B------:R0:W2:Y:S01]  /*5190*/  @P1 LDG.E.U8 R144, desc[UR22][R116.64] ;  /* 0x0000001674901981 */ /* 0x0000a2000c1e1100 */
[----:B------:R-:W-:-:S03]  /*51a0*/  LOP3.LUT P1, RZ, R115, 0x1, RZ, 0xc0, !PT ;  /* 0x0000000173ff7812 */ /* 0x000fc6000782c0ff */
[----:B------:R-:W-:Y:S01]  /*51b0*/  STS.U8 [R239+UR9+0x2480], R179 ;  /* 0x002480b3ef007988 */ /* 0x000fe20008000009 */
[----:B------:R-:W-:-:S03]  /*51c0*/  @P2 IMAD.MOV.U32 R114, RZ, RZ, R119 ;  /* 0x000000ffff722224 */ /* 0x000fc600078e0077 */
[----:B------:R-:W-:Y:S01]  /*51d0*/  STS.U8 [R239+UR9+0x3480], R178 ;  /* 0x003480b2ef007988 */ /* 0x000fe20008000009 */
[----:B0-----:R-:W-:Y:S01]  /*51e0*/  IADD3 R116, P3, PT, R4, UR4, RZ ;  /* 0x0000000404747c10 */ /* 0x001fe2000ff7e0ff */
[----:B------:R-:W-:Y:S02]  /*51f0*/  @P2 IMAD.MOV.U32 R115, RZ, RZ, R120 ;  /* 0x000000ffff732224 */ /* 0x000fe400078e0078 */
[----:B------:R-:W-:Y:S01]  /*5200*/  STS.U8 [R239+UR9+0x880], R177 ;  /* 0x000880b1ef007988 */ /* 0x000fe20008000009 */
[----:B------:R-:W-:Y:S02]  /*5210*/  LOP3.LUT R118, R240, 0x20, RZ, 0x3c, !PT ;  /* 0x00000020f0767812 */ /* 0x000fe400078e3cff */
[----:B------:R-:W-:Y:S01]  /*5220*/  IADD3.X R117, PT, PT, R5, UR5, RZ, P3, !PT ;  /* 0x0000000505757c10 */ /* 0x000fe20009ffe4ff */
[----:B------:R-:W-:Y:S04]  /*5230*/  STS.U8 [R239+UR9+0x1880], R217 ;  /* 0x001880d9ef007988 */ /* 0x000fe80008000009 */
[----:B------:R-:W-:Y:S01]  /*5240*/  STS.U8 [R239+UR9+0x2880], R216 ;  /* 0x002880d8ef007988 */ /* 0x000fe20008000009 */
[----:B------:R-:W-:-:S03]  /*5250*/  PRMT R142, RZ, 0x7610, R142 ;  /* 0x00007610ff8e7816 */ /* 0x000fc6000000008e */
[----:B------:R-:W-:Y:S04]  /*5260*/  STS.U8 [R239+UR9+0x3880], R209 ;  /* 0x003880d1ef007988 */ /* 0x000fe80008000009 */
[----:B------:R-:W-:Y:S04]  /*5270*/  STS.U8 [R239+UR9+0xc80], R220 ;  /* 0x000c80dcef007988 */ /* 0x000fe80008000009 */
[----:B------:R-:W-:Y:S04]  /*5280*/  STS.U8 [R239+UR9+0x1c80], R219 ;  /* 0x001c80dbef007988 */ /* 0x000fe80008000009 */
[----:B------:R-:W-:Y:S04]  /*5290*/  STL [R1+0x1b8], R119 ;  /* 0x0001b87701007387 */ /* 0x000fe80000100800 */
[----:B------:R-:W-:Y:S04]  /*52a0*/  STS.U8 [R239+UR9+0x2c80], R211 ;  /* 0x002c80d3ef007988 */ /* 0x000fe80008000009 */
[----:B------:R-:W-:Y:S04]  /*52b0*/  STL [R1+0x1b4], R120 ;  /* 0x0001b47801007387 */ /* 0x000fe80000100800 */
[----:B------:R0:W2:Y:S04]  /*52c0*/  @P2 LDG.E.U8 R143, desc[UR22][R114.64] ;  /* 0x00000016728f2981 */ /* 0x0000a8000c1e1100 */
[----:B------:R-:W-:Y:S04]  /*52d0*/  STS.U8 [R239+UR9+0x3c80], R215 ;  /* 0x003c80d7ef007988 */ /* 0x000fe80008000009 */
[----:B------:R1:W-:Y:S01]  /*52e0*/  STL [R1+0x1c0], R116 ;  /* 0x0001c07401007387 */ /* 0x0003e20000100800 */
[----:B0-----:R-:W-:-:S02]  /*52f0*/  @P2 IMAD.MOV.U32 R114, RZ, RZ, R116 ;  /* 0x000000ffff722224 */ /* 0x001fc400078e0074 */
[----:B------:R-:W-:Y:S01]  /*5300*/  @P2 IMAD.MOV.U32 R115, RZ, RZ, R117 ;  /* 0x000000ffff732224 */ /* 0x000fe200078e0075 */
[----:B------:R-:W-:Y:S04]  /*5310*/  STS.U8 [R118+UR9+0x100], R214 ;  /* 0x000100d676007988 */ /* 0x000fe80008000009 */
[----:B------:R-:W-:Y:S01]  /*5320*/  STS.U8 [R118+UR9+0x1100], R213 ;  /* 0x001100d576007988 */ /* 0x000fe20008000009 */
[----:B-1----:R-:W-:-:S03]  /*5330*/  IADD3 R116, P3, PT, R6, UR4, RZ ;  /* 0x0000000406747c10 */ /* 0x002fc6000ff7e0ff */
[----:B------:R-:W-:Y:S04]  /*5340*/  STS.U8 [R118+UR9+0x2100], R197 ;  /* 0x002100c576007988 */ /* 0x000fe80008000009 */
[----:B------:R-:W-:Y:S04]  /*5350*/  STS.U8 [R118+UR9+0x3100], R218 ;  /* 0x003100da76007988 */ /* 0x000fe80008000009 */
[----:B------:R0:W-:Y:S04]  /*5360*/  STL [R1+0x1bc], R117 ;  /* 0x0001bc7501007387 */ /* 0x0001e80000100800 */
[----:B------:R-:W-:Y:S04]  /*5370*/  STS.U8 [R118+UR9+0x500], R203 ;  /* 0x000500cb76007988 */ /* 0x000fe80008000009 */
[----:B------:R1:W2:Y:S01]  /*5380*/  @P2 LDG.E.U8 R142, desc[UR22][R114.64] ;  /* 0x00000016728e2981 */ /* 0x0002a2000c1e1100 */
[----:B0-----:R-:W-:-:S03]  /*5390*/  IADD3.X R117, PT, PT, R7, UR5, RZ, P3, !PT ;  /* 0x0000000507757c10 */ /* 0x001fc60009ffe4ff */
[----:B------:R-:W-:Y:S01]  /*53a0*/  STS.U8 [R118+UR9+0x1500], R202 ;  /* 0x001500ca76007988 */ /* 0x000fe20008000009 */
[----:B------:R-:W-:-:S03]  /*53b0*/  PRMT R146, RZ, 0x7610, R146 ;  /* 0x00007610ff927816 */ /* 0x000fc60000000092 */
[----:B------:R0:W-:Y:S01]  /*53c0*/  STL [R1+0x1c8], R116 ;  /* 0x0001c87401007387 */ /* 0x0001e20000100800 */
[----:B-1----:R-:W-:-:S03]  /*53d0*/  @P2 IMAD.MOV.U32 R114, RZ, RZ, R116 ;  /* 0x000000ffff722224 */ /* 0x002fc600078e0074 */
[----:B------:R-:W-:Y:S01]  /*53e0*/  STS.U8 [R118+UR9+0x2500], R207 ;  /* 0x002500cf76007988 */ /* 0x000fe20008000009 */
[----:B------:R-:W-:-:S03]  /*53f0*/  @P2 IMAD.MOV.U32 R115, RZ, RZ, R117 ;  /* 0x000000ffff732224 */ /* 0x000fc600078e0075 */
[----:B------:R-:W-:Y:S01]  /*5400*/  STS.U8 [R118+UR9+0x3500], R206 ;  /* 0x003500ce76007988 */ /* 0x000fe20008000009 */
[----:B0-----:R-:W-:-:S03]  /*5410*/  IADD3 R116, P3, PT, R8, UR4, RZ ;  /* 0x0000000408747c10 */ /* 0x001fc6000ff7e0ff */
[----:B------:R-:W-:Y:S04]  /*5420*/  STS.U8 [R118+UR9+0x900], R191 ;  /* 0x000900bf76007988 */ /* 0x000fe80008000009 */
[----:B------:R-:W-:Y:S04]  /*5430*/  STS.U8 [R118+UR9+0x1900], R212 ;  /* 0x001900d476007988 */ /* 0x000fe80008000009 */
[----:B------:R0:W-:Y:S04]  /*5440*/  STL [R1+0x1c4], R117 ;  /* 0x0001c47501007387 */ /* 0x0001e80000100800 */
[----:B------:R-:W-:Y:S01]  /*5450*/  STS.U8 [R118+UR9+0x2900], R205 ;  /* 0x002900cd76007988 */ /* 0x000fe20008000009 */
[----:B------:R-:W-:-:S03]  /*5460*/  PRMT R145, RZ, 0x7610, R145 ;  /* 0x00007610ff917816 */ /* 0x000fc60000000091 */
[----:B------:R-:W-:Y:S01]  /*5470*/  STS.U8 [R118+UR9+0x3900], R188 ;  /* 0x003900bc76007988 */ /* 0x000fe20008000009 */
[----:B0-----:R-:W-:-:S03]  /*5480*/  IADD3.X R117, PT, PT, R9, UR5, RZ, P3, !PT ;  /* 0x0000000509757c10 */ /* 0x001fc60009ffe4ff */
[----:B------:R-:W-:Y:S04]  /*5490*/  STS.U8 [R118+UR9+0xd00], R199 ;  /* 0x000d00c776007988 */ /* 0x000fe80008000009 */
[----:B------:R-:W-:Y:S04]  /*54a0*/  STS.U8 [R118+UR9+0x1d00], R198 ;  /* 0x001d00c676007988 */ /* 0x000fe80008000009 */
[----:B------:R-:W-:Y:S04]  /*54b0*/  STS.U8 [R118+UR9+0x2d00], R182 ;  /* 0x002d00b676007988 */ /* 0x000fe80008000009 */
[----:B------:R0:W2:Y:S04]  /*54c0*/  @P2 LDG.E.U8 R146, desc[UR22][R114.64] ;  /* 0x0000001672922981 */ /* 0x0000a8000c1e1100 */
[----:B------:R1:W-:Y:S01]  /*54d0*/  STS.U8 [R118+UR9+0x3d00], R204 ;  /* 0x003d00cc76007988 */ /* 0x0003e20008000009 */
[----:B0-----:R-:W-:-:S02]  /*54e0*/  @P2 IMAD.MOV.U32 R114, RZ, RZ, R116 ;  /* 0x000000ffff722224 */ /* 0x001fc400078e0074 */
[----:B------:R-:W-:Y:S01]  /*54f0*/  @P2 IMAD.MOV.U32 R115, RZ, RZ, R117 ;  /* 0x000000ffff732224 */ /* 0x000fe200078e0075 */
[----:B-1----:R-:W-:Y:S01]  /*5500*/  LOP3.LUT R118, R240, 0x30, RZ, 0x3c, !PT ;  /* 0x00000030f0767812 */ /* 0x002fe200078e3cff */
[----:B------:R-:W-:-:S03]  /*5510*/  UIMAD UR4, UR6, 0x7, URZ ;  /* 0x00000007060478a4 */ /* 0x000fc6000f8e02ff */
[----:B------:R0:W5:Y:S04]  /*5520*/  @P2 LDG.E.U8 R145, desc[UR22][R114.64] ;  /* 0x0000001672912981 */ /* 0x000168000c1e1100 */
[----:B------:R-:W-:Y:S01]  /*5530*/  STS.U8 [R118+UR9+0x180], R193 ;  /* 0x000180c176007988 */ /* 0x000fe20008000009 */
[----:B------:R-:W-:-:S03]  /*5540*/  USHF.R.S32.HI UR5, URZ, 0x1f, UR4 ;  /* 0x0000001fff057899 */ /* 0x000fc60008011404 */
[----:B------:R-:W-:Y:S01]  /*5550*/  STS.U8 [R118+UR9+0x1180], R192 ;  /* 0x001180c076007988 */ /* 0x000fe20008000009 */
[----:B0-----:R-:W-:-:S03]  /*5560*/  VIADD R114, R237, 0xfffffff8 ;  /* 0xfffffff8ed727836 */ /* 0x001fc60000000000 */
[----:B------:R-:W-:Y:S04]  /*5570*/  STS.U8 [R118+UR9+0x2180], R175 ;  /* 0x002180af76007988 */ /* 0x000fe80008000009 */
[----:B------:R-:W-:Y:S01]  /*5580*/  STS.U8 [R118+UR9+0x3180], R208 ;  /* 0x003180d076007988 */ /* 0x000fe20008000009 */
[----:B------:R-:W-:-:S03]  /*5590*/  ISETP.GE.U32.AND P2, PT, R114, 0x7fffffd9, PT ;  /* 0x7fffffd97200780c */ /* 0x000fc60003f46070 */
[----:B------:R-:W-:Y:S01]  /*55a0*/  STS.U8 [R118+UR9+0x580], R189 ;  /* 0x000580bd76007988 */ /* 0x000fe20008000009 */
[----:B------:R-:W-:-:S03]  /*55b0*/  IADD3 R114, P3, PT, R2, UR4, RZ ;  /* 0x0000000402727c10 */ /* 0x000fc6000ff7e0ff */
[----:B------:R-:W-:Y:S04]  /*55c0*/  STS.U8 [R118+UR9+0x1580], R210 ;  /* 0x001580d276007988 */ /* 0x000fe80008000009 */
[----:B------:R-:W-:Y:S01]  /*55d0*/  STS.U8 [R118+UR9+0x2580], R201 ;  /* 0x002580c976007988 */ /* 0x000fe20008000009 */
[----:B------:R-:W-:-:S03]  /*55e0*/  IADD3.X R115, PT, PT, R3, UR5, RZ, P3, !PT ;  /* 0x0000000503737c10 */ /* 0x000fc60009ffe4ff */
[----:B------:R-:W-:Y:S04]  /*55f0*/  STS.U8 [R118+UR9+0x3580], R184 ;  /* 0x003580b876007988 */ /* 0x000fe80008000009 */
[----:B------:R-:W-:Y:S04]  /*5600*/  STS.U8 [R118+UR9+0x980], R195 ;  /* 0x000980c376007988 */ /* 0x000fe80008000009 */
[----:B------:R-:W-:Y:S04]  /*5610*/  STS.U8 [R118+UR9+0x1980], R194 ;  /* 0x001980c276007988 */ /* 0x000fe80008000009 */
[----:B------:R-:W-:Y:S04]  /*5620*/  STS.U8 [R118+UR9+0x2980], R176 ;  /* 0x002980b076007988 */ /* 0x000fe80008000009 */
[----:B------:R0:W-:Y:S04]  /*5630*/  STL [R1+0x1d0], R116 ;  /* 0x0001d07401007387 */ /* 0x0001e80000100800 */
[----:B------:R-:W-:Y:S04]  /*5640*/  STS.U8 [R118+UR9+0x3980], R200 ;  /* 0x003980c876007988 */ /* 0x000fe80008000009 */
[----:B------:R-:W-:Y:S01]  /*5650*/  STS.U8 [R118+UR9+0xd80], R181 ;  /* 0x000d80b576007988 */ /* 0x000fe20008000009 */
[----:B0-----:R-:W-:-:S03]  /*5660*/  IADD3 R116, P3, PT, R4, UR4, RZ ;  /* 0x0000000404747c10 */ /* 0x001fc6000ff7e0ff */
[----:B------:R-:W-:Y:S04]  /*5670*/  STS.U8 [R118+UR9+0x1d80], R180 ;  /* 0x001d80b476007988 */ /* 0x000fe80008000009 */
[----:B------:R0:W-:Y:S04]  /*5680*/  STL [R1+0x1cc], R117 ;  /* 0x0001cc7501007387 */ /* 0x0001e80000100800 */
[----:B------:R-:W-:Y:S04]  /*5690*/  STS.U8 [R118+UR9+0x2d80], R187 ;  /* 0x002d80bb76007988 */ /* 0x000fe80008000009 */
[----:B------:R1:W-:Y:S01]  /*56a0*/  STS.U8 [R118+UR9+0x3d80], R186 ;  /* 0x003d80ba76007988 */ /* 0x0003e20008000009 */
[----:B0-----:R-:W-:-:S02]  /*56b0*/  IADD3.X R117, PT, PT, R5, UR5, RZ, P3, !PT ;  /* 0x0000000505757c10 */ /* 0x001fc40009ffe4ff */
[----:B-1----:R-:W-:-:S04]  /*56c0*/  IADD3 R118, P3, PT, R6, UR4, RZ ;  /* 0x0000000406767c10 */ /* 0x002fc8000ff7e0ff */
[----:B------:R-:W-:Y:S02]  /*56d0*/  IADD3.X R119, PT, PT, R7, UR5, RZ, P3, !PT ;  /* 0x0000000507777c10 */ /* 0x000fe40009ffe4ff */
[----:B------:R-:W-:Y:S01]  /*56e0*/  IADD3 R120, P3, PT, R8, UR4, RZ ;  /* 0x0000000408787c10 */ /* 0x000fe2000ff7e0ff */
[----:B------:R-:W-:Y:S01]  /*56f0*/  STS.U8 [R124+UR9+0x200], R174 ;  /* 0x000200ae7c007988 */ /* 0x000fe20008000009 */
[----:B------:R-:W-:Y:S02]  /*5700*/  PRMT R148, RZ, 0x7610, R148 ;  /* 0x00007610ff947816 */ /* 0x000fe40000000094 */
[----:B------:R-:W-:Y:S02]  /*5710*/  PRMT R147, RZ, 0x7610, R147 ;  /* 0x00007610ff937816 */ /* 0x000fe40000000093 */
[----:B------:R-:W-:Y:S02]  /*5720*/  PRMT R155, RZ, 0x7610, R155 ;  /* 0x00007610ff9b7816 */ /* 0x000fe4000000009b */
[----:B------:R-:W-:Y:S01]  /*5730*/  PRMT R154, RZ, 0x7610, R154 ;  /* 0x00007610ff9a7816 */ /* 0x000fe2000000009a */
[----:B------:R-:W-:Y:S01]  /*5740*/  STS.U8 [R124+UR9+0x1200], R173 ;  /* 0x001200ad7c007988 */ /* 0x000fe20008000009 */
[----:B------:R-:W-:Y:S01]  /*5750*/  IADD3.X R121, PT, PT, R9, UR5, RZ, P3, !PT ;  /* 0x0000000509797c10 */ /* 0x000fe20009ffe4ff */
[----:B------:R-:W-:-:S02]  /*5760*/  UIMAD UR4, UR6, 0xf, URZ ;  /* 0x0000000f060478a4 */ /* 0x000fc4000f8e02ff */
[----:B------:R-:W-:Y:S02]  /*5770*/  STS.U8 [R124+UR9+0x2200], R190 ;  /* 0x002200be7c007988 */ /* 0x000fe40008000009 */
[----:B------:R-:W-:Y:S02]  /*5780*/  USHF.R.S32.HI UR5, URZ, 0x1f, UR4 ;  /* 0x0000001fff057899 */ /* 0x000fe40008011404 */
[----:B------:R-:W-:Y:S04]  /*5790*/  STS.U8 [R124+UR9+0x3200], R171 ;  /* 0x003200ab7c007988 */ /* 0x000fe80008000009 */
[----:B------:R-:W-:Y:S04]  /*57a0*/  STS.U8 [R124+UR9+0x600], R166 ;  /* 0x000600a67c007988 */ /* 0x000fe80008000009 */
[----:B------:R-:W5:Y:S04]  /*57b0*/  @!P2 LDG.E.U8 R148, desc[UR22][R114.64] ;  /* 0x000000167294a981 */ /* 0x000f68000c1e1100 */
[----:B------:R-:W5:Y:S04]  /*57c0*/  @!P2 LDG.E.U8 R147, desc[UR22][R116.64] ;  /* 0x000000167493a981 */ /* 0x000f68000c1e1100 */
[----:B------:R-:W-:Y:S04]  /*57d0*/  STS.U8 [R124+UR9+0x1600], R183 ;  /* 0x001600b77c007988 */ /* 0x000fe80008000009 */
[----:B------:R-:W5:Y:S04]  /*57e0*/  @!P2 LDG.E.U8 R155, desc[UR22][R118.64] ;  /* 0x00000016769ba981 */ /* 0x000f68000c1e1100 */
[----:B------:R-:W5:Y:S01]  /*57f0*/  @!P2 LDG.E.U8 R154, desc[UR22][R120.64] ;  /* 0x00000016789aa981 */ /* 0x000f62000c1e1100 */
[----:B------:R-:W-:-:S02]  /*5800*/  ISETP.GE.U32.AND P2, PT, R122, 0x7fffffd1, PT ;  /* 0x7fffffd17a00780c */ /* 0x000fc40003f46070 */
[----:B------:R-:W-:Y:S01]  /*5810*/  IADD3 R122, P3, PT, R2, UR4, RZ ;  /* 0x00000004027a7c10 */ /* 0x000fe2000ff7e0ff */
[----:B------:R-:W-:Y:S04]  /*5820*/  STS.U8 [R124+UR9+0x2600], R169 ;  /* 0x002600a97c007988 */ /* 0x000fe80008000009 */
[----:B------:R-:W-:Y:S01]  /*5830*/  STS.U8 [R124+UR9+0x3600], R168 ;  /* 0x003600a87c007988 */ /* 0x000fe20008000009 */
[----:B------:R-:W-:-:S03]  /*5840*/  IADD3.X R123, PT, PT, R3, UR5, RZ, P3, !PT ;  /* 0x00000005037b7c10 */ /* 0x000fc60009ffe4ff */
[----:B------:R-:W-:Y:S01]  /*5850*/  STS.U8 [R124+UR9+0xa00], R170 ;  /* 0x000a00aa7c007988 */ /* 0x000fe20008000009 */
[----:B------:R-:W-:-:S03]  /*5860*/  IADD3 R244, P3, PT, R4, UR4, RZ ;  /* 0x0000000404f47c10 */ /* 0x000fc6000ff7e0ff */
[----:B------:R-:W-:Y:S04]  /*5870*/  STS.U8 [R124+UR9+0x1a00], R165 ;  /* 0x001a00a57c007988 */ /* 0x000fe80008000009 */
[----:B------:R0:W-:Y:S04]  /*5880*/  STS.U8 [R124+UR9+0x2a00], R164 ;  /* 0x002a00a47c007988 */ /* 0x0001e80008000009 */
[----:B------:R-:W-:Y:S04]  /*5890*/  STS.U8 [R124+UR9+0x3a00], R172 ;  /* 0x003a00ac7c007988 */ /* 0x000fe80008000009 */
[----:B------:R-:W-:Y:S04]  /*58a0*/  STS.U8 [R124+UR9+0xe00], R163 ;  /* 0x000e00a37c007988 */ /* 0x000fe80008000009 */
[----:B------:R-:W-:Y:S01]  /*58b0*/  STS.U8 [R124+UR9+0x1e00], R162 ;  /* 0x001e00a27c007988 */ /* 0x000fe20008000009 */
[----:B0-----:R-:W-:-:S03]  /*58c0*/  LOP3.LUT R164, R240, 0x50, RZ, 0x3c, !PT ;  /* 0x00000050f0a47812 */ /* 0x001fc600078e3cff */
[----:B------:R-:W-:Y:S04]  /*58d0*/  STS.U8 [R124+UR9+0x2e00], R161 ;  /* 0x002e00a17c007988 */ /* 0x000fe80008000009 */
[----:B------:R0:W-:Y:S04]  /*58e0*/  STS.U8 [R124+UR9+0x3e00], R159 ;  /* 0x003e009f7c007988 */ /* 0x0001e80008000009 */
[----:B---3--:R-:W-:Y:S01]  /*58f0*/  STS.U8 [R164+UR9+0x280], R185 ;  /* 0x000280b9a4007988 */ /* 0x008fe20008000009 */
[----:B0-----:R-:W-:Y:S02]  /*5900*/  IADD3.X R124, PT, PT, R5, UR5, RZ, P3, !PT ;  /* 0x00000005057c7c10 */ /* 0x001fe40009ffe4ff */
[----:B------:R-:W-:Y:S01]  /*5910*/  IADD3 R246, P3, PT, R6, UR4, RZ ;  /* 0x0000000406f67c10 */ /* 0x000fe2000ff7e0ff */
[----:B------:R0:W-:Y:S03]  /*5920*/  STS.U8 [R164+UR9+0x1280], R152 ;  /* 0x00128098a4007988 */ /* 0x0001e60008000009 */
[----:B------:R-:W-:-:S02]  /*5930*/  IADD3.X R245, PT, PT, R7, UR5, RZ, P3, !PT ;  /* 0x0000000507f57c10 */ /* 0x000fc40009ffe4ff */
[----:B------:R-:W-:Y:S01]  /*5940*/  IADD3 R248, P3, PT, R8, UR4, RZ ;  /* 0x0000000408f87c10 */ /* 0x000fe2000ff7e0ff */
[----:B------:R-:W-:Y:S03]  /*5950*/  STS.U8 [R164+UR9+0x2280], R160 ;  /* 0x002280a0a4007988 */ /* 0x000fe60008000009 */
[----:B------:R-:W-:Y:S01]  /*5960*/  IADD3.X R247, PT, PT, R9, UR5, RZ, P3, !PT ;  /* 0x0000000509f77c10 */ /* 0x000fe20009ffe4ff */
[----:B------:R1:W-:Y:S04]  /*5970*/  STS.U8 [R164+UR9+0x3280], R151 ;  /* 0x00328097a4007988 */ /* 0x0003e80008000009 */
[----:B------:R-:W-:Y:S01]  /*5980*/  STS.U8 [R164+UR9+0x680], R196 ;  /* 0x000680c4a4007988 */ /* 0x000fe20008000009 */
[----:B------:R-:W-:-:S03]  /*5990*/  PRMT R153, RZ, 0x7610, R153 ;  /* 0x00007610ff997816 */ /* 0x000fc60000000099 */
[----:B------:R3:W-:Y:S01]  /*59a0*/  STS.U8 [R164+UR9+0x1680], R158 ;  /* 0x0016809ea4007988 */ /* 0x0007e20008000009 */
[----:B0-----:R-:W-:-:S03]  /*59b0*/  PRMT R152, RZ, 0x7610, R152 ;  /* 0x00007610ff987816 */ /* 0x001fc60000000098 */
[----:B------:R-:W-:Y:S01]  /*59c0*/  STS.U8 [R164+UR9+0x2680], R157 ;  /* 0x0026809da4007988 */ /* 0x000fe20008000009 */
[----:B-1----:R-:W-:Y:S01]  /*59d0*/  PRMT R151, RZ, 0x7610, R151 ;  /* 0x00007610ff977816 */ /* 0x002fe20000000097 */
[----:B------:R-:W-:Y:S02]  /*59e0*/  @!P2 IMAD.MOV.U32 R162, RZ, RZ, R244 ;  /* 0x000000ffffa2a224 */ /* 0x000fe400078e00f4 */
[----:B------:R0:W-:Y:S01]  /*59f0*/  STS.U8 [R164+UR9+0x3680], R150 ;  /* 0x00368096a4007988 */ /* 0x0001e20008000009 */
[----:B------:R-:W-:Y:S01]  /*5a00*/  @!P2 IMAD.MOV.U32 R163, RZ, RZ, R124 ;  /* 0x000000ffffa3a224 */ /* 0x000fe200078e007c */
[----:B------:R-:W-:Y:S01]  /*5a10*/  UIMAD UR4, UR6, 0x17, URZ ;  /* 0x00000017060478a4 */ /* 0x000fe2000f8e02ff */
[----:B------:R-:W-:Y:S01]  /*5a20*/  @!P2 IMAD.MOV.U32 R160, RZ, RZ, R246 ;  /* 0x000000ffffa0a224 */ /* 0x000fe200078e00f6 */
[----:B------:R-:W5:Y:S01]  /*5a30*/  @!P2 LDG.E.U8 R153, desc[UR22][R122.64] ;  /* 0x000000167a99a981 */ /* 0x000f62000c1e1100 */
[----:B------:R-:W-:Y:S02]  /*5a40*/  @!P2 IMAD.MOV.U32 R161, RZ, RZ, R245 ;  /* 0x000000ffffa1a224 */ /* 0x000fe400078e00f5 */
[----:B---3--:R-:W-:-:S02]  /*5a50*/  @!P2 IMAD.MOV.U32 R158, RZ, RZ, R248 ;  /* 0x000000ffff9ea224 */ /* 0x008fc400078e00f8 */
[----:B------:R-:W-:Y:S01]  /*5a60*/  @!P2 IMAD.MOV.U32 R159, RZ, RZ, R247 ;  /* 0x000000ffff9fa224 */ /* 0x000fe200078e00f7 */
[----:B0-----:R-:W-:Y:S01]  /*5a70*/  PRMT R150, RZ, 0x7610, R150 ;  /* 0x00007610ff967816 */ /* 0x001fe20000000096 */
[----:B------:R-:W-:Y:S01]  /*5a80*/  USHF.R.S32.HI UR5, URZ, 0x1f, UR4 ;  /* 0x0000001fff057899 */ /* 0x000fe20008011404 */
[----:B------:R-:W3:Y:S04]  /*5a90*/  @!P2 LDG.E.U8 R152, desc[UR22][R162.64] ;  /* 0x00000016a298a981 */ /* 0x000ee8000c1e1100 */
[----:B------:R-:W3:Y:S04]  /*5aa0*/  @!P2 LDG.E.U8 R151, desc[UR22][R160.64] ;  /* 0x00000016a097a981 */ /* 0x000ee8000c1e1100 */
[----:B------:R0:W3:Y:S01]  /*5ab0*/  @!P2 LDG.E.U8 R150, desc[UR22][R158.64] ;  /* 0x000000169e96a981 */ /* 0x0000e2000c1e1100 */
[----:B------:R-:W-:-:S04]  /*5ac0*/  IADD3 R165, P2, PT, R2, UR4, RZ ;  /* 0x0000000402a57c10 */ /* 0x000fc8000ff5e0ff */
[----:B------:R-:W-:Y:S01]  /*5ad0*/  IADD3.X R166, PT, PT, R3, UR5, RZ, P2, !PT ;  /* 0x0000000503a67c10 */ /* 0x000fe200097fe4ff */
[----:B------:R1:W-:Y:S01]  /*5ae0*/  STS.U8 [R164+UR9+0xa80], R156 ;  /* 0x000a809ca4007988 */ /* 0x0003e20008000009 */
[----:B0-----:R-:W-:-:S03]  /*5af0*/  IADD3 R158, P2, PT, R4, UR4, RZ ;  /* 0x00000004049e7c10 */ /* 0x001fc6000ff5e0ff */
[----:B------:R0:W-:Y:S01]  /*5b00*/  STS.U8 [R164+UR9+0x1a80], R149 ;  /* 0x001a8095a4007988 */ /* 0x0001e20008000009 */
[----:B------:R-:W-:-:S03]  /*5b10*/  IADD3.X R159, PT, PT, R5, UR5, RZ, P2, !PT ;  /* 0x00000005059f7c10 */ /* 0x000fc600097fe4ff */
[----:B------:R4:W-:Y:S01]  /*5b20*/  STS.U8 [R164+UR9+0x2a80], R132 ;  /* 0x002a8084a4007988 */ /* 0x0009e20008000009 */
[----:B-1----:R-:W-:Y:S02]  /*5b30*/  @P1 IMAD.MOV.U32 R156, RZ, RZ, R165 ;  /* 0x000000ffff9c1224 */ /* 0x002fe400078e00a5 */
[----:B------:R-:W-:Y:S01]  /*5b40*/  @P1 IMAD.MOV.U32 R157, RZ, RZ, R166 ;  /* 0x000000ffff9d1224 */ /* 0x000fe200078e00a6 */
[----:B------:R1:W-:Y:S01]  /*5b50*/  STS.U8 [R164+UR9+0x3a80], R127 ;  /* 0x003a807fa4007988 */ /* 0x0003e20008000009 */
[----:B0-----:R-:W-:-:S03]  /*5b60*/  PRMT R149, RZ, 0x7610, R149 ;  /* 0x00007610ff957816 */ /* 0x001fc60000000095 */
[----:B------:R0:W-:Y:S01]  /*5b70*/  STS.U8 [R164+UR9+0xe80], R126 ;  /* 0x000e807ea4007988 */ /* 0x0001e20008000009 */
[----:B----4-:R-:W-:-:S03]  /*5b80*/  PRMT R132, RZ, 0x7610, R132 ;  /* 0x00007610ff847816 */ /* 0x010fc60000000084 */
[----:B------:R4:W3:Y:S01]  /*5b90*/  @P1 LDG.E.U8 R149, desc[UR22][R156.64] ;  /* 0x000000169c951981 */ /* 0x0008e2000c1e1100 */
[----:B-1----:R-:W-:Y:S02]  /*5ba0*/  @P1 IMAD.MOV.U32 R127, RZ, RZ, R159 ;  /* 0x000000ffff7f1224 */ /* 0x002fe400078e009f */
[----:B0-----:R-:W-:Y:S01]  /*5bb0*/  @P1 IMAD.MOV.U32 R126, RZ, RZ, R158 ;  /* 0x000000ffff7e1224 */ /* 0x001fe200078e009e */
[----:B------:R-:W-:Y:S01]  /*5bc0*/  STS.U8 [R164+UR9+0x1e80], R125 ;  /* 0x001e807da4007988 */ /* 0x000fe20008000009 */
[----:B----4-:R-:W-:-:S03]  /*5bd0*/  LOP3.LUT R156, R240, 0x60, RZ, 0x3c, !PT ;  /* 0x00000060f09c7812 */ /* 0x010fc600078e3cff */
[----:B------:R0:W4:Y:S04]  /*5be0*/  @P1 LDG.E.U8 R132, desc[UR22][R126.64] ;  /* 0x000000167e841981 */ /* 0x000128000c1e1100 */
[----:B------:R-:W-:Y:S01]  /*5bf0*/  STS.U8 [R164+UR9+0x2e80], R129 ;  /* 0x002e8081a4007988 */ /* 0x000fe20008000009 */
[----:B0-----:R-:W-:-:S03]  /*5c00*/  IADD3 R126, P2, PT, R6, UR4, RZ ;  /* 0x00000004067e7c10 */ /* 0x001fc6000ff5e0ff */
[----:B------:R-:W-:Y:S01]  /*5c10*/  STS.U8 [R164+UR9+0x3e80], R128 ;  /* 0x003e8080a4007988 */ /* 0x000fe20008000009 */
[----:B------:R-:W-:-:S03]  /*5c20*/  IADD3.X R127, PT, PT, R7, UR5, RZ, P2, !PT ;  /* 0x00000005077f7c10 */ /* 0x000fc600097fe4ff */
[----:B--2---:R0:W-:Y:S04]  /*5c30*/  STS.U8 [R156+UR9+0x300], R131 ;  /* 0x000300839c007988 */ /* 0x0041e80008000009 */
[----:B-----5:R1:W-:Y:S01]  /*5c40*/  STS.U8 [R156+UR9+0x1300], R130 ;  /* 0x001300829c007988 */ /* 0x0203e20008000009 */
[----:B0-----:R-:W-:-:S03]  /*5c50*/  IADD3 R131, P2, PT, R8, UR4, RZ ;  /* 0x0000000408837c10 */ /* 0x001fc6000ff5e0ff */
[----:B------:R-:W-:Y:S01]  /*5c60*/  STL [R1+0xd4], R165 ;  /* 0x0000d4a501007387 */ /* 0x000fe20000100800 */
[----:B-1----:R-:W-:-:S03]  /*5c70*/  PRMT R130, RZ, 0x7610, R130 ;  /* 0x00007610ff827816 */ /* 0x002fc60000000082 */
[----:B------:R-:W-:Y:S01]  /*5c80*/  STL [R1+0xd0], R166 ;  /* 0x0000d0a601007387 */ /* 0x000fe20000100800 */
[----:B------:R-:W-:-:S03]  /*5c90*/  IADD3.X R157, PT, PT, R9, UR5, RZ, P2, !PT ;  /* 0x00000005099d7c10 */ /* 0x000fc600097fe4ff */
[----:B------:R-:W-:Y:S01]  /*5ca0*/  STL [R1+0xdc], R158 ;  /* 0x0000dc9e01007387 */ /* 0x000fe20000100800 */
[----:B------:R-:W-:-:S03]  /*5cb0*/  PRMT R129, RZ, 0x7610, R129 ;  /* 0x00007610ff817816 */ /* 0x000fc60000000081 */
[----:B------:R-:W-:Y:S01]  /*5cc0*/  STL [R1+0xd8], R159 ;  /* 0x0000d89f01007387 */ /* 0x000fe20000100800 */
[----:B------:R-:W-:-:S03]  /*5cd0*/  UIMAD UR4, UR6, 0x1f, URZ ;  /* 0x0000001f060478a4 */ /* 0x000fc6000f8e02ff */
[----:B------:R0:W-:Y:S04]  /*5ce0*/  STL [R1+0xe4], R126 ;  /* 0x0000e47e01007387 */ /* 0x0001e80000100800 */
[----:B------:R1:W-:Y:S04]  /*5cf0*/  STL [R1+0xe0], R127 ;  /* 0x0000e07f01007387 */ /* 0x0003e80000100800 */
[----:B------:R0:W2:Y:S01]  /*5d00*/  @P1 LDG.E.U8 R130, desc[UR22][R126.64] ;  /* 0x000000167e821981 */ /* 0x0000a2000c1e1100 */
[----:B------:R-:W-:-:S03]  /*5d10*/  USHF.R.S32.HI UR5, URZ, 0x1f, UR4 ;  /* 0x0000001fff057899 */ /* 0x000fc60008011404 */
[----:B------:R5:W-:Y:S01]  /*5d20*/  STL [R1+0xec], R131 ;  /* 0x0000ec8301007387 */ /* 0x000be20000100800 */
[----:B0-----:R-:W-:Y:S02]  /*5d30*/  @P1 IMAD.MOV.U32 R126, RZ, RZ, R131 ;  /* 0x000000ffff7e1224 */ /* 0x001fe400078e0083 */
[----:B-1----:R-:W-:Y:S01]  /*5d40*/  @P1 IMAD.MOV.U32 R127, RZ, RZ, R157 ;  /* 0x000000ffff7f1224 */ /* 0x002fe200078e009d */
[----:B------:R-:W-:Y:S04]  /*5d50*/  STS.U8 [R156+UR9+0x2300], R135 ;  /* 0x002300879c007988 */ /* 0x000fe80008000009 */
[----:B------:R0:W2:Y:S01]  /*5d60*/  @P1 LDG.E.U8 R129, desc[UR22][R126.64] ;  /* 0x000000167e811981 */ /* 0x0000a2000c1e1100 */
[----:B-----5:R-:W-:-:S03]  /*5d70*/  IADD3 R131, P1, PT, R2, UR4, RZ ;  /* 0x0000000402837c10 */ /* 0x020fc6000ff3e0ff */
[----:B------:R-:W-:Y:S04]  /*5d80*/  STS.U8 [R156+UR9+0x3300], R134 ;  /* 0x003300869c007988 */ /* 0x000fe80008000009 */
[----:B------:R1:W-:Y:S01]  /*5d90*/  STS.U8 [R156+UR9+0x700], R133 ;  /* 0x000700859c007988 */ /* 0x0003e20008000009 */
[----:B0-----:R-:W-:-:S03]  /*5da0*/  @!P0 IMAD.MOV.U32 R126, RZ, RZ, R131 ;  /* 0x000000ffff7e8224 */ /* 0x001fc600078e0083 */
[----:B------:R-:W-:Y:S01]  /*5db0*/  STL [R1+0xe8], R157 ;  /* 0x0000e89d01007387 */ /* 0x000fe20000100800 */
[----:B------:R-:W-:-:S03]  /*5dc0*/  PRMT R128, RZ, 0x7610, R128 ;  /* 0x00007610ff807816 */ /* 0x000fc60000000080 */
[----:B------:R0:W-:Y:S01]  /*5dd0*/  STL [R1+0x1d8], R131 ;  /* 0x0001d88301007387 */ /* 0x0001e20000100800 */
[----:B-1----:R-:W-:-:S05]  /*5de0*/  IADD3.X R133, PT, PT, R3, UR5, RZ, P1, !PT ;  /* 0x0000000503857c10 */ /* 0x002fca0008ffe4ff */
[----:B------:R-:W-:Y:S01]  /*5df0*/  @!P0 IMAD.MOV.U32 R127, RZ, RZ, R133 ;  /* 0x000000ffff7f8224 */ /* 0x000fe200078e0085 */
[----:B0-----:R-:W-:Y:S01]  /*5e00*/  IADD3 R131, P1, PT, R4, UR4, RZ ;  /* 0x0000000404837c10 */ /* 0x001fe2000ff3e0ff */
[----:B------:R0:W-:Y:S04]  /*5e10*/  STL [R1+0x1d4], R133 ;  /* 0x0001d48501007387 */ /* 0x0001e80000100800 */
[----:B------:R1:W-:Y:S01]  /*5e20*/  STL [R1+0x1e0], R131 ;  /* 0x0001e08301007387 */ /* 0x0003e20000100800 */
[----:B------:R-:W-:-:S03]  /*5e30*/  @!P0 IMAD.MOV.U32 R134, RZ, RZ, R131 ;  /* 0x000000ffff868224 */ /* 0x000fc600078e0083 */
[----:B------:R5:W2:Y:S01]  /*5e40*/  @!P0 LDG.E.U8 R128, desc[UR22][R126.64] ;  /* 0x000000167e808981 */ /* 0x000aa2000c1e1100 */
[----:B0-----:R-:W-:Y:S02]  /*5e50*/  IADD3.X R133, PT, PT, R5, UR5, RZ, P1, !PT ;  /* 0x0000000505857c10 */ /* 0x001fe40008ffe4ff */
[----:B-1----:R-:W-:-:S03]  /*5e60*/  IADD3 R131, P1, PT, R6, UR4, RZ ;  /* 0x0000000406837c10 */ /* 0x002fc6000ff3e0ff */
[----:B------:R0:W-:Y:S01]  /*5e70*/  STL [R1+0x1dc], R133 ;  /* 0x0001dc8501007387 */ /* 0x0001e20000100800 */
[----:B------:R-:W-:Y:S01]  /*5e80*/  @!P0 IMAD.MOV.U32 R135, RZ, RZ, R133 ;  /* 0x000000ffff878224 */ /* 0x000fe200078e0085 */
[----:B-----5:R-:W-:Y:S02]  /*5e90*/  PRMT R127, RZ, 0x7610, R127 ;  /* 0x00007610ff7f7816 */ /* 0x020fe4000000007f */
[----:B------:R-:W-:Y:S01]  /*5ea0*/  STL [R1+0x1e8], R131 ;  /* 0x0001e88301007387 */ /* 0x000fe20000100800 */
[----:B------:R-:W-:-:S03]  /*5eb0*/  PRMT R126, RZ, 0x7610, R126 ;  /* 0x00007610ff7e7816 */ /* 0x000fc6000000007e */
[----:B------:R1:W5:Y:S01]  /*5ec0*/  @!P0 LDG.E.U8 R127, desc[UR22][R134.64] ;  /* 0x00000016867f8981 */ /* 0x000362000c1e1100 */
[----:B0-----:R-:W-:-:S05]  /*5ed0*/  IADD3.X R133, PT, PT, R7, UR5, RZ, P1, !PT ;  /* 0x0000000507857c10 */ /* 0x001fca0008ffe4ff */
[----:B------:R0:W-:Y:S01]  /*5ee0*/  STL [R1+0x1e4], R133 ;  /* 0x0001e48501007387 */ /* 0x0001e20000100800 */
[----:B-1----:R-:W-:Y:S02]  /*5ef0*/  @!P0 IMAD.MOV.U32 R134, RZ, RZ, R131 ;  /* 0x000000ffff868224 */ /* 0x002fe400078e0083 */
[----:B------:R-:W-:Y:S01]  /*5f00*/  @!P0 IMAD.MOV.U32 R135, RZ, RZ, R133 ;  /* 0x000000ffff878224 */ /* 0x000fe200078e0085 */
[----:B0-----:R-:W-:-:S04]  /*5f10*/  IADD3 R133, P1, PT, R8, UR4, RZ ;  /* 0x0000000408857c10 */ /* 0x001fc8000ff3e0ff */
[----:B------:R0:W5:Y:S01]  /*5f20*/  @!P0 LDG.E.U8 R126, desc[UR22][R134.64] ;  /* 0x00000016867e8981 */ /* 0x000162000c1e1100 */
[----:B------:R-:W-:Y:S01]  /*5f30*/  PRMT R125, RZ, 0x7610, R125 ;  /* 0x00007610ff7d7816 */ /* 0x000fe2000000007d */
[----:B------:R-:W1:Y:S02]  /*5f40*/  LDCU UR4, c[0x0][0x3b0] ;  /* 0x00007600ff0477ac */ /* 0x000e640008000800 */
[----:B------:R-:W-:Y:S01]  /*5f50*/  STL [R1+0x1f4], R133 ;  /* 0x0001f48501007387 */ /* 0x000fe20000100800 */
[----:B0-----:R-:W-:-:S03]  /*5f60*/  IADD3.X R134, PT, PT, R9, UR5, RZ, P1, !PT ;  /* 0x0000000509867c10 */ /* 0x001fc60008ffe4ff */
[----:B------:R-:W-:Y:S01]  /*5f70*/  STS.U8 [R156+UR9+0x1700], R138 ;  /* 0x0017008a9c007988 */ /* 0x000fe20008000009 */
[----:B------:R-:W-:Y:S01]  /*5f80*/  LOP3.LUT R131, R240, 0x70, RZ, 0x3c, !PT ;  /* 0x00000070f0837812 */ /* 0x000fe200078e3cff */
[----:B------:R-:W0:Y:S02]  /*5f90*/  LDCU UR5, c[0x0][0x3b0] ;  /* 0x00007600ff0577ac */ /* 0x000e240008000800 */
[----:B------:R1:W-:Y:S01]  /*5fa0*/  STL [R1+0x1ec], R134 ;  /* 0x0001ec8601007387 */ /* 0x0003e20000100800 */
[----:B------:R-:W-:Y:S02]  /*5fb0*/  @!P0 IMAD.MOV.U32 R135, RZ, RZ, R134 ;  /* 0x000000ffff878224 */ /* 0x000fe400078e0086 */
[----:B-1----:R-:W-:-:S05]  /*5fc0*/  @!P0 IMAD.MOV.U32 R134, RZ, RZ, R133 ;  /* 0x000000ffff868224 */ /* 0x002fca00078e0085 */
[----:B------:R1:W5:Y:S04]  /*5fd0*/  @!P0 LDG.E.U8 R125, desc[UR22][R134.64] ;  /* 0x00000016867d8981 */ /* 0x000368000c1e1100 */
[----:B------:R0:W-:Y:S04]  /*5fe0*/  STS.U8 [R156+UR9+0x2700], R137 ;  /* 0x002700899c007988 */ /* 0x0001e80008000009 */
[----:B------:R-:W-:Y:S04]  /*5ff0*/  STS.U8 [R156+UR9+0x3700], R136 ;  /* 0x003700889c007988 */ /* 0x000fe80008000009 */
[----:B------:R-:W-:Y:S04]  /*6000*/  STS.U8 [R156+UR9+0xb00], R141 ;  /* 0x000b008d9c007988 */ /* 0x000fe80008000009 */
[----:B------:R-:W-:Y:S04]  /*6010*/  STS.U8 [R156+UR9+0x1b00], R140 ;  /* 0x001b008c9c007988 */ /* 0x000fe80008000009 */
[----:B------:R-:W-:Y:S04]  /*6020*/  STS.U8 [R156+UR9+0x2b00], R139 ;  /* 0x002b008b9c007988 */ /* 0x000fe80008000009 */
[----:B------:R-:W-:Y:S04]  /*6030*/  STS.U8 [R156+UR9+0x3b00], R144 ;  /* 0x003b00909c007988 */ /* 0x000fe80008000009 */
[----:B------:R0:W-:Y:S04]  /*6040*/  STS.U8 [R156+UR9+0xf00], R143 ;  /* 0x000f008f9c007988 */ /* 0x0001e80008000009 */
[----:B------:R-:W-:Y:S04]  /*6050*/  STS.U8 [R156+UR9+0x1f00], R142 ;  /* 0x001f008e9c007988 */ /* 0x000fe80008000009 */
[----:B------:R-:W-:Y:S04]  /*6060*/  STS.U8 [R156+UR9+0x2f00], R146 ;  /* 0x002f00929c007988 */ /* 0x000fe80008000009 */
[----:B------:R-:W-:Y:S04]  /*6070*/  STS.U8 [R156+UR9+0x3f00], R145 ;  /* 0x003f00919c007988 */ /* 0x000fe80008000009 */
[----:B------:R-:W-:Y:S04]  /*6080*/  STS.U8 [R131+UR9+0x380], R148 ;  /* 0x0003809483007988 */ /* 0x000fe80008000009 */
[----:B------:R-:W-:Y:S04]  /*6090*/  STS.U8 [R131+UR9+0x1380], R147 ;  /* 0x0013809383007988 */ /* 0x000fe80008000009 */
[----:B------:R-:W-:Y:S04]  /*60a0*/  STS.U8 [R131+UR9+0x2380], R155 ;  /* 0x0023809b83007988 */ /* 0x000fe80008000009 */
[----:B------:R-:W-:Y:S01]  /*60b0*/  STS.U8 [R131+UR9+0x3380], R154 ;  /* 0x0033809a83007988 */ /* 0x000fe20008000009 */
[----:B------:R-:W-:-:S03]  /*60c0*/  LOP3.LUT R176, R238, 0x1f, RZ, 0xc0, !PT ;  /* 0x0000001feeb07812 */ /* 0x000fc600078ec0ff */
[----:B------:R-:W-:Y:S04]  /*60d0*/  STS.U8 [R131+UR9+0x780], R153 ;  /* 0x0007809983007988 */ /* 0x000fe80008000009 */
[----:B---3--:R-:W-:Y:S04]  /*60e0*/  STS.U8 [R131+UR9+0x1780], R152 ;  /* 0x0017809883007988 */ /* 0x008fe80008000009 */
[----:B------:R-:W-:Y:S04]  /*60f0*/  STS.U8 [R131+UR9+0x2780], R151 ;  /* 0x0027809783007988 */ /* 0x000fe80008000009 */
[----:B------:R-:W-:Y:S04]  /*6100*/  STS.U8 [R131+UR9+0x3780], R150 ;  /* 0x0037809683007988 */ /* 0x000fe80008000009 */
[----:B------:R-:W-:Y:S04]  /*6110*/  STS.U8 [R131+UR9+0xb80], R149 ;  /* 0x000b809583007988 */ /* 0x000fe80008000009 */
[----:B----4-:R3:W-:Y:S01]  /*6120*/  STS.U8 [R131+UR9+0x1b80], R132 ;  /* 0x001b808483007988 */ /* 0x0107e20008000009 */
[----:B-1----:R-:W-:-:S02]  /*6130*/  IMAD R134, R227, UR4, RZ ;  /* 0x00000004e3867c24 */ /* 0x002fc4000f8e02ff */
[----:B0-----:R-:W-:Y:S02]  /*6140*/  IMAD R137, R224, UR4, RZ ;  /* 0x00000004e0897c24 */ /* 0x001fe4000f8e02ff */
[----:B------:R-:W-:Y:S02]  /*6150*/  VIADD R143, R237, 0x1f ;  /* 0x0000001fed8f7836 */ /* 0x000fe40000000000 */
[----:B------:R-:W-:Y:S02]  /*6160*/  IMAD R133, R228, UR4, RZ ;  /* 0x00000004e4857c24 */ /* 0x000fe4000f8e02ff */
[----:B---3--:R-:W-:Y:S01]  /*6170*/  IMAD R132, R229, UR4, RZ ;  /* 0x00000004e5847c24 */ /* 0x008fe2000f8e02ff */
[----:B--2---:R0:W-:Y:S04]  /*6180*/  STS.U8 [R131+UR9+0x2b80], R130 ;  /* 0x002b808283007988 */ /* 0x0041e80008000009 */
[----:B------:R-:W-:Y:S01]  /*6190*/  STS.U8 [R131+UR9+0x3b80], R129 ;  /* 0x003b808183007988 */ /* 0x000fe20008000009 */
[----:B0-----:R-:W-:-:S03]  /*61a0*/  IMAD R130, R231, UR4, RZ ;  /* 0x00000004e7827c24 */ /* 0x001fc6000f8e02ff */
[----:B------:R0:W-:Y:S04]  /*61b0*/  STS.U8 [R131+UR9+0xf80], R128 ;  /* 0x000f808083007988 */ /* 0x0001e80008000009 */
[----:B-----5:R1:W-:Y:S01]  /*61c0*/  STS.U8 [R131+UR9+0x1f80], R127 ;  /* 0x001f807f83007988 */ /* 0x0203e20008000009 */
[----:B0-----:R-:W-:Y:S02]  /*61d0*/  IMAD R128, R233, UR4, RZ ;  /* 0x00000004e9807c24 */ /* 0x001fe4000f8e02ff */
[----:B-1----:R-:W-:Y:S01]  /*61e0*/  IMAD R127, R234, UR4, RZ ;  /* 0x00000004ea7f7c24 */ /* 0x002fe2000f8e02ff */
[----:B------:R0:W-:Y:S02]  /*61f0*/  STS.U8 [R131+UR9+0x2f80], R126 ;  /* 0x002f807e83007988 */ /* 0x0001e40008000009 */
[----:B0-----:R-:W-:-:S02]  /*6200*/  IMAD R126, R176, UR7, RZ ;  /* 0x00000007b07e7c24 */ /* 0x001fc4000f8e02ff */
[----:B------:R0:W-:Y:S03]  /*6210*/  STS.U8 [R131+UR9+0x3f80], R125 ;  /* 0x003f807d83007988 */ /* 0x0001e60008000009 */
[----:B0-----:R-:W-:-:S04]  /*6220*/  IADD3 R125, P0, PT, R126, UR18, RZ ;  /* 0x000000127e7d7c10 */ /* 0x001fc8000ff1e0ff */
[----:B------:R-:W-:Y:S02]  /*6230*/  LEA.HI.X.SX32 R126, R126, UR19, 0x1, P0 ;  /* 0x000000137e7e7c11 */ /* 0x000fe400080f0eff */
[----:B------:R-:W-:Y:S01]  /*6240*/  IADD3 R174, P0, PT, R127, R125, RZ ;  /* 0x0000007d7fae7210 */ /* 0x000fe20007f1e0ff */
[----:B------:R-:W-:-:S03]  /*6250*/  IMAD R131, R230, UR4, RZ ;  /* 0x00000004e6837c24 */ /* 0x000fc6000f8e02ff */
[----:B------:R-:W-:Y:S02]  /*6260*/  LEA.HI.X.SX32 R175, R127, R126, 0x1, P0 ;  /* 0x0000007e7faf7211 */ /* 0x000fe400000f0eff */
[----:B------:R-:W-:-:S04]  /*6270*/  IADD3 R158, P0, PT, R128, R125, RZ ;  /* 0x0000007d809e7210 */ /* 0x000fc80007f1e0ff */
[----:B------:R-:W-:Y:S02]  /*6280*/  LEA.HI.X.SX32 R159, R128, R126, 0x1, P0 ;  /* 0x0000007e809f7211 */ /* 0x000fe400000f0eff */
[----:B------:R-:W-:Y:S01]  /*6290*/  IADD3 R170, P0, PT, R131, R125, RZ ;  /* 0x0000007d83aa7210 */ /* 0x000fe20007f1e0ff */
[----:B------:R-:W-:-:S03]  /*62a0*/  IMAD R129, R232, UR4, RZ ;  /* 0x00000004e8817c24 */ /* 0x000fc6000f8e02ff */
[----:B------:R-:W-:Y:S02]  /*62b0*/  LEA.HI.X.SX32 R171, R131, R126, 0x1, P0 ;  /* 0x0000007e83ab7211 */ /* 0x000fe400000f0eff */
[----:B------:R-:W-:-:S04]  /*62c0*/  IADD3 R152, P0, PT, R134, R125, RZ ;  /* 0x0000007d86987210 */ /* 0x000fc80007f1e0ff */
[-C--:B------:R-:W-:Y:S02]  /*62d0*/  LEA.HI.X.SX32 R153, R134, R126.reuse, 0x1, P0 ;  /* 0x0000007e86997211 */ /* 0x080fe400000f0eff */
[-C--:B------:R-:W-:Y:S02]  /*62e0*/  IADD3 R164, P0, PT, R137, R125.reuse, RZ ;  /* 0x0000007d89a47210 */ /* 0x080fe40007f1e0ff */
[-C--:B------:R-:W-:Y:S02]  /*62f0*/  IADD3 R172, P1, PT, R129, R125.reuse, RZ ;  /* 0x0000007d81ac7210 */ /* 0x080fe40007f3e0ff */
[----:B------:R-:W-:Y:S02]  /*6300*/  IADD3 R156, P2, PT, R130, R125, RZ ;  /* 0x0000007d829c7210 */ /* 0x000fe40007f5e0ff */
[-C--:B------:R-:W-:Y:S02]  /*6310*/  LEA.HI.X.SX32 R165, R137, R126.reuse, 0x1, P0 ;  /* 0x0000007e89a57211 */ /* 0x080fe400000f0eff */
[----:B------:R-:W-:Y:S01]  /*6320*/  ISETP.GT.AND P0, PT, R143, 0x1f, PT ;  /* 0x0000001f8f00780c */ /* 0x000fe20003f04270 */
[----:B------:R-:W-:Y:S01]  /*6330*/  IMAD R135, R226, UR4, RZ ;  /* 0x00000004e2877c24 */ /* 0x000fe2000f8e02ff */
[-C--:B------:R-:W-:Y:S01]  /*6340*/  LEA.HI.X.SX32 R173, R129, R126.reuse, 0x1, P1 ;  /* 0x0000007e81ad7211 */ /* 0x080fe200008f0eff */
[----:B------:R-:W-:Y:S01]  /*6350*/  IMAD R136, R225, UR4, RZ ;  /* 0x00000004e1887c24 */ /* 0x000fe2000f8e02ff */
[----:B------:R-:W-:-:S02]  /*6360*/  LEA.HI.X.SX32 R157, R130, R126, 0x1, P2 ;  /* 0x0000007e829d7211 */ /* 0x000fc400010f0eff */
[-C--:B------:R-:W-:Y:S02]  /*6370*/  IADD3 R154, P1, PT, R132, R125.reuse, RZ ;  /* 0x0000007d849a7210 */ /* 0x080fe40007f3e0ff */
[----:B------:R-:W-:Y:S02]  /*6380*/  IADD3 R168, P2, PT, R133, R125, RZ ;  /* 0x0000007d85a87210 */ /* 0x000fe40007f5e0ff */
[----:B------:R-:W-:Y:S01]  /*6390*/  ISETP.LT.AND P0, PT, R176, R237, P0 ;  /* 0x000000edb000720c */ /* 0x000fe20000701270 */
[----:B------:R-:W-:Y:S01]  /*63a0*/  IMAD R138, R223, UR4, RZ ;  /* 0x00000004df8a7c24 */ /* 0x000fe2000f8e02ff */
[-C--:B------:R-:W-:Y:S01]  /*63b0*/  LEA.HI.X.SX32 R155, R132, R126.reuse, 0x1, P1 ;  /* 0x0000007e849b7211 */ /* 0x080fe200008f0eff */
[----:B------:R-:W-:Y:S01]  /*63c0*/  IMAD R139, R222, UR4, RZ ;  /* 0x00000004de8b7c24 */ /* 0x000fe2000f8e02ff */
[-C--:B------:R-:W-:Y:S01]  /*63d0*/  LEA.HI.X.SX32 R169, R133, R126.reuse, 0x1, P2 ;  /* 0x0000007e85a97211 */ /* 0x080fe200010f0eff */
[----:B------:R-:W-:Y:S01]  /*63e0*/  IMAD R140, R221, UR5, RZ ;  /* 0x00000005dd8c7c24 */ /* 0x000fe2000f8e02ff */
[-C--:B------:R-:W-:Y:S01]  /*63f0*/  IADD3 R166, P1, PT, R135, R125.reuse, RZ ;  /* 0x0000007d87a67210 */ /* 0x080fe20007f3e0ff */
[----:B------:R-:W-:Y:S01]  /*6400*/  IMAD R141, R236, UR12, RZ ;  /* 0x0000000cec8d7c24 */ /* 0x000fe2000f8e02ff */
[----:B------:R-:W-:Y:S01]  /*6410*/  IADD3 R150, P2, PT, R136, R125, RZ ;  /* 0x0000007d88967210 */ /* 0x000fe20007f5e0ff */
[----:B------:R-:W-:Y:S01]  /*6420*/  IMAD R142, R235, UR14, RZ ;  /* 0x0000000eeb8e7c24 */ /* 0x000fe2000f8e02ff */
[----:B------:R-:W-:-:S02]  /*6430*/  LEA.HI.X.SX32 R167, R135, R126, 0x1, P1 ;  /* 0x0000007e87a77211 */ /* 0x000fc400008f0eff */
[-C--:B------:R-:W-:Y:S02]  /*6440*/  LEA.HI.X.SX32 R151, R136, R126.reuse, 0x1, P2 ;  /* 0x0000007e88977211 */ /* 0x080fe400010f0eff */
[-C--:B------:R-:W-:Y:S02]  /*6450*/  IADD3 R148, P1, PT, R138, R125.reuse, RZ ;  /* 0x0000007d8a947210 */ /* 0x080fe40007f3e0ff */
[-C--:B------:R-:W-:Y:S02]  /*6460*/  IADD3 R162, P2, PT, R139, R125.reuse, RZ ;  /* 0x0000007d8ba27210 */ /* 0x080fe40007f5e0ff */
[-C--:B------:R-:W-:Y:S02]  /*6470*/  IADD3 R146, P3, PT, R140, R125.reuse, RZ ;  /* 0x0000007d8c927210 */ /* 0x080fe40007f7e0ff */
[-C--:B------:R-:W-:Y:S02]  /*6480*/  IADD3 R160, P5, PT, R141, R125.reuse, RZ ;  /* 0x0000007d8da07210 */ /* 0x080fe40007fbe0ff */
[----:B------:R-:W-:Y:S01]  /*6490*/  IADD3 R144, P6, PT, R142, R125, RZ ;  /* 0x0000007d8e907210 */ /* 0x000fe20007fde0ff */
[----:B------:R-:W-:Y:S01]  /*64a0*/  @P0 IMAD.MOV.U32 R127, RZ, RZ, R175 ;  /* 0x000000ffff7f0224 */ /* 0x000fe200078e00af */
[----:B------:R-:W-:-:S02]  /*64b0*/  LEA.HI.X.SX32 R149, R138, R126, 0x1, P1 ;  /* 0x0000007e8a957211 */ /* 0x000fc400008f0eff */
[-C--:B------:R-:W-:Y:S02]  /*64c0*/  LEA.HI.X.SX32 R163, R139, R126.reuse, 0x1, P2 ;  /* 0x0000007e8ba37211 */ /* 0x080fe400010f0eff */
[-C--:B------:R-:W-:Y:S02]  /*64d0*/  LEA.HI.X.SX32 R147, R140, R126.reuse, 0x1, P3 ;  /* 0x0000007e8c937211 */ /* 0x080fe400018f0eff */
[-C--:B------:R-:W-:Y:S02]  /*64e0*/  LEA.HI.X.SX32 R161, R141, R126.reuse, 0x1, P5 ;  /* 0x0000007e8da17211 */ /* 0x080fe400028f0eff */
[----:B------:R-:W-:Y:S01]  /*64f0*/  LEA.HI.X.SX32 R145, R142, R126, 0x1, P6 ;  /* 0x0000007e8e917211 */ /* 0x000fe200030f0eff */
[----:B------:R-:W-:Y:S01]  /*6500*/  @P0 IMAD.MOV.U32 R126, RZ, RZ, R174 ;  /* 0x000000ffff7e0224 */ /* 0x000fe200078e00ae */
[----:B------:R-:W-:-:S06]  /*6510*/  PRMT R125, RZ, 0x7610, R125 ;  /* 0x00007610ff7d7816 */ /* 0x000fcc000000007d */
[----:B------:R0:W2:Y:S02]  /*6520*/  @P0 LDG.E.U8 R125, desc[UR22][R126.64] ;  /* 0x000000167e7d0981 */ /* 0x0000a4000c1e1100 */
[----:B0-----:R-:W-:Y:S02]  /*6530*/  @P0 IMAD.MOV.U32 R126, RZ, RZ, R172 ;  /* 0x000000ffff7e0224 */ /* 0x001fe400078e00ac */
[----:B------:R-:W-:Y:S01]  /*6540*/  @P0 IMAD.MOV.U32 R127, RZ, RZ, R173 ;  /* 0x000000ffff7f0224 */ /* 0x000fe200078e00ad */
[----:B--2---:R0:W-:Y:S02]  /*6550*/  STS.U8 [R240+UR9+0x8000], R125 ;  /* 0x0080007df0007988 */ /* 0x0041e40008000009 */
[----:B0-----:R-:W-:-:S06]  /*6560*/  PRMT R125, RZ, 0x7610, R125 ;  /* 0x00007610ff7d7816 */ /* 0x001fcc000000007d */
        /* <DEDUP_REMOVED lines=25> */
[----:B------:R0:W2:Y:S01]  /*6700*/  @P0 LDG.E.U8 R125, desc[UR22][R126.64] ;  /* 0x000000167e7d0981 */ /* 0x0000a2000c1e1100 */
[----:B------:R-:W-:Y:S02]  /*6710*/  @P0 IMAD.MOV.U32 R128, RZ, RZ, R158 ;  /* 0x000000ffff800224 */ /* 0x000fe400078e009e */
[----:B------:R-:W-:Y:S02]  /*6720*/  @P0 IMAD.MOV.U32 R129, RZ, RZ, R159 ;  /* 0x000000ffff810224 */ /* 0x000fe400078e009f */
[----:B0-----:R-:W-:Y:S02]  /*6730*/  @P0 IMAD.MOV.U32 R126, RZ, RZ, R160 ;  /* 0x000000ffff7e0224 */ /* 0x001fe400078e00a0 */
[----:B------:R-:W-:Y:S01]  /*6740*/  @P0 IMAD.MOV.U32 R127, RZ, RZ, R161 ;  /* 0x000000ffff7f0224 */ /* 0x000fe200078e00a1 */
[----:B--2---:R0:W-:Y:S02]  /*6750*/  STS.U8 [R240+UR9+0x8600], R125 ;  /* 0x0086007df0007988 */ /* 0x0041e40008000009 */
[----:B0-----:R-:W-:-:S06]  /*6760*/  PRMT R125, RZ, 0x7610, R125 ;  /* 0x00007610ff7d7816 */ /* 0x001fcc000000007d */
[----:B------:R0:W2:Y:S02]  /*6770*/  @P0 LDG.E.U8 R125, desc[UR22][R126.64] ;  /* 0x000000167e7d0981 */ /* 0x0000a4000c1e1100 */
[----:B0-----:R-:W-:-:S06]  /*6780*/  PRMT R126, RZ, 0x7610, R126 ;  /* 0x00007610ff7e7816 */ /* 0x001fcc000000007e */
[----:B------:R-:W3:Y:S01]  /*6790*/  @P0 LDG.E.U8 R126, desc[UR22][R128.64] ;  /* 0x00000016807e0981 */ /* 0x000ee2000c1e1100 */
[----:B------:R-:W-:-:S03]  /*67a0*/  @P0 IMAD.MOV.U32 R127, RZ, RZ, R157 ;  /* 0x000000ffff7f0224 */ /* 0x000fc600078e009d */
[----:B--2---:R0:W-:Y:S02]  /*67b0*/  STS.U8 [R240+UR9+0x8700], R125 ;  /* 0x0087007df0007988 */ /* 0x0041e40008000009 */
[----:B0-----:R-:W-:Y:S02]  /*67c0*/  PRMT R125, RZ, 0x7610, R125 ;  /* 0x00007610ff7d7816 */ /* 0x001fe4000000007d */
[----:B---3--:R0:W-:Y:S02]  /*67d0*/  STS.U8 [R239+UR9+0x8080], R126 ;  /* 0x0080807eef007988 */ /* 0x0081e40008000009 */
[----:B0-----:R-:W-:-:S05]  /*67e0*/  @P0 IMAD.MOV.U32 R126, RZ, RZ, R156 ;  /* 0x000000ffff7e0224 */ /* 0x001fca00078e009c */
        /* <DEDUP_REMOVED lines=28> */
[----:B------:R-:W-:Y:S04]  /*69b0*/  STL [R1+0x1fc], R174 ;  /* 0x0001fcae01007387 */ /* 0x000fe80000100800 */
[----:B--2---:R0:W-:Y:S02]  /*69c0*/  STS.U8 [R239+UR9+0x8680], R125 ;  /* 0x0086807def007988 */ /* 0x0041e40008000009 */
[----:B0-----:R-:W-:-:S06]  /*69d0*/  PRMT R125, RZ, 0x7610, R125 ;  /* 0x00007610ff7d7816 */ /* 0x001fcc000000007d */
[----:B------:R-:W2:Y:S04]  /*69e0*/  @P0 LDG.E.U8 R125, desc[UR22][R126.64] ;  /* 0x000000167e7d0981 */ /* 0x000ea8000c1e1100 */
[----:B------:R0:W-:Y:S04]  /*69f0*/  STL [R1+0x1f8], R175 ;  /* 0x0001f8af01007387 */ /* 0x0001e80000100800 */
        /* <DEDUP_REMOVED lines=26> */
[----:B------:R0:W-:Y:S01]  /*6ba0*/  STL [R1+0x258], R163 ;  /* 0x000258a301007387 */ /* 0x0001e20000100800 */
[----:B------:R-:W-:-:S03]  /*6bb0*/  ISETP.NE.U32.AND P0, PT, RZ, UR13, PT ;  /* 0x0000000dff007c0c */ /* 0x000fc6000bf05070 */
[----:B------:R0:W-:Y:S04]  /*6bc0*/  STL [R1+0x260], R147 ;  /* 0x0002609301007387 */ /* 0x0001e80000100800 */
[----:B------:R0:W-:Y:S04]  /*6bd0*/  STL [R1+0x268], R161 ;  /* 0x000268a101007387 */ /* 0x0001e80000100800 */
[----:B------:R0:W-:Y:S01]  /*6be0*/  STL [R1+0x270], R145 ;  /* 0x0002709101007387 */ /* 0x0001e20000100800 */
[C---:B------:R-:W-:Y:S02]  /*6bf0*/  ISETP.LT.OR P1, PT, R143.reuse, 0x20, P0 ;  /* 0x000000208f00780c */ /* 0x040fe40000721670 */
[----:B------:R-:W-:Y:S01]  /*6c00*/  ISETP.GE.AND P2, PT, R143, 0x40, PT ;  /* 0x000000408f00780c */ /* 0x000fe20003f46270 */
[----:B--2---:R0:W-:Y:S01]  /*6c10*/  STS.U8 [R239+UR9+0x8780], R125 ;  /* 0x0087807def007988 */ /* 0x0041e20008000009 */
[----:B------:R1:W-:Y:S06]  /*6c20*/  MEMBAR.ALL.CTA ;  /* 0x0000000000007992 */ /* 0x0003ec0000008000 */
[----:B-1----:R-:W1:Y:S02]  /*6c30*/  FENCE.VIEW.ASYNC.S ;  /* 0x00000000000073c6 */ /* 0x002e640000000000 */
[----:B-1----:R-:W-:Y:S06]  /*6c40*/  BAR.SYNC.DEFER_BLOCKING 0x0 ;  /* 0x0000000000007b1d */ /* 0x002fec0000010000 */
[----:B------:R-:W-:Y:S05]  /*6c50*/  @P1 BRA `(.L_x_6) ;  /* 0x0000000000801947 */ /* 0x000fea0003800000 */
[----:B------:R-:W-:Y:S02]  /*6c60*/  USHF.R.U32.HI UR14, URZ, 0x4, UR9 ;  /* 0x00000004ff0e7899 */ /* 0x000fe40008011609 */
[----:B------:R-:W-:Y:S02]  /*6c70*/  UIADD3 UR5, UPT, UPT, UR9, 0x8000, URZ ;  /* 0x0000800009057890 */ /* 0x000fe4000fffe0ff */
[----:B------:R-:W-:Y:S01]  /*6c80*/  USGXT.U32 UR14, UR14, 0xe ;  /* 0x0000000e0e0e789a */ /* 0x000fe20008000000 */
[----:B------:R-:W-:Y:S01]  /*6c90*/  UMOV UR4, URZ ;  /* 0x000000ff00047c82 */ /* 0x000fe20008000000 */
[----:B------:R-:W-:Y:S02]  /*6ca0*/  USHF.R.U32.HI UR5, URZ, 0x4, UR5 ;  /* 0x00000004ff057899 */ /* 0x000fe40008011605 */
[----:B------:R-:W-:Y:S02]  /*6cb0*/  UIADD3 UR26, UP1, UPT, UR14, 0x100, URZ ;  /* 0x000001000e1a7890 */ /* 0x000fe4000ff3e0ff */
[----:B------:R-:W-:-:S02]  /*6cc0*/  USGXT.U32 UR12, UR5, 0xe ;  /* 0x0000000e050c789a */ /* 0x000fc40008000000 */
[----:B------:R-:W-:Y:S02]  /*6cd0*/  UIADD3.X UR27, UPT, UPT, UR4, 0x40004040, URZ, UP1, !UPT ;  /* 0x40004040041b7890 */ /* 0x000fe40008ffe4ff */
[----:B------:R-:W-:Y:S02]  /*6ce0*/  UIADD3 UR16, UPT, UPT, UR8, 0x40, URZ ;  /* 0x0000004008107890 */ /* 0x000fe4000fffe0ff */
[----:B------:R-:W-:Y:S02]  /*6cf0*/  UIADD3 UR17, UPT, UPT, UR8, 0x80, URZ ;  /* 0x0000008008117890 */ /* 0x000fe4000fffe0ff */
[----:B------:R-:W-:Y:S02]  /*6d00*/  UIADD3.64 UR18, UPT, UPT, UR26, 0x100, URZ ;  /* 0x000001001a127897 */ /* 0x000fe4000fffe0ff */
[----:B------:R-:W-:Y:S02]  /*6d10*/  UIADD3 UR24, UPT, UPT, UR8, 0xc0, URZ ;  /* 0x000000c008187890 */ /* 0x000fe4000fffe0ff */
[----:B------:R-:W-:Y:S01]  /*6d20*/  UIADD3.64 UR20, UPT, UPT, UR26, 0x200, URZ ;  /* 0x000002001a147897 */ /* 0x000fe2000fffe0ff */
[----:B------:R-:W-:Y:S01]  /*6d30*/  UMOV UR28, 0x0 ;  /* 0x00000000001c7882 */ /* 0x000fe20000000000 */
[----:B------:R-:W-:Y:S01]  /*6d40*/  UMOV UR29, 0x8108010 ;  /* 0x08108010001d7882 */ /* 0x000fe20000000000 */
[----:B------:R-:W-:Y:S01]  /*6d50*/  UMOV UR15, 0x40004040 ;  /* 0x40004040000f7882 */ /* 0x000fe20000000000 */
[----:B------:R-:W-:Y:S01]  /*6d60*/  UMOV UR13, 0xc0004010 ;  /* 0xc0004010000d7882 */ /* 0x000fe20000000000 */
[----:B------:R-:W-:Y:S01]  /*6d70*/  UMOV UR30, 0x0 ;  /* 0x00000000001e7882 */ /* 0x000fe20000000000 */
[----:B------:R-:W-:Y:S01]  /*6d80*/  UMOV UR31, 0x8108010 ;  /* 0x08108010001f7882 */ /* 0x000fe20000000000 */
[----:B------:R-:W-:Y:S01]  /*6d90*/  UMOV UR32, 0x0 ;  /* 0x0000000000207882 */ /* 0x000fe20000000000 */
[----:B------:R-:W-:Y:S01]  /*6da0*/  UMOV UR33, 0x8108010 ;  /* 0x0810801000217882 */ /* 0x000fe20000000000 */
[----:B------:R-:W-:Y:S01]  /*6db0*/  UMOV UR4, UR11 ;  /* 0x0000000b00047c82 */ /* 0x000fe20008000000 */
[----:B------:R-:W-:Y:S01]  /*6dc0*/  UMOV UR5, URZ ;  /* 0x000000ff00057c82 */ /* 0x000fe20008000000 */
[----:B------:R1:W-:Y:S01]  /*6dd0*/  UTCQMMA gdesc[UR14], gdesc[UR12], tmem[UR8], tmem[UR28], idesc[UR29], !UPT ;  /* 0x00ff1c0c0e0075ea */ /* 0x0003e2000f800308 */
[----:B------:R-:W-:Y:S01]  /*6de0*/  UMOV UR34, 0x0 ;  /* 0x0000000000227882 */ /* 0x000fe20000000000 */
[----:B------:R-:W-:Y:S01]  /*6df0*/  UMOV UR35, 0x8108010 ;  /* 0x0810801000237882 */ /* 0x000fe20000000000 */
[----:B------:R1:W-:Y:S01]  /*6e00*/  UTCQMMA gdesc[UR26], gdesc[UR12], tmem[UR16], tmem[UR30], idesc[UR31], !UPT ;  /* 0x00ff1e0c1a0075ea */ /* 0x0003e2000f800310 */
[----:B------:R-:W-:Y:S01]  /*6e10*/  UMOV UR4, UR4 ;  /* 0x0000000400047c82 */ /* 0x000fe20008000000 */
[----:B------:R1:W-:Y:S01]  /*6e20*/  UTCQMMA gdesc[UR18], gdesc[UR12], tmem[UR17], tmem[UR32], idesc[UR33], !UPT ;  /* 0x00ff200c120075ea */ /* 0x0003e2000f800311 */
[----:B------:R1:W-:Y:S01]  /*6e30*/  UTCQMMA gdesc[UR20], gdesc[UR12], tmem[UR24], tmem[UR34], idesc[UR35], !UPT ;  /* 0x00ff220c140075ea */ /* 0x0003e2000f800318 */
[----:B------:R1:W-:Y:S01]  /*6e40*/  UTCBAR [UR4], URZ ;  /* 0x000000ff040073e9 */ /* 0x0003e200080000ff */
[----:B------:R-:W-:Y:S01]  /*6e50*/  NOP ;  /* 0x0000000000007918 */ /* 0x000fe20000000000 */
.L_x_6:
[----:B-1----:R-:W-:Y:S01]  /*6e60*/  UMOV UR4, URZ ;  /* 0x000000ff00047c82 */ /* 0x002fe20008000000 */
[----:B------:R-:W-:Y:S05]  /*6e70*/  @!P2 BRA `(.L_x_7) ;  /* 0x0000006000eca947 */ /* 0x000fea0003800000 */
[----:B0-----:R-:W-:Y:S01]  /*6e80*/  SHF.R.S32.HI R125, RZ, 0x1f, R143 ;  /* 0x0000001fff7d7819 */ /* 0x001fe2000001148f */
[----:B------:R-:W-:Y:S02]  /*6e90*/  UIADD3 UR4, UPT, UPT, UR9, 0x4000, URZ ;  /* 0x0000400009047890 */ /* 0x000fe4000fffe0ff */
[----:B------:R-:W-:Y:S01]  /*6ea0*/  UIADD3 UR5, UPT, UPT, UR9, 0x8800, URZ ;  /* 0x0000880009057890 */ /* 0x000fe2000fffe0ff */
[----:B------:R-:W-:Y:S01]  /*6eb0*/  LEA.HI R125, R125, R143, RZ, 0x5 ;  /* 0x0000008f7d7d7211 */ /* 0x000fe200078f28ff */
[----:B------:R-:W-:Y:S02]  /*6ec0*/  USHF.R.U32.HI UR4, URZ, 0x4, UR4 ;  /* 0x00000004ff047899 */ /* 0x000fe40008011604 */
[----:B------:R-:W-:Y:S01]  /*6ed0*/  USHF.R.U32.HI UR5, URZ, 0x4, UR5 ;  /* 0x00000004ff057899 */ /* 0x000fe20008011605 */
[----:B------:R-:W-:Y:S01]  /*6ee0*/  SHF.R.S32.HI R125, RZ, 0x5, R125 ;  /* 0x00000005ff7d7819 */ /* 0x000fe2000001147d */
[----:B------:R-:W-:Y:S02]  /*6ef0*/  USGXT.U32 UR14, UR4, 0xe ;  /* 0x0000000e040e789a */ /* 0x000fe40008000000 */
[----:B------:R-:W-:Y:S01]  /*6f00*/  USHF.L.U32 UR18, UR6, 0x5, URZ ;  /* 0x0000000506127899 */ /* 0x000fe200080006ff */
[----:B------:R-:W-:Y:S01]  /*6f10*/  VIMNMX R125, PT, PT, R125, 0x2, !PT ;  /* 0x000000027d7d7848 */ /* 0x000fe20007fe0100 */
[----:B------:R-:W-:Y:S01]  /*6f20*/  UIADD3 UR30, UP1, UPT, UR14, 0x100, URZ ;  /* 0x000001000e1e7890 */ /* 0x000fe2000ff3e0ff */
[----:B------:R-:W-:Y:S01]  /*6f30*/  UMOV UR4, URZ ;  /* 0x000000ff00047c82 */ /* 0x000fe20008000000 */
[----:B------:R-:W-:-:S02]  /*6f40*/  USHF.L.U32 UR19, UR7, 0x5, URZ ;  /* 0x0000000507137899 */ /* 0x000fc400080006ff */
[----:B------:R-:W-:Y:S01]  /*6f50*/  VIADD R126, R125, 0xffffffff ;  /* 0xffffffff7d7e7836 */ /* 0x000fe20000000000 */
[----:B------:R-:W-:Y:S01]  /*6f60*/  UIADD3.X UR31, UPT, UPT, UR4, 0x40004040, URZ, UP1, !UPT ;  /* 0x40004040041f7890 */ /* 0x000fe20008ffe4ff */
[----:B------:R-:W-:Y:S01]  /*6f70*/  IMAD.MOV.U32 R125, RZ, RZ, RZ ;  /* 0x000000ffff7d7224 */ /* 0x000fe200078e00ff */
[----:B------:R-:W-:Y:S02]  /*6f80*/  USGXT.U32 UR12, UR5, 0xe ;  /* 0x0000000e050c789a */ /* 0x000fe40008000000 */
[----:B------:R0:W-:Y:S01]  /*6f90*/  STL [R1+0x278], R126 ;  /* 0x0002787e01007387 */ /* 0x0001e20000100800 */
[----:B------:R-:W-:Y:S02]  /*6fa0*/  USHF.R.S32.HI UR21, URZ, 0x1f, UR18 ;  /* 0x0000001fff157899 */ /* 0x000fe40008011412 */
[----:B------:R-:W-:Y:S02]  /*6fb0*/  USHF.R.S32.HI UR28, URZ, 0x1f, UR19 ;  /* 0x0000001fff1c7899 */ /* 0x000fe40008011413 */
[----:B------:R-:W-:-:S02]  /*6fc0*/  UIADD3.64 UR24, UPT, UPT, UR30, 0x100, URZ ;  /* 0x000001001e187897 */ /* 0x000fc4000fffe0ff */
[----:B------:R-:W-:Y:S01]  /*6fd0*/  UIADD3.64 UR26, UPT, UPT, UR30, 0x200, URZ ;  /* 0x000002001e1a7897 */ /* 0x000fe2000fffe0ff */
[----:B------:R-:W-:Y:S01]  /*6fe0*/  UMOV UR20, 0x1 ;  /* 0x0000000100147882 */ /* 0x000fe20000000000 */
[----:B------:R-:W-:Y:S01]  /*6ff0*/  UMOV UR5, URZ ;  /* 0x000000ff00057c82 */ /* 0x000fe20008000000 */
[----:B0-----:R-:W-:-:S09]  /*7000*/  UMOV UR13, 0xc0004010 ;  /* 0xc0004010000d7882 */ /* 0x001fd20000000000 */
.L_x_10:
[----:B------:R-:W2:Y:S04]  /*7010*/  LDL.LU R126, [R1+0x274] ;  /* 0x00027400017e7983 */ /* 0x000ea80000300800 */
[----:B------:R-:W3:Y:S04]  /*7020*/  LDL.LU R130, [R1+0x26c] ;  /* 0x00026c0001827983 */ /* 0x000ee80000300800 */
[----:B------:R-:W4:Y:S04]  /*7030*/  LDL.LU R129, [R1+0x264] ;  /* 0x0002640001817983 */ /* 0x000f280000300800 */
[----:B-----5:R-:W5:Y:S04]  /*7040*/  LDL.LU R128, [R1+0x25c] ;  /* 0x00025c0001807983 */ /* 0x020f680000300800 */
[----:B------:R-:W3:Y:S01]  /*7050*/  LDL.LU R127, [R1+0x254] ;  /* 0x00025400017f7983 */ /* 0x000ee20000300800 */
[----:B------:R-:W-:-:S03]  /*7060*/  IMAD.U32 R125, R125, -0x80000000, RZ ;  /* 0x800000007d7d7824 */ /* 0x000fc600078e00ff */
[----:B------:R-:W3:Y:S04]  /*7070*/  LDL.LU R152, [R1+0x270] ;  /* 0x0002700001987983 */ /* 0x000ee80000300800 */
[----:B------:R-:W3:Y:S04]  /*7080*/  LDL.LU R151, [R1+0x24c] ;  /* 0x00024c0001977983 */ /* 0x000ee80000300800 */
[----:B------:R-:W3:Y:S01]  /*7090*/  LDL.LU R150, [R1+0x268] ;  /* 0x0002680001967983 */ /* 0x000ee20000300800 */
[----:B--2---:R-:W-:-:S05]  /*70a0*/  IADD3 R126, P6, PT, R126, UR19, RZ ;  /* 0x000000137e7e7c10 */ /* 0x004fca000ffde0ff */
[----:B------:R0:W-:Y:S04]  /*70b0*/  STL [R1+0x274], R126 ;  /* 0x0002747e01007387 */ /* 0x0001e80000100800 */
[----:B------:R-:W2:Y:S04]  /*70c0*/  LDL.LU R149, [R1+0x244] ;  /* 0x0002440001957983 */ /* 0x000ea80000300800 */
        /* <DEDUP_REMOVED lines=18> */
[----:B0-----:R-:W2:Y:S01]  /*71f0*/  LDL.LU R126, [R1+0x218] ;  /* 0x00021800017e7983 */ /* 0x001ea20000300800 */
[----:B---3--:R-:W-:-:S02]  /*7200*/  IADD3 R130, P1, PT, R130, UR19, RZ ;  /* 0x0000001382827c10 */ /* 0x008fc4000ff3e0ff */
[----:B----4-:R-:W-:-:S03]  /*7210*/  IADD3 R129, P2, PT, R129, UR19, RZ ;  /* 0x0000001381817c10 */ /* 0x010fc6000ff5e0ff */
[----:B------:R0:W-:Y:S01]  /*7220*/  STL [R1+0x26c], R130 ;  /* 0x00026c8201007387 */ /* 0x0001e20000100800 */
[----:B-----5:R-:W-:-:S03]  /*7230*/  IADD3 R128, P3, PT, R128, UR19, RZ ;  /* 0x0000001380807c10 */ /* 0x020fc6000ff7e0ff */
[----:B0-----:R-:W3:Y:S04]  /*7240*/  LDL.LU R130, [R1+0x1f4] ;  /* 0x0001f40001827983 */ /* 0x001ee80000300800 */
[----:B------:R0:W-:Y:S04]  /*7250*/  STL [R1+0x264], R129 ;  /* 0x0002648101007387 */ /* 0x0001e80000100800 */
[----:B0-----:R-:W4:Y:S04]  /*7260*/  LDL.LU R129, [R1+0x210] ;  /* 0x0002100001817983 */ /* 0x001f280000300800 */
[----:B------:R0:W-:Y:S04]  /*7270*/  STL [R1+0x25c], R128 ;  /* 0x00025c8001007387 */ /* 0x0001e80000100800 */
[----:B0-----:R-:W5:Y:S01]  /*7280*/  LDL.LU R128, [R1+0x1e8] ;  /* 0x0001e80001807983 */ /* 0x001f620000300800 */
[----:B------:R-:W-:-:S02]  /*7290*/  IADD3 R127, P5, PT, R127, UR19, RZ ;  /* 0x000000137f7f7c10 */ /* 0x000fc4000ffbe0ff */
[----:B------:R-:W-:Y:S02]  /*72a0*/  IADD3.X R152, PT, PT, R152, UR28, RZ, P6, !PT ;  /* 0x0000001c98987c10 */ /* 0x000fe4000b7fe4ff */
[----:B------:R-:W-:Y:S01]  /*72b0*/  IADD3 R151, P6, PT, R151, UR19, RZ ;  /* 0x0000001397977c10 */ /* 0x000fe2000ffde0ff */
[----:B------:R0:W-:Y:S01]  /*72c0*/  STL [R1+0x254], R127 ;  /* 0x0002547f01007387 */ /* 0x0001e20000100800 */
[----:B------:R-:W-:-:S03]  /*72d0*/  IADD3.X R150, PT, PT, R150, UR28, RZ, P1, !PT ;  /* 0x0000001c96967c10 */ /* 0x000fc60008ffe4ff */
[----:B0-----:R-:W5:Y:S04]  /*72e0*/  LDL.LU R127, [R1+0x208] ;  /* 0x00020800017f7983 */ /* 0x001f680000300800 */
[----:B------:R-:W-:Y:S04]  /*72f0*/  STL [R1+0x270], R152 ;  /* 0x0002709801007387 */ /* 0x000fe80000100800 */
[----:B------:R-:W-:Y:S04]  /*7300*/  STL [R1+0x24c], R151 ;  /* 0x00024c9701007387 */ /* 0x000fe80000100800 */
[----:B------:R-:W-:Y:S01]  /*7310*/  STL [R1+0x268], R150 ;  /* 0x0002689601007387 */ /* 0x000fe20000100800 */
[----:B--2---:R-:W-:-:S02]  /*7320*/  IADD3 R149, P1, PT, R149, UR19, RZ ;  /* 0x0000001395957c10 */ /* 0x004fc4000ff3e0ff */
[----:B------:R-:W-:-:S03]  /*7330*/  IADD3.X R148, PT, PT, R148, UR28, RZ, P2, !PT ;  /* 0x0000001c94947c10 */ /* 0x000fc600097fe4ff */
[----:B------:R-:W-:Y:S01]  /*7340*/  STL [R1+0x244], R149 ;  /* 0x0002449501007387 */ /* 0x000fe20000100800 */
[----:B------:R-:W-:-:S03]  /*7350*/  IADD3 R147, P2, PT, R147, UR19, RZ ;  /* 0x0000001393937c10 */ /* 0x000fc6000ff5e0ff */
[----:B------:R-:W-:Y:S01]  /*7360*/  STL [R1+0x260], R148 ;  /* 0x0002609401007387 */ /* 0x000fe20000100800 */
        /* <DEDUP_REMOVED lines=30> */
[----:B------:R-:W-:-:S05]  /*7550*/  IADD3.X R126, PT, PT, R126, UR28, RZ, P1, !PT ;  /* 0x0000001c7e7e7c10 */ /* 0x000fca0008ffe4ff */
[----:B------:R0:W-:Y:S04]  /*7560*/  STL [R1+0x218], R126 ;  /* 0x0002187e01007387 */ /* 0x0001e80000100800 */
[----:B------:R-:W-:Y:S04]  /*7570*/  STL [R1+0x220], R132 ;  /* 0x0002208401007387 */ /* 0x000fe80000100800 */
[----:B0-----:R-:W2:Y:S01]  /*7580*/  LDL.LU R126, [R1+0x1e0] ;  /* 0x0001e000017e7983 */ /* 0x001ea20000300800 */
[----:B------:R-:W-:Y:S02]  /*7590*/  IADD3 R131, P6, PT, R131, UR19, RZ ;  /* 0x0000001383837c10 */ /* 0x000fe4000ffde0ff */
[----:B---3--:R-:W-:-:S03]  /*75a0*/  IADD3 R130, P1, PT, R130, UR18, RZ ;  /* 0x0000001282827c10 */ /* 0x008fc6000ff3e0ff */
[----:B------:R-:W-:Y:S04]  /*75b0*/  STL [R1+0x1fc], R131 ;  /* 0x0001fc8301007387 */ /* 0x000fe80000100800 */
[----:B------:R0:W-:Y:S01]  /*75c0*/  STL [R1+0x1f4], R130 ;  /* 0x0001f48201007387 */ /* 0x0001e20000100800 */
[----:B----4-:R-:W-:-:S03]  /*75d0*/  IADD3.X R129, PT, PT, R129, UR28, RZ, P2, !PT ;  /* 0x0000001c81817c10 */ /* 0x010fc600097fe4ff */
[----:B0-----:R-:W3:Y:S04]  /*75e0*/  LDL.LU R130, [R1+0x200] ;  /* 0x0002000001827983 */ /* 0x001ee80000300800 */
[----:B------:R0:W-:Y:S01]  /*75f0*/  STL [R1+0x210], R129 ;  /* 0x0002108101007387 */ /* 0x0001e20000100800 */
[----:B-----5:R-:W-:-:S03]  /*7600*/  IADD3 R128, P2, PT, R128, UR18, RZ ;  /* 0x0000001280807c10 */ /* 0x020fc6000ff5e0ff */
[----:B0-----:R-:W4:Y:S04]  /*7610*/  LDL.LU R129, [R1+0x1d8] ;  /* 0x0001d80001817983 */ /* 0x001f280000300800 */
[----:B------:R0:W-:Y:S04]  /*7620*/  STL [R1+0x1e8], R128 ;  /* 0x0001e88001007387 */ /* 0x0001e80000100800 */
[----:B0-----:R-:W5:Y:S01]  /*7630*/  LDL.LU R128, [R1+0x1f8] ;  /* 0x0001f80001807983 */ /* 0x001f620000300800 */
[----:B------:R-:W-:-:S03]  /*7640*/  IADD3.X R127, PT, PT, R127, UR28, RZ, P3, !PT ;  /* 0x0000001c7f7f7c10 */ /* 0x000fc60009ffe4ff */
[----:B------:R-:W5:Y:S04]  /*7650*/  LDL.LU R152, [R1+0x1d0] ;  /* 0x0001d00001987983 */ /* 0x000f680000300800 */
[----:B------:R-:W5:Y:S04]  /*7660*/  LDL.LU R151, [R1+0x1ec] ;  /* 0x0001ec0001977983 */ /* 0x000f680000300800 */
[----:B------:R-:W5:Y:S04]  /*7670*/  LDL.LU R150, [R1+0x1c8] ;  /* 0x0001c80001967983 */ /* 0x000f680000300800 */
[----:B------:R0:W-:Y:S04]  /*7680*/  STL [R1+0x208], R127 ;  /* 0x0002087f01007387 */ /* 0x0001e80000100800 */
[----:B------:R-:W5:Y:S04]  /*7690*/  LDL.LU R149, [R1+0x1e4] ;  /* 0x0001e40001957983 */ /* 0x000f680000300800 */
        /* <DEDUP_REMOVED lines=18> */
[----:B0-----:R-:W5:Y:S01]  /*77c0*/  LDL.LU R127, [R1+0x178] ;  /* 0x00017800017f7983 */ /* 0x001f620000300800 */
[----:B--2---:R-:W-:-:S05]  /*77d0*/  IADD3 R126, P3, PT, R126, UR18, RZ ;  /* 0x000000127e7e7c10 */ /* 0x004fca000ff7e0ff */
[----:B------:R0:W-:Y:S04]  /*77e0*/  STL [R1+0x1e0], R126 ;  /* 0x0001e07e01007387 */ /* 0x0001e80000100800 */
[----:B0-----:R-:W2:Y:S01]  /*77f0*/  LDL.LU R126, [R1+0x194] ;  /* 0x00019400017e7983 */ /* 0x001ea20000300800 */
[----:B---3--:R-:W-:-:S05]  /*7800*/  IADD3.X R130, PT, PT, R130, UR28, RZ, P5, !PT ;  /* 0x0000001c82827c10 */ /* 0x008fca000affe4ff */
[----:B------:R0:W-:Y:S01]  /*7810*/  STL [R1+0x200], R130 ;  /* 0x0002008201007387 */ /* 0x0001e20000100800 */
[----:B----4-:R-:W-:-:S03]  /*7820*/  IADD3 R129, P5, PT, R129, UR18, RZ ;  /* 0x0000001281817c10 */ /* 0x010fc6000ffbe0ff */
[----:B0-----:R-:W3:Y:S04]  /*7830*/  LDL.LU R130, [R1+0x170] ;  /* 0x0001700001827983 */ /* 0x001ee80000300800 */
[----:B------:R0:W-:Y:S01]  /*7840*/  STL [R1+0x1d8], R129 ;  /* 0x0001d88101007387 */ /* 0x0001e20000100800 */
[----:B-----5:R-:W-:-:S03]  /*7850*/  IADD3.X R128, PT, PT, R128, UR28, RZ, P6, !PT ;  /* 0x0000001c80807c10 */ /* 0x020fc6000b7fe4ff */
[----:B0-----:R-:W4:Y:S04]  /*7860*/  LDL.LU R129, [R1+0x18c] ;  /* 0x00018c0001817983 */ /* 0x001f280000300800 */
[----:B------:R0:W-:Y:S04]  /*7870*/  STL [R1+0x1f8], R128 ;  /* 0x0001f88001007387 */ /* 0x0001e80000100800 */
[----:B0-----:R-:W5:Y:S01]  /*7880*/  LDL.LU R128, [R1+0x168] ;  /* 0x0001680001807983 */ /* 0x001f620000300800 */
[----:B------:R-:W-:Y:S02]  /*7890*/  IADD3 R152, P6, PT, R152, UR18, RZ ;  /* 0x0000001298987c10 */ /* 0x000fe4000ffde0ff */
[----:B------:R-:W-:-:S02]  /*78a0*/  IADD3.X R151, PT, PT, R151, UR21, RZ, P1, !PT ;  /* 0x0000001597977c10 */ /* 0x000fc40008ffe4ff */
[----:B------:R-:W-:Y:S02]  /*78b0*/  IADD3 R150, P1, PT, R150, UR18, RZ ;  /* 0x0000001296967c10 */ /* 0x000fe4000ff3e0ff */
[----:B------:R-:W-:Y:S01]  /*78c0*/  IADD3.X R149, PT, PT, R149, UR21, RZ, P2, !PT ;  /* 0x0000001595957c10 */ /* 0x000fe200097fe4ff */
        /* <DEDUP_REMOVED lines=33> */
[----:B------:R-:W-:Y:S02]  /*7ae0*/  IADD3 R132, P6, PT, R132, UR18, RZ ;  /* 0x0000001284847c10 */ /* 0x000fe4000ffde0ff */
[----:B------:R-:W-:Y:S01]  /*7af0*/  IADD3.X R131, PT, PT, R131, UR21, RZ, P1, !PT ;  /* 0x0000001583837c10 */ /* 0x000fe20008ffe4ff */
[----:B------:R-:W-:Y:S01]  /*7b00*/  STL [R1+0x1ac], R135 ;  /* 0x0001ac8701007387 */ /* 0x000fe20000100800 */
[----:B------:R-:W-:-:S03]  /*7b10*/  IADD3 R127, P1, PT, R127, UR18, RZ ;  /* 0x000000127f7f7c10 */ /* 0x000fc6000ff3e0ff */
[----:B------:R-:W-:Y:S04]  /*7b20*/  STL [R1+0x188], R134 ;  /* 0x0001888601007387 */ /* 0x000fe80000100800 */
[----:B------:R-:W-:Y:S04]  /*7b30*/  STL [R1+0x1a4], R133 ;  /* 0x0001a48501007387 */ /* 0x000fe80000100800 */
[----:B------:R0:W-:Y:S04]  /*7b40*/  STL [R1+0x178], R127 ;  /* 0x0001787f01007387 */ /* 0x0001e80000100800 */
[----:B------:R-:W-:Y:S04]  /*7b50*/  STL [R1+0x180], R132 ;  /* 0x0001808401007387 */ /* 0x000fe80000100800 */
[----:B0-----:R-:W5:Y:S04]  /*7b60*/  LDL.LU R127, [R1+0x184] ;  /* 0x00018400017f7983 */ /* 0x001f680000300800 */
[----:B------:R-:W-:Y:S01]  /*7b70*/  STL [R1+0x19c], R131 ;  /* 0x00019c8301007387 */ /* 0x000fe20000100800 */
[----:B--2---:R-:W-:-:S05]  /*7b80*/  IADD3.X R126, PT, PT, R126, UR21, RZ, P2, !PT ;  /* 0x000000157e7e7c10 */ /* 0x004fca00097fe4ff */
[----:B------:R0:W-:Y:S04]  /*7b90*/  STL [R1+0x194], R126 ;  /* 0x0001947e01007387 */ /* 0x0001e80000100800 */
[----:B0-----:R-:W2:Y:S01]  /*7ba0*/  LDL.LU R126, [R1+0x160] ;  /* 0x00016000017e7983 */ /* 0x001ea20000300800 */
[----:B---3--:R-:W-:-:S05]  /*7bb0*/  IADD3 R130, P2, PT, R130, UR18, RZ ;  /* 0x0000001282827c10 */ /* 0x008fca000ff5e0ff */
[----:B------:R0:W-:Y:S01]  /*7bc0*/  STL [R1+0x170], R130 ;  /* 0x0001708201007387 */ /* 0x0001e20000100800 */
[----:B----4-:R-:W-:-:S03]  /*7bd0*/  IADD3.X R129, PT, PT, R129, UR21, RZ, P3, !PT ;  /* 0x0000001581817c10 */ /* 0x010fc60009ffe4ff */
[----:B0-----:R-:W3:Y:S04]  /*7be0*/  LDL.LU R130, [R1+0x17c] ;  /* 0x00017c0001827983 */ /* 0x001ee80000300800 */
[----:B------:R0:W-:Y:S01]  /*7bf0*/  STL [R1+0x18c], R129 ;  /* 0x00018c8101007387 */ /* 0x0001e20000100800 */
[----:B-----5:R-:W-:-:S03]  /*7c00*/  IADD3 R128, P3, PT, R128, UR18, RZ ;  /* 0x0000001280807c10 */ /* 0x020fc6000ff7e0ff */
[----:B0-----:R-:W4:Y:S04]  /*7c10*/  LDL.LU R129, [R1+0x158] ;  /* 0x0001580001817983 */ /* 0x001f280000300800 */
        /* <DEDUP_REMOVED lines=24> */
[----:B------:R-:W-:-:S05]  /*7da0*/  IADD3.X R127, PT, PT, R127, UR21, RZ, P5, !PT ;  /* 0x000000157f7f7c10 */ /* 0x000fca000affe4ff */
[----:B------:R0:W-:Y:S04]  /*7db0*/  STL [R1+0x184], R127 ;  /* 0x0001847f01007387 */ /* 0x0001e80000100800 */
[----:B0-----:R-:W5:Y:S01]  /*7dc0*/  LDL.LU R127, [R1+0xf4] ;  /* 0x0000f400017f7983 */ /* 0x001f620000300800 */
[----:B--2---:R-:W-:-:S05]  /*7dd0*/  IADD3 R126, P5, PT, R126, UR18, RZ ;  /* 0x000000127e7e7c10 */ /* 0x004fca000ffbe0ff */
[----:B------:R0:W-:Y:S04]  /*7de0*/  STL [R1+0x160], R126 ;  /* 0x0001607e01007387 */ /* 0x0001e80000100800 */
[----:B0-----:R-:W2:Y:S01]  /*7df0*/  LDL.LU R126, [R1+0x114] ;  /* 0x00011400017e7983 */ /* 0x001ea20000300800 */
[----:B---3--:R-:W-:-:S05]  /*7e00*/  IADD3.X R130, PT, PT, R130, UR21, RZ, P6, !PT ;  /* 0x0000001582827c10 */ /* 0x008fca000b7fe4ff */
[----:B------:R0:W-:Y:S01]  /*7e10*/  STL [R1+0x17c], R130 ;  /* 0x00017c8201007387 */ /* 0x0001e20000100800 */
[----:B----4-:R-:W-:-:S03]  /*7e20*/  IADD3 R129, P6, PT, R129, UR18, RZ ;  /* 0x0000001281817c10 */ /* 0x010fc6000ffde0ff */
[----:B0-----:R-:W3:Y:S01]  /*7e30*/  LDL.LU R130, [R1+0xec] ;  /* 0x0000ec0001827983 */ /* 0x001ee20000300800 */
[----:B-----5:R-:W-:-:S03]  /*7e40*/  IADD3.X R152, PT, PT, R152, UR21, RZ, P1, !PT ;  /* 0x0000001598987c10 */ /* 0x020fc60008ffe4ff */
[----:B------:R0:W-:Y:S01]  /*7e50*/  STL [R1+0x158], R129 ;  /* 0x0001588101007387 */ /* 0x0001e20000100800 */
[----:B------:R-:W-:Y:S02]  /*7e60*/  IADD3 R151, P1, PT, R151, UR18, RZ ;  /* 0x0000001297977c10 */ /* 0x000fe4000ff3e0ff */
[----:B------:R-:W-:Y:S01]  /*7e70*/  IADD3.X R150, PT, PT, R150, UR21, RZ, P2, !PT ;  /* 0x0000001596967c10 */ /* 0x000fe200097fe4ff */
[----:B0-----:R-:W4:Y:S01]  /*7e80*/  LDL.LU R129, [R1+0x10c] ;  /* 0x00010c0001817983 */ /* 0x001f220000300800 */
        /* <DEDUP_REMOVED lines=35> */
[----:B------:R-:W-:Y:S04]  /*80c0*/  STL [R1+0x110], R135 ;  /* 0x0001108701007387 */ /* 0x000fe80000100800 */
[----:B------:R-:W-:Y:S01]  /*80d0*/  STL [R1+0x12c], R134 ;  /* 0x00012c8601007387 */ /* 0x000fe20000100800 */
[----:B------:R-:W-:-:S03]  /*80e0*/  IADD3.X R128, PT, PT, R128, UR21, RZ, P2, !PT ;  /* 0x0000001580807c10 */ /* 0x000fc600097fe4ff */
[----:B------:R-:W-:Y:S04]  /*80f0*/  STL [R1+0x108], R133 ;  /* 0x0001088501007387 */ /* 0x000fe80000100800 */
[----:B------:R0:W-:Y:S04]  /*8100*/  STL [R1+0x11c], R128 ;  /* 0x00011c8001007387 */ /* 0x0001e80000100800 */
[----:B------:R-:W-:Y:S04]  /*8110*/  STL [R1+0x124], R132 ;  /* 0x0001248401007387 */ /* 0x000fe80000100800 */
[----:B0-----:R-:W5:Y:S01]  /*8120*/  LDL.LU R128, [R1+0xe4] ;  /* 0x0000e40001807983 */ /* 0x001f620000300800 */
[----:B------:R-:W-:-:S02]  /*8130*/  IADD3 R131, P1, PT, R131, UR18, RZ ;  /* 0x0000001283837c10 */ /* 0x000fc4000ff3e0ff */
[----:B------:R-:W-:-:S03]  /*8140*/  IADD3 R127, P2, PT, R127, UR18, RZ ;  /* 0x000000127f7f7c10 */ /* 0x000fc6000ff5e0ff */
[----:B------:R-:W-:Y:S04]  /*8150*/  STL [R1+0xfc], R131 ;  /* 0x0000fc8301007387 */ /* 0x000fe80000100800 */
[----:B------:R0:W-:Y:S04]  /*8160*/  STL [R1+0xf4], R127 ;  /* 0x0000f47f01007387 */ /* 0x0001e80000100800 */
[----:B0-----:R-:W5:Y:S01]  /*8170*/  LDL.LU R127, [R1+0x104] ;  /* 0x00010400017f7983 */ /* 0x001f620000300800 */
[----:B--2---:R-:W-:-:S05]  /*8180*/  IADD3.X R126, PT, PT, R126, UR21, RZ, P3, !PT ;  /* 0x000000157e7e7c10 */ /* 0x004fca0009ffe4ff */
[----:B------:R0:W-:Y:S04]  /*8190*/  STL [R1+0x114], R126 ;  /* 0x0001147e01007387 */ /* 0x0001e80000100800 */
[----:B0-----:R-:W2:Y:S01]  /*81a0*/  LDL.LU R126, [R1+0xdc] ;  /* 0x0000dc00017e7983 */ /* 0x001ea20000300800 */
[----:B---3--:R-:W-:-:S05]  /*81b0*/  IADD3 R130, P3, PT, R130, UR18, RZ ;  /* 0x0000001282827c10 */ /* 0x008fca000ff7e0ff */
[----:B------:R0:W-:Y:S01]  /*81c0*/  STL [R1+0xec], R130 ;  /* 0x0000ec8201007387 */ /* 0x0001e20000100800 */
[----:B----4-:R-:W-:-:S03]  /*81d0*/  IADD3.X R129, PT, PT, R129, UR21, RZ, P5, !PT ;  /* 0x0000001581817c10 */ /* 0x010fc6000affe4ff */
[----:B0-----:R-:W3:Y:S04]  /*81e0*/  LDL.LU R130, [R1+0xf8] ;  /* 0x0000f80001827983 */ /* 0x001ee80000300800 */
[----:B------:R-:W4:Y:S04]  /*81f0*/  LDL.LU R152, [R1+0xd4] ;  /* 0x0000d40001987983 */ /* 0x000f280000300800 */
[----:B------:R-:W4:Y:S04]  /*8200*/  LDL.LU R151, [R1+0xf0] ;  /* 0x0000f00001977983 */ /* 0x000f280000300800 */
[----:B------:R-:W4:Y:S04]  /*8210*/  LDL.LU R150, [R1+0xcc] ;  /* 0x0000cc0001967983 */ /* 0x000f280000300800 */
[----:B------:R0:W-:Y:S04]  /*8220*/  STL [R1+0x10c], R129 ;  /* 0x00010c8101007387 */ /* 0x0001e80000100800 */
[----:B------:R-:W4:Y:S04]  /*8230*/  LDL.LU R149, [R1+0xe8] ;  /* 0x0000e80001957983 */ /* 0x000f280000300800 */
        /* <DEDUP_REMOVED lines=17> */
[----:B------:R-:W4:Y:S01]  /*8350*/  LDL.LU R131, [R1+0xa0] ;  /* 0x0000a00001837983 */ /* 0x000f220000300800 */
[----:B-----5:R-:W-:-:S03]  /*8360*/  IADD3 R128, P5, PT, R128, UR18, RZ ;  /* 0x0000001280807c10 */ /* 0x020fc6000ffbe0ff */
[----:B0-----:R-:W5:Y:S04]  /*8370*/  LDL.LU R129, [R1+0x7c] ;  /* 0x00007c0001817983 */ /* 0x001f680000300800 */
[----:B------:R0:W-:Y:S04]  /*8380*/  STL [R1+0xe4], R128 ;  /* 0x0000e48001007387 */ /* 0x0001e80000100800 */
[----:B0-----:R-:W5:Y:S01]  /*8390*/  LDL.LU R128, [R1+0x98] ;  /* 0x0000980001807983 */ /* 0x001f620000300800 */
[----:B------:R-:W-:-:S05]  /*83a0*/  IADD3.X R127, PT, PT, R127, UR21, RZ, P6, !PT ;  /* 0x000000157f7f7c10 */ /* 0x000fca000b7fe4ff */
[----:B------:R0:W-:Y:S04]  /*83b0*/  STL [R1+0x104], R127 ;  /* 0x0001047f01007387 */ /* 0x0001e80000100800 */
[----:B0-----:R-:W5:Y:S01]  /*83c0*/  LDL.LU R127, [R1+0x74] ;  /* 0x00007400017f7983 */ /* 0x001f620000300800 */
[----:B--2---:R-:W-:-:S05]  /*83d0*/  IADD3 R126, P6, PT, R126, UR18, RZ ;  /* 0x000000127e7e7c10 */ /* 0x004fca000ffde0ff */
[----:B------:R0:W-:Y:S04]  /*83e0*/  STL [R1+0xdc], R126 ;  /* 0x0000dc7e01007387 */ /* 0x0001e80000100800 */
[----:B0-----:R-:W2:Y:S01]  /*83f0*/  LDL.LU R126, [R1+0x90] ;  /* 0x00009000017e7983 */ /* 0x001ea20000300800 */
[----:B---3--:R-:W-:Y:S02]  /*8400*/  IADD3.X R130, PT, PT, R130, UR21, RZ, P1, !PT ;  /* 0x0000001582827c10 */ /* 0x008fe40008ffe4ff */
[----:B----4-:R-:W-:-:S03]  /*8410*/  IADD3 R152, P1, PT, R152, UR18, RZ ;  /* 0x0000001298987c10 */ /* 0x010fc6000ff3e0ff */
[----:B------:R0:W-:Y:S01]  /*8420*/  STL [R1+0xf8], R130 ;  /* 0x0000f88201007387 */ /* 0x0001e20000100800 */
[----:B------:R-:W-:Y:S02]  /*8430*/  IADD3.X R151, PT, PT, R151, UR21, RZ, P2, !PT ;  /* 0x0000001597977c10 */ /* 0x000fe400097fe4ff */
[----:B------:R-:W-:Y:S01]  /*8440*/  IADD3 R150, P2, PT, R150, UR18, RZ ;  /* 0x0000001296967c10 */ /* 0x000fe2000ff5e0ff */
[----:B0-----:R-:W3:Y:S01]  /*8450*/  LDL.LU R130, [R1+0x6c] ;  /* 0x00006c0001827983 */ /* 0x001ee20000300800 */
        /* <DEDUP_REMOVED lines=38> */
[----:B-----5:R-:W-:-:S03]  /*86c0*/  IADD3 R129, P2, PT, R129, UR18, RZ ;  /* 0x0000001281817c10 */ /* 0x020fc6000ff5e0ff */
[----:B------:R-:W-:Y:S04]  /*86d0*/  STL [R1+0xa8], R133 ;  /* 0x0000a88501007387 */ /* 0x000fe80000100800 */
[----:B------:R0:W-:Y:S04]  /*86e0*/  STL [R1+0x7c], R129 ;  /* 0x00007c8101007387 */ /* 0x0001e80000100800 */
[----:B------:R-:W-:Y:S01]  /*86f0*/  STL [R1+0x84], R132 ;  /* 0x0000848401007387 */ /* 0x000fe20000100800 */
[----:B------:R-:W-:-:S03]  /*8700*/  IADD3.X R128, PT, PT, R128, UR21, RZ, P3, !PT ;  /* 0x0000001580807c10 */ /* 0x000fc60009ffe4ff */
[----:B0-----:R-:W4:Y:S04]  /*8710*/  LDL.LU R129, [R1+0x88] ;  /* 0x0000880001817983 */ /* 0x001f280000300800 */
[----:B------:R-:W-:Y:S04]  /*8720*/  STL [R1+0xa0], R131 ;  /* 0x0000a08301007387 */ /* 0x000fe80000100800 */
[----:B------:R0:W-:Y:S04]  /*8730*/  STL [R1+0x98], R128 ;  /* 0x0000988001007387 */ /* 0x0001e80000100800 */
[----:B0-----:R-:W5:Y:S01]  /*8740*/  LDL.LU R128, [R1+0x64] ;  /* 0x0000640001807983 */ /* 0x001f620000300800 */
[----:B------:R-:W-:-:S05]  /*8750*/  IADD3 R127, P3, PT, R127, UR18, RZ ;  /* 0x000000127f7f7c10 */ /* 0x000fca000ff7e0ff */
[----:B------:R0:W-:Y:S04]  /*8760*/  STL [R1+0x74], R127 ;  /* 0x0000747f01007387 */ /* 0x0001e80000100800 */
[----:B0-----:R-:W5:Y:S01]  /*8770*/  LDL.LU R127, [R1+0x80] ;  /* 0x00008000017f7983 */ /* 0x001f620000300800 */
[----:B--2---:R-:W-:-:S05]  /*8780*/  IADD3.X R126, PT, PT, R126, UR21, RZ, P5, !PT ;  /* 0x000000157e7e7c10 */ /* 0x004fca000affe4ff */
[----:B------:R0:W-:Y:S04]  /*8790*/  STL [R1+0x90], R126 ;  /* 0x0000907e01007387 */ /* 0x0001e80000100800 */
[----:B0-----:R-:W2:Y:S04]  /*87a0*/  LDL.LU R126, [R1+0x5c] ;  /* 0x00005c00017e7983 */ /* 0x001ea80000300800 */
[----:B------:R-:W2:Y:S01]  /*87b0*/  LDL.LU R152, [R1+0x78] ;  /* 0x0000780001987983 */ /* 0x000ea20000300800 */
[----:B---3--:R-:W-:-:S03]  /*87c0*/  IADD3 R130, P5, PT, R130, UR18, RZ ;  /* 0x0000001282827c10 */ /* 0x008fc6000ffbe0ff */
[----:B------:R-:W3:Y:S04]  /*87d0*/  LDL.LU R151, [R1+0x54] ;  /* 0x0000540001977983 */ /* 0x000ee80000300800 */
[----:B------:R-:W3:Y:S04]  /*87e0*/  LDL.LU R150, [R1+0x70] ;  /* 0x0000700001967983 */ /* 0x000ee80000300800 */
[----:B------:R0:W-:Y:S04]  /*87f0*/  STL [R1+0x6c], R130 ;  /* 0x00006c8201007387 */ /* 0x0001e80000100800 */
[----:B------:R-:W3:Y:S04]  /*8800*/  LDL.LU R149, [R1+0x4c] ;  /* 0x00004c0001957983 */ /* 0x000ee80000300800 */
        /* <DEDUP_REMOVED lines=18> */
[----:B0-----:R-:W3:Y:S01]  /*8930*/  LDL.LU R130, [R1+0x20] ;  /* 0x0000200001827983 */ /* 0x001ee20000300800 */
[----:B----4-:R-:W-:-:S05]  /*8940*/  IADD3.X R129, PT, PT, R129, UR21, RZ, P6, !PT ;  /* 0x0000001581817c10 */ /* 0x010fca000b7fe4ff */
[----:B------:R0:W-:Y:S04]  /*8950*/  STL [R1+0x88], R129 ;  /* 0x0000888101007387 */ /* 0x0001e80000100800 */
[----:B0-----:R-:W4:Y:S01]  /*8960*/  LDL.LU R129, [R1+0x18] ;  /* 0x0000180001817983 */ /* 0x001f220000300800 */
[----:B-----5:R-:W-:-:S05]  /*8970*/  IADD3 R128, P6, PT, R128, UR18, RZ ;  /* 0x0000001280807c10 */ /* 0x020fca000ffde0ff */
[----:B------:R0:W-:Y:S04]  /*8980*/  STL [R1+0x64], R128 ;  /* 0x0000648001007387 */ /* 0x0001e80000100800 */
[----:B0-----:R-:W5:Y:S01]  /*8990*/  LDL.LU R128, [R1+0x10] ;  /* 0x0000100001807983 */ /* 0x001f620000300800 */
[----:B------:R-:W-:-:S05]  /*89a0*/  IADD3.X R127, PT, PT, R127, UR21, RZ, P1, !PT ;  /* 0x000000157f7f7c10 */ /* 0x000fca0008ffe4ff */
[----:B------:R0:W-:Y:S04]  /*89b0*/  STL [R1+0x80], R127 ;  /* 0x0000807f01007387 */ /* 0x0001e80000100800 */
[----:B0-----:R-:W4:Y:S01]  /*89c0*/  LDL.LU R127, [R1+0x8] ;  /* 0x00000800017f7983 */ /* 0x001f220000300800 */
[----:B--2---:R-:W-:-:S05]  /*89d0*/  IADD3 R126, P1, PT, R126, UR18, RZ ;  /* 0x000000127e7e7c10 */ /* 0x004fca000ff3e0ff */
[----:B------:R0:W-:Y:S04]  /*89e0*/  STL [R1+0x5c], R126 ;  /* 0x00005c7e01007387 */ /* 0x0001e80000100800 */
[----:B0-----:R-:W2:Y:S01]  /*89f0*/  LDL.LU R126, [R1] ;  /* 0x00000000017e7983 */ /* 0x001ea20000300800 */
[----:B---3--:R-:W-:Y:S02]  /*8a00*/  IADD3.X R146, PT, PT, R146, UR21, RZ, P6, !PT ;  /* 0x0000001592927c10 */ /* 0x008fe4000b7fe4ff */
[----:B------:R-:W-:Y:S02]  /*8a10*/  IADD3 R145, P6, PT, R145, UR18, RZ ;  /* 0x0000001291917c10 */ /* 0x000fe4000ffde0ff */
[----:B------:R-:W-:Y:S02]  /*8a20*/  IADD3.X R150, PT, PT, R150, UR21, RZ, P3, !PT ;  /* 0x0000001596967c10 */ /* 0x000fe40009ffe4ff */
[----:B------:R-:W-:-:S02]  /*8a30*/  IADD3 R149, P3, PT, R149, UR18, RZ ;  /* 0x0000001295957c10 */ /* 0x000fc4000ff7e0ff */
[----:B------:R-:W-:Y:S02]  /*8a40*/  IADD3.X R152, PT, PT, R152, UR21, RZ, P2, !PT ;  /* 0x0000001598987c10 */ /* 0x000fe400097fe4ff */
[----:B------:R-:W-:Y:S02]  /*8a50*/  IADD3.X R148, PT, PT, R148, UR21, RZ, P5, !PT ;  /* 0x0000001594947c10 */ /* 0x000fe4000affe4ff */
[----:B------:R-:W-:Y:S02]  /*8a60*/  IADD3.X R144, PT, PT, R144, UR21, RZ, P1, !PT ;  /* 0x0000001590907c10 */ /* 0x000fe40008ffe4ff */
[----:B------:R-:W-:Y:S02]  /*8a70*/  IADD3 R151, P2, PT, R151, UR18, RZ ;  /* 0x0000001297977c10 */ /* 0x000fe4000ff5e0ff */
[----:B------:R-:W-:Y:S02]  /*8a80*/  IADD3.X R136, PT, PT, R136, UR21, RZ, P6, !PT ;  /* 0x0000001588887c10 */ /* 0x000fe4000b7fe4ff */
[----:B------:R-:W-:-:S02]  /*8a90*/  IADD3 R135, P6, PT, R135, UR18, RZ ;  /* 0x0000001287877c10 */ /* 0x000fc4000ffde0ff */
[----:B------:R-:W-:Y:S02]  /*8aa0*/  IADD3.X R140, PT, PT, R140, UR21, RZ, P3, !PT ;  /* 0x000000158c8c7c10 */ /* 0x000fe40009ffe4ff */
[----:B------:R-:W-:Y:S02]  /*8ab0*/  IADD3 R147, P5, PT, R147, UR18, RZ ;  /* 0x0000001293937c10 */ /* 0x000fe4000ffbe0ff */
[----:B------:R-:W-:Y:S02]  /*8ac0*/  IADD3 R143, P1, PT, R143, UR18, RZ ;  /* 0x000000128f8f7c10 */ /* 0x000fe4000ff3e0ff */
[----:B------:R-:W-:Y:S02]  /*8ad0*/  IADD3 R139, P3, PT, R139, UR18, RZ ;  /* 0x000000128b8b7c10 */ /* 0x000fe4000ff7e0ff */
[----:B------:R-:W-:Y:S02]  /*8ae0*/  IADD3.X R142, PT, PT, R142, UR21, RZ, P2, !PT ;  /* 0x000000158e8e7c10 */ /* 0x000fe400097fe4ff */
[----:B------:R-:W-:-:S02]  /*8af0*/  IADD3.X R138, PT, PT, R138, UR21, RZ, P5, !PT ;  /* 0x000000158a8a7c10 */ /* 0x000fc4000affe4ff */
[----:B------:R-:W-:Y:S02]  /*8b00*/  IADD3.X R134, PT, PT, R134, UR21, RZ, P1, !PT ;  /* 0x0000001586867c10 */ /* 0x000fe40008ffe4ff */
[----:B------:R-:W-:Y:S02]  /*8b10*/  IADD3 R141, P2, PT, R141, UR18, RZ ;  /* 0x000000128d8d7c10 */ /* 0x000fe4000ff5e0ff */
[----:B------:R-:W-:Y:S02]  /*8b20*/  IADD3 R137, P5, PT, R137, UR18, RZ ;  /* 0x0000001289897c10 */ /* 0x000fe4000ffbe0ff */
[----:B------:R-:W-:Y:S02]  /*8b30*/  IADD3.X R130, PT, PT, R130, UR21, RZ, P3, !PT ;  /* 0x0000001582827c10 */ /* 0x000fe40009ffe4ff */
[----:B------:R-:W-:Y:S02]  /*8b40*/  IADD3 R133, P1, PT, R133, UR18, RZ ;  /* 0x0000001285857c10 */ /* 0x000fe4000ff3e0ff */
[----:B------:R-:W-:-:S02]  /*8b50*/  IADD3 R252, P3, PT, R252, UR18, RZ ;  /* 0x00000012fcfc7c10 */ /* 0x000fc4000ff7e0ff */
[----:B------:R-:W-:Y:S02]  /*8b60*/  IADD3.X R132, PT, PT, R132, UR21, RZ, P2, !PT ;  /* 0x0000001584847c10 */ /* 0x000fe400097fe4ff */
[----:B------:R-:W-:Y:S02]  /*8b70*/  IADD3.X R251, PT, PT, R251, UR21, RZ, P3, !PT ;  /* 0x00000015fbfb7c10 */ /* 0x000fe40009ffe4ff */
[----:B------:R-:W-:Y:S02]  /*8b80*/  IADD3 R131, P2, PT, R131, UR18, RZ ;  /* 0x0000001283837c10 */ /* 0x000fe4000ff5e0ff */
[----:B-----5:R-:W-:Y:S02]  /*8b90*/  IADD3.X R128, PT, PT, R128, UR21, RZ, P6, !PT ;  /* 0x0000001580807c10 */ /* 0x020fe4000b7fe4ff */
[----:B------:R-:W-:-:S04]  /*8ba0*/  IADD3 R248, P6, PT, R248, UR18, RZ ;  /* 0x00000012f8f87c10 */ /* 0x000fc8000ffde0ff */
[----:B------:R-:W-:Y:S02]  /*8bb0*/  IADD3.X R247, PT, PT, R247, UR21, RZ, P6, !PT ;  /* 0x00000015f7f77c10 */ /* 0x000fe4000b7fe4ff */
[----:B------:R-:W-:-:S04]  /*8bc0*/  IADD3 R110, P6, PT, R110, UR18, RZ ;  /* 0x000000126e6e7c10 */ /* 0x000fc8000ffde0ff */
[----:B------:R-:W-:Y:S02]  /*8bd0*/  IADD3.X R111, PT, PT, R111, UR21, RZ, P6, !PT ;  /* 0x000000156f6f7c10 */ /* 0x000fe4000b7fe4ff */
[----:B------:R-:W-:-:S04]  /*8be0*/  IADD3 R92, P6, PT, R92, UR18, RZ ;  /* 0x000000125c5c7c10 */ /* 0x000fc8000ffde0ff */
[----:B------:R-:W-:Y:S02]  /*8bf0*/  IADD3.X R93, PT, PT, R93, UR21, RZ, P6, !PT ;  /* 0x000000155d5d7c10 */ /* 0x000fe4000b7fe4ff */
[----:B------:R-:W-:-:S04]  /*8c00*/  IADD3 R74, P6, PT, R74, UR18, RZ ;  /* 0x000000124a4a7c10 */ /* 0x000fc8000ffde0ff */
[----:B------:R-:W-:Y:S02]  /*8c10*/  IADD3.X R76, PT, PT, R76, UR21, RZ, P6, !PT ;  /* 0x000000154c4c7c10 */ /* 0x000fe4000b7fe4ff */
[----:B------:R-:W-:Y:S02]  /*8c20*/  IADD3 R48, P6, PT, R48, UR18, RZ ;  /* 0x0000001230307c10 */ /* 0x000fe4000ffde0ff */
[----:B----4-:R-:W-:Y:S02]  /*8c30*/  IADD3.X R129, PT, PT, R129, UR21, RZ, P5, !PT ;  /* 0x0000001581817c10 */ /* 0x010fe4000affe4ff */
[----:B------:R-:W-:Y:S02]  /*8c40*/  IADD3.X R49, PT, PT, R49, UR21, RZ, P6, !PT ;  /* 0x0000001531317c10 */ /* 0x000fe4000b7fe4ff */
[----:B------:R-:W-:Y:S02]  /*8c50*/  IADD3 R30, P6, PT, R30, UR18, RZ ;  /* 0x000000121e1e7c10 */ /* 0x000fe4000ffde0ff */
[----:B------:R-:W-:-:S02]  /*8c60*/  IADD3.X R127, PT, PT, R127, UR21, RZ, P1, !PT ;  /* 0x000000157f7f7c10 */ /* 0x000fc40008ffe4ff */
[----:B------:R-:W-:Y:S02]  /*8c70*/  IADD3 R250, P5, PT, R250, UR18, RZ ;  /* 0x00000012fafa7c10 */ /* 0x000fe4000ffbe0ff */
[----:B------:R-:W-:Y:S02]  /*8c80*/  IADD3 R246, P1, PT, R246, UR18, RZ ;  /* 0x00000012f6f67c10 */ /* 0x000fe4000ff3e0ff */
[----:B------:R-:W-:Y:S02]  /*8c90*/  IADD3 R122, P3, PT, R122, UR18, RZ ;  /* 0x000000127a7a7c10 */ /* 0x000fe4000ff7e0ff */
[----:B------:R-:W-:Y:S02]  /*8ca0*/  IADD3.X R31, PT, PT, R31, UR21, RZ, P6, !PT ;  /* 0x000000151f1f7c10 */ /* 0x000fe4000b7fe4ff */
[----:B------:R-:W-:Y:S02]  /*8cb0*/  IADD3 R11, P6, PT, R11, UR18, RZ ;  /* 0x000000120b0b7c10 */ /* 0x000fe4000ffde0ff */
[----:B------:R-:W-:-:S02]  /*8cc0*/  IADD3.X R249, PT, PT, R249, UR21, RZ, P5, !PT ;  /* 0x00000015f9f97c10 */ /* 0x000fc4000affe4ff */
[----:B------:R-:W-:Y:S02]  /*8cd0*/  IADD3.X R245, PT, PT, R245, UR21, RZ, P1, !PT ;  /* 0x00000015f5f57c10 */ /* 0x000fe40008ffe4ff */
[----:B------:R-:W-:Y:S02]  /*8ce0*/  IADD3.X R123, PT, PT, R123, UR21, RZ, P3, !PT ;  /* 0x000000157b7b7c10 */ /* 0x000fe40009ffe4ff */
[----:B------:R-:W-:Y:S02]  /*8cf0*/  IADD3 R112, P5, PT, R112, UR18, RZ ;  /* 0x0000001270707c10 */ /* 0x000fe4000ffbe0ff */
[----:B------:R-:W-:Y:S02]  /*8d00*/  IADD3 R108, P1, PT, R108, UR18, RZ ;  /* 0x000000126c6c7c10 */ /* 0x000fe4000ff3e0ff */
[----:B------:R-:W-:Y:S02]  /*8d10*/  IADD3 R96, P3, PT, R96, UR18, RZ ;  /* 0x0000001260607c10 */ /* 0x000fe4000ff7e0ff */
[----:B------:R-:W-:-:S02]  /*8d20*/  IADD3.X R13, PT, PT, R13, UR21, RZ, P6, !PT ;  /* 0x000000150d0d7c10 */ /* 0x000fc4000b7fe4ff */
[----:B------:R-:W-:Y:S02]  /*8d30*/  IADD3 R114, P6, PT, R114, UR18, RZ ;  /* 0x0000001272727c10 */ /* 0x000fe4000ffde0ff */
[----:B------:R-:W-:Y:S02]  /*8d40*/  IADD3.X R113, PT, PT, R113, UR21, RZ, P5, !PT ;  /* 0x0000001571717c10 */ /* 0x000fe4000affe4ff */
[----:B------:R-:W-:Y:S02]  /*8d50*/  IADD3.X R109, PT, PT, R109, UR21, RZ, P1, !PT ;  /* 0x000000156d6d7c10 */ /* 0x000fe40008ffe4ff */
[----:B------:R-:W-:Y:S02]  /*8d60*/  IADD3.X R97, PT, PT, R97, UR21, RZ, P3, !PT ;  /* 0x0000001561617c10 */ /* 0x000fe40009ffe4ff */
[----:B------:R-:W-:Y:S02]  /*8d70*/  IADD3 R94, P5, PT, R94, UR18, RZ ;  /* 0x000000125e5e7c10 */ /* 0x000fe4000ffbe0ff */
[----:B------:R-:W-:-:S02]  /*8d80*/  IADD3 R84, P1, PT, R84, UR18, RZ ;  /* 0x0000001254547c10 */ /* 0x000fc4000ff3e0ff */
[----:B------:R-:W-:Y:S02]  /*8d90*/  IADD3 R78, P3, PT, R78, UR18, RZ ;  /* 0x000000124e4e7c10 */ /* 0x000fe4000ff7e0ff */
[----:B------:R-:W-:Y:S02]  /*8da0*/  IADD3.X R115, PT, PT, R115, UR21, RZ, P6, !PT ;  /* 0x0000001573737c10 */ /* 0x000fe4000b7fe4ff */
[----:B------:R-:W-:Y:S02]  /*8db0*/  IADD3 R90, P6, PT, R90, UR18, RZ ;  /* 0x000000125a5a7c10 */ /* 0x000fe4000ffde0ff */
[----:B------:R-:W-:Y:S02]  /*8dc0*/  IADD3.X R95, PT, PT, R95, UR21, RZ, P5, !PT ;  /* 0x000000155f5f7c10 */ /* 0x000fe4000affe4ff */
[----:B------:R-:W-:Y:S02]  /*8dd0*/  IADD3.X R85, PT, PT, R85, UR21, RZ, P1, !PT ;  /* 0x0000001555557c10 */ /* 0x000fe40008ffe4ff */
        /* <DEDUP_REMOVED lines=13> */
[----:B------:R-:W-:Y:S02]  /*8eb0*/  IADD3.X R47, PT, PT, R47, UR21, RZ, P1, !PT ;  /* 0x000000152f2f7c10 */ /* 0x000fe40008ffe4ff */
[----:B------:R-:W-:Y:S01]  /*8ec0*/  IADD3.X R44, PT, PT, R44, UR21, RZ, P3, !PT ;  /* 0x000000152c2c7c10 */ /* 0x000fe20009ffe4ff */
[----:B------:R0:W-:Y:S01]  /*8ed0*/  STL [R1+0x78], R152 ;  /* 0x0000789801007387 */ /* 0x0001e20000100800 */
[----:B------:R-:W-:Y:S02]  /*8ee0*/  IADD3 R32, P5, PT, R32, UR18, RZ ;  /* 0x0000001220207c10 */ /* 0x000fe4000ffbe0ff */
[----:B------:R-:W-:Y:S02]  /*8ef0*/  IADD3 R27, P1, PT, R27, UR18, RZ ;  /* 0x000000121b1b7c10 */ /* 0x000fe4000ff3e0ff */
[----:B------:R-:W-:Y:S01]  /*8f00*/  IADD3 R16, P3, PT, R16, UR18, RZ ;  /* 0x0000001210107c10 */ /* 0x000fe2000ff7e0ff */
[----:B------:R0:W-:Y:S01]  /*8f10*/  STL [R1+0x54], R151 ;  /* 0x0000549701007387 */ /* 0x0001e20000100800 */
[----:B------:R-:W-:-:S02]  /*8f20*/  IADD3.X R33, PT, PT, R33, UR21, RZ, P5, !PT ;  /* 0x0000001521217c10 */ /* 0x000fc4000affe4ff */
[----:B------:R-:W-:Y:S01]  /*8f30*/  IADD3.X R29, PT, PT, R29, UR21, RZ, P1, !PT ;  /* 0x000000151d1d7c10 */ /* 0x000fe20008ffe4ff */
[----:B------:R0:W-:Y:S01]  /*8f40*/  STL [R1+0x70], R150 ;  /* 0x0000709601007387 */ /* 0x0001e20000100800 */
[----:B------:R-:W-:Y:S02]  /*8f50*/  IADD3.X R17, PT, PT, R17, UR21, RZ, P3, !PT ;  /* 0x0000001511117c10 */ /* 0x000fe40009ffe4ff */
[----:B------:R-:W-:Y:S01]  /*8f60*/  IADD3.X R71, PT, PT, R71, UR21, RZ, P6, !PT ;  /* 0x0000001547477c10 */ /* 0x000fe2000b7fe4ff */
[----:B------:R0:W-:Y:S01]  /*8f70*/  STL [R1+0x4c], R149 ;  /* 0x00004c9501007387 */ /* 0x0001e20000100800 */
[----:B------:R-:W-:Y:S01]  /*8f80*/  IADD3 R14, P5, PT, R14, UR18, RZ ;  /* 0x000000120e0e7c10 */ /* 0x000fe2000ffbe0ff */
[----:B------:R-:W1:Y:S01]  /*8f90*/  SYNCS.PHASECHK.TRANS64.TRYWAIT P6, [UR11], R125 ;  /* 0x0000007dff0075a7 */ /* 0x000e6200080c110b */
[----:B------:R-:W-:Y:S01]  /*8fa0*/  IADD3 R10, P1, PT, R10, UR18, RZ ;  /* 0x000000120a0a7c10 */ /* 0x000fe2000ff3e0ff */
[----:B------:R0:W-:Y:S01]  /*8fb0*/  STL [R1+0x68], R148 ;  /* 0x0000689401007387 */ /* 0x0001e20000100800 */
[----:B------:R-:W-:-:S03]  /*8fc0*/  IADD3 R118, P3, PT, R118, UR18, RZ ;  /* 0x0000001276767c10 */ /* 0x000fc6000ff7e0ff */
[----:B------:R0:W-:Y:S01]  /*8fd0*/  STL [R1+0x44], R147 ;  /* 0x0000449301007387 */ /* 0x0001e20000100800 */
[----:B------:R-:W-:-:S03]  /*8fe0*/  IADD3.X R15, PT, PT, R15, UR21, RZ, P5, !PT ;  /* 0x000000150f0f7c10 */ /* 0x000fc6000affe4ff */
[----:B------:R0:W-:Y:S01]  /*8ff0*/  STL [R1+0x60], R146 ;  /* 0x0000609201007387 */ /* 0x0001e20000100800 */
[----:B------:R-:W-:Y:S02]  /*9000*/  IADD3.X R12, PT, PT, R12, UR21, RZ, P1, !PT ;  /* 0x000000150c0c7c10 */ /* 0x000fe40008ffe4ff */
[----:B------:R-:W-:Y:S01]  /*9010*/  IADD3.X R119, PT, PT, R119, UR21, RZ, P3, !PT ;  /* 0x0000001577777c10 */ /* 0x000fe20009ffe4ff */
[----:B------:R0:W-:Y:S01]  /*9020*/  STL [R1+0x3c], R145 ;  /* 0x00003c9101007387 */ /* 0x0001e20000100800 */
[----:B------:R-:W-:Y:S02]  /*9030*/  IADD3 R116, P5, PT, R116, UR18, RZ ;  /* 0x0000001274747c10 */ /* 0x000fe4000ffbe0ff */
[----:B------:R-:W-:Y:S01]  /*9040*/  IADD3 R104, P1, PT, R104, UR18, RZ ;  /* 0x0000001268687c10 */ /* 0x000fe2000ff3e0ff */
[----:B------:R0:W-:Y:S01]  /*9050*/  STL [R1+0x58], R144 ;  /* 0x0000589001007387 */ /* 0x0001e20000100800 */
[----:B------:R-:W-:-:S03]  /*9060*/  IADD3 R100, P3, PT, R100, UR18, RZ ;  /* 0x0000001264647c10 */ /* 0x000fc6000ff7e0ff */
[----:B------:R0:W-:Y:S01]  /*9070*/  STL [R1+0x34], R143 ;  /* 0x0000348f01007387 */ /* 0x0001e20000100800 */
[----:B--2---:R-:W-:Y:S02]  /*9080*/  IADD3.X R126, PT, PT, R126, UR21, RZ, P2, !PT ;  /* 0x000000157e7e7c10 */ /* 0x004fe400097fe4ff */
        /* <DEDUP_REMOVED lines=10> */
[----:B------:R-:W-:Y:S01]  /*9130*/  IADD3 R26, P2, PT, R26, UR18, RZ ;  /* 0x000000121a1a7c10 */ /* 0x000fe2000ff5e0ff */
[----:B------:R0:W-:Y:S03]  /*9140*/  STL [R1+0x50], R142 ;  /* 0x0000508e01007387 */ /* 0x0001e60000100800 */
[----:B------:R-:W-:Y:S02]  /*9150*/  IADD3.X R28, PT, PT, R28, UR21, RZ, P2, !PT ;  /* 0x000000151c1c7c10 */ /* 0x000fe400097fe4ff */
        /* <DEDUP_REMOVED lines=8> */
[----:B------:R-:W-:Y:S02]  /*91e0*/  IADD3 R102, P2, PT, R102, UR18, RZ ;  /* 0x0000001266667c10 */ /* 0x000fe4000ff5e0ff */
[----:B------:R-:W-:Y:S01]  /*91f0*/  IADD3 R98, P5, PT, R98, UR18, RZ ;  /* 0x0000001262627c10 */ /* 0x000fe2000ffbe0ff */
[----:B------:R0:W-:Y:S01]  /*9200*/  STL [R1+0x40], R138 ;  /* 0x0000408a01007387 */ /* 0x0001e20000100800 */
[----:B------:R-:W-:-:S02]  /*9210*/  IADD3 R88, P1, PT, R88, UR18, RZ ;  /* 0x0000001258587c10 */ /* 0x000fc4000ff3e0ff */
[----:B------:R-:W-:Y:S01]  /*9220*/  IADD3 R82, P3, PT, R82, UR18, RZ ;  /* 0x0000001252527c10 */ /* 0x000fe2000ff7e0ff */
[----:B------:R0:W-:Y:S01]  /*9230*/  STL [R1+0x1c], R137 ;  /* 0x00001c8901007387 */ /* 0x0001e20000100800 */
[----:B------:R-:W-:-:S03]  /*9240*/  IADD3.X R103, PT, PT, R103, UR21, RZ, P2, !PT ;  /* 0x0000001567677c10 */ /* 0x000fc600097fe4ff */
[----:B------:R0:W-:Y:S01]  /*9250*/  STL [R1+0x38], R136 ;  /* 0x0000388801007387 */ /* 0x0001e20000100800 */
[----:B------:R-:W-:Y:S02]  /*9260*/  IADD3.X R99, PT, PT, R99, UR21, RZ, P5, !PT ;  /* 0x0000001563637c10 */ /* 0x000fe4000affe4ff */
[----:B------:R-:W-:Y:S01]  /*9270*/  IADD3.X R89, PT, PT, R89, UR21, RZ, P1, !PT ;  /* 0x0000001559597c10 */ /* 0x000fe20008ffe4ff */
[----:B------:R0:W-:Y:S01]  /*9280*/  STL [R1+0x14], R135 ;  /* 0x0000148701007387 */ /* 0x0001e20000100800 */
[----:B------:R-:W-:Y:S02]  /*9290*/  IADD3.X R83, PT, PT, R83, UR21, RZ, P3, !PT ;  /* 0x0000001553537c10 */ /* 0x000fe40009ffe4ff */
[----:B------:R-:W-:Y:S01]  /*92a0*/  IADD3 R86, P2, PT, R86, UR18, RZ ;  /* 0x0000001256567c10 */ /* 0x000fe2000ff5e0ff */
[----:B------:R0:W-:Y:S01]  /*92b0*/  STL [R1+0x30], R134 ;  /* 0x0000308601007387 */ /* 0x0001e20000100800 */
[----:B------:R-:W-:Y:S02]  /*92c0*/  IADD3 R72, P5, PT, R72, UR18, RZ ;  /* 0x0000001248487c10 */ /* 0x000fe4000ffbe0ff */
        /* <DEDUP_REMOVED lines=18> */
[----:B------:R0:W-:Y:S01]  /*93f0*/  STL [R1], R126 ;  /* 0x0000007e01007387 */ /* 0x0001e20000100800 */
[----:B------:R-:W-:Y:S02]  /*9400*/  IADD3.X R55, PT, PT, R55, UR21, RZ, P5, !PT ;  /* 0x0000001537377c10 */ /* 0x000fe4000affe4ff */
[----:B------:R-:W-:Y:S02]  /*9410*/  IADD3.X R53, PT, PT, R53, UR21, RZ, P1, !PT ;  /* 0x0000001535357c10 */ /* 0x000fe40008ffe4ff */
[----:B------:R-:W-:Y:S02]  /*9420*/  IADD3.X R41, PT, PT, R41, UR21, RZ, P3, !PT ;  /* 0x0000001529297c10 */ /* 0x000fe40009ffe4ff */
[----:B------:R-:W-:Y:S02]  /*9430*/  IADD3 R50, P2, PT, R50, UR18, RZ ;  /* 0x0000001232327c10 */ /* 0x000fe4000ff5e0ff */
[----:B------:R-:W-:Y:S02]  /*9440*/  IADD3 R38, P5, PT, R38, UR18, RZ ;  /* 0x0000001226267c10 */ /* 0x000fe4000ffbe0ff */
[----:B------:R-:W-:-:S02]  /*9450*/  IADD3 R35, P1, PT, R35, UR18, RZ ;  /* 0x0000001223237c10 */ /* 0x000fc4000ff3e0ff */
[----:B------:R-:W-:Y:S02]  /*9460*/  IADD3 R24, P3, PT, R24, UR18, RZ ;  /* 0x0000001218187c10 */ /* 0x000fe4000ff7e0ff */
[----:B------:R-:W-:Y:S02]  /*9470*/  IADD3.X R52, PT, PT, R52, UR21, RZ, P2, !PT ;  /* 0x0000001534347c10 */ /* 0x000fe400097fe4ff */
[----:B------:R-:W-:Y:S02]  /*9480*/  IADD3.X R39, PT, PT, R39, UR21, RZ, P5, !PT ;  /* 0x0000001527277c10 */ /* 0x000fe4000affe4ff */
[----:B------:R-:W-:Y:S02]  /*9490*/  IADD3.X R37, PT, PT, R37, UR21, RZ, P1, !PT ;  /* 0x0000001525257c10 */ /* 0x000fe40008ffe4ff */
[----:B------:R-:W-:Y:S02]  /*94a0*/  IADD3.X R25, PT, PT, R25, UR21, RZ, P3, !PT ;  /* 0x0000001519197c10 */ /* 0x000fe40009ffe4ff */
[----:B------:R-:W-:-:S02]  /*94b0*/  IADD3 R34, P2, PT, R34, UR18, RZ ;  /* 0x0000001222227c10 */ /* 0x000fc4000ff5e0ff */
[----:B------:R-:W-:Y:S02]  /*94c0*/  IADD3 R22, P5, PT, R22, UR18, RZ ;  /* 0x0000001216167c10 */ /* 0x000fe4000ffbe0ff */
[----:B------:R-:W-:Y:S02]  /*94d0*/  IADD3 R20, P1, PT, R20, UR18, RZ ;  /* 0x0000001214147c10 */ /* 0x000fe4000ff3e0ff */
[----:B------:R-:W-:Y:S02]  /*94e0*/  IADD3 R8, P3, PT, R8, UR18, RZ ;  /* 0x0000001208087c10 */ /* 0x000fe4000ff7e0ff */
[----:B------:R-:W-:Y:S02]  /*94f0*/  IADD3.X R36, PT, PT, R36, UR21, RZ, P2, !PT ;  /* 0x0000001524247c10 */ /* 0x000fe400097fe4ff */
[----:B------:R-:W-:Y:S02]  /*9500*/  IADD3.X R23, PT, PT, R23, UR21, RZ, P5, !PT ;  /* 0x0000001517177c10 */ /* 0x000fe4000affe4ff */
[----:B------:R-:W-:-:S02]  /*9510*/  IADD3.X R21, PT, PT, R21, UR21, RZ, P1, !PT ;  /* 0x0000001515157c10 */ /* 0x000fc40008ffe4ff */
[----:B------:R-:W-:Y:S02]  /*9520*/  IADD3.X R9, PT, PT, R9, UR21, RZ, P3, !PT ;  /* 0x0000001509097c10 */ /* 0x000fe40009ffe4ff */
[----:B------:R-:W-:Y:S02]  /*9530*/  IADD3 R18, P2, PT, R18, UR18, RZ ;  /* 0x0000001212127c10 */ /* 0x000fe4000ff5e0ff */
[----:B------:R-:W-:Y:S02]  /*9540*/  IADD3 R6, P5, PT, R6, UR18, RZ ;  /* 0x0000001206067c10 */ /* 0x000fe4000ffbe0ff */
[----:B------:R-:W-:Y:S02]  /*9550*/  IADD3 R4, P1, PT, R4, UR18, RZ ;  /* 0x0000001204047c10 */ /* 0x000fe4000ff3e0ff */
[----:B------:R-:W-:Y:S02]  /*9560*/  IADD3 R2, P3, PT, R2, UR18, RZ ;  /* 0x0000001202027c10 */ /* 0x000fe4000ff7e0ff */
[----:B------:R-:W-:-:S02]  /*9570*/  IADD3.X R19, PT, PT, R19, UR21, RZ, P2, !PT ;  /* 0x0000001513137c10 */ /* 0x000fc400097fe4ff */
[----:B------:R-:W-:Y:S02]  /*9580*/  IADD3.X R7, PT, PT, R7, UR21, RZ, P5, !PT ;  /* 0x0000001507077c10 */ /* 0x000fe4000affe4ff */
[----:B------:R-:W-:Y:S02]  /*9590*/  IADD3.X R5, PT, PT, R5, UR21, RZ, P1, !PT ;  /* 0x0000001505057c10 */ /* 0x000fe40008ffe4ff */
[----:B------:R-:W-:Y:S02]  /*95a0*/  IADD3.X R3, PT, PT, R3, UR21, RZ, P3, !PT ;  /* 0x0000001503037c10 */ /* 0x000fe40009ffe4ff */
[----:B------:R-:W-:Y:S02]  /*95b0*/  ISETP.GT.AND P2, PT, R0, RZ, PT ;  /* 0x000000ff0000720c */ /* 0x000fe40003f44270 */
[----:B------:R-:W-:Y:S01]  /*95c0*/  PRMT R236, RZ, 0x7610, R236 ;  /* 0x00007610ffec7816 */ /* 0x000fe200000000ec */
[----:B01----:R-:W-:Y:S10]  /*95d0*/  @!P6 BRA `(.L_x_8) ;  /* 0x000000c40010e947 */ /* 0x003ff40003800000 */
.L_x_16:
[----:B------:R-:W-:Y:S01]  /*95e0*/  ISETP.GT.AND P1, PT, R0, 0x1, PT ;  /* 0x000000010000780c */ /* 0x000fe20003f24270 */
[----:B------:R0:W-:Y:S01]  /*95f0*/  STL [R1+0x2d8], R232 ;  /* 0x0002d8e801007387 */ /* 0x0001e20000100800 */
[----:B------:R-:W-:-:S03]  /*9600*/  PRMT R238, RZ, 0x7610, R238 ;  /* 0x00007610ffee7816 */ /* 0x000fc600000000ee */
[----:B------:R1:W-:Y:S01]  /*9610*/  STL [R1+0x2d4], R234 ;  /* 0x0002d4ea01007387 */ /* 0x0003e20000100800 */
[----:B------:R-:W-:Y:S02]  /*9620*/  PRMT R126, RZ, 0x7610, R126 ;  /* 0x00007610ff7e7816 */ /* 0x000fe4000000007e */
[----:B------:R-:W-:Y:S01]  /*9630*/  PRMT R127, RZ, 0x7610, R127 ;  /* 0x00007610ff7f7816 */ /* 0x000fe2000000007f */
[----:B------:R-:W2:Y:S01]  /*9640*/  @P2 LDG.E.U8 R236, desc[UR22][R2.64] ;  /* 0x0000001602ec2981 */ /* 0x000ea2000c1e1100 */
[----:B------:R-:W-:Y:S02]  /*9650*/  PRMT R240, RZ, 0x7610, R240 ;  /* 0x00007610fff07816 */ /* 0x000fe400000000f0 */
[----:B0-----:R-:W-:Y:S01]  /*9660*/  PRMT R232, RZ, 0x7610, R232 ;  /* 0x00007610ffe87816 */ /* 0x001fe200000000e8 */
[----:B------:R-:W3:Y:S01]  /*9670*/  @P1 LDG.E.U8 R126, desc[UR22][R24.64] ;  /* 0x00000016187e1981 */ /* 0x000ee2000c1e1100 */
[----:B-1----:R-:W-:-:S03]  /*9680*/  PRMT R234, RZ, 0x7610, R234 ;  /* 0x00007610ffea7816 */ /* 0x002fc600000000ea */
[----:B------:R-:W4:Y:S04]  /*9690*/  @P1 LDG.E.U8 R127, desc[UR22][R22.64] ;  /* 0x00000016167f1981 */ /* 0x000f28000c1e1100 */
[----:B------:R-:W2:Y:S04]  /*96a0*/  @P1 LDG.E.U8 R232, desc[UR22][R18.64] ;  /* 0x0000001612e81981 */ /* 0x000ea8000c1e1100 */
[----:B------:R-:W3:Y:S01]  /*96b0*/  @P1 LDG.E.U8 R234, desc[UR22][R20.64] ;  /* 0x0000001614ea1981 */ /* 0x000ee2000c1e1100 */
[----:B------:R-:W-:-:S03]  /*96c0*/  PRMT R242, RZ, 0x7610, R242 ;  /* 0x00007610fff27816 */ /* 0x000fc600000000f2 */
[----:B------:R-:W-:Y:S04]  /*96d0*/  STL [R1+0x29c], R2 ;  /* 0x00029c0201007387 */ /* 0x000fe80000100800 */
[----:B------:R-:W-:Y:S04]  /*96e0*/  STL [R1+0x298], R3 ;  /* 0x0002980301007387 */ /* 0x000fe80000100800 */
[----:B------:R0:W-:Y:S04]  /*96f0*/  STL [R1+0x2a4], R4 ;  /* 0x0002a40401007387 */ /* 0x0001e80000100800 */
[----:B------:R-:W-:Y:S04]  /*9700*/  STL [R1+0x2a0], R5 ;  /* 0x0002a00501007387 */ /* 0x000fe80000100800 */
[----:B------:R1:W-:Y:S04]  /*9710*/  STL [R1+0x2ac], R6 ;  /* 0x0002ac0601007387 */ /* 0x0003e80000100800 */
[----:B------:R0:W-:Y:S04]  /*9720*/  STL [R1+0x2a8], R7 ;  /* 0x0002a80701007387 */ /* 0x0001e80000100800 */
[----:B------:R0:W-:Y:S04]  /*9730*/  STL [R1+0x2b4], R8 ;  /* 0x0002b40801007387 */ /* 0x0001e80000100800 */
[----:B------:R0:W-:Y:S04]  /*9740*/  STL [R1+0x2b0], R9 ;  /* 0x0002b00901007387 */ /* 0x0001e80000100800 */
[----:B------:R0:W4:Y:S04]  /*9750*/  @P2 LDG.E.U8 R238, desc[UR22][R4.64] ;  /* 0x0000001604ee2981 */ /* 0x000128000c1e1100 */
[----:B------:R1:W4:Y:S04]  /*9760*/  @P2 LDG.E.U8 R240, desc[UR22][R6.64] ;  /* 0x0000001606f02981 */ /* 0x000328000c1e1100 */
[----:B------:R1:W4:Y:S01]  /*9770*/  @P2 LDG.E.U8 R242, desc[UR22][R8.64] ;  /* 0x0000001608f22981 */ /* 0x000322000c1e1100 */
[----:B------:R-:W-:-:S02]  /*9780*/  ISETP.GT.AND P2, PT, R0, 0x2, PT ;  /* 0x000000020000780c */ /* 0x000fc40003f44270 */
[----:B------:R-:W-:Y:S02]  /*9790*/  ISETP.GT.AND P1, PT, R0, 0x3, PT ;  /* 0x000000030000780c */ /* 0x000fe40003f24270 */
[----:B0-----:R-:W-:Y:S02]  /*97a0*/  PRMT R4, RZ, 0x7610, R4 ;  /* 0x00007610ff047816 */ /* 0x001fe40000000004 */
[----:B-1----:R-:W-:Y:S02]  /*97b0*/  PRMT R6, RZ, 0x7610, R6 ;  /* 0x00007610ff067816 */ /* 0x002fe40000000006 */
[----:B------:R-:W-:Y:S02]  /*97c0*/  PRMT R7, RZ, 0x7610, R7 ;  /* 0x00007610ff077816 */ /* 0x000fe40000000007 */
[----:B------:R-:W-:Y:S02]  /*97d0*/  PRMT R8, RZ, 0x7610, R8 ;  /* 0x00007610ff087816 */ /* 0x000fe40000000008 */
[----:B------:R-:W-:-:S02]  /*97e0*/  PRMT R9, RZ, 0x7610, R9 ;  /* 0x00007610ff097816 */ /* 0x000fc40000000009 */
[----:B------:R-:W-:Y:S02]  /*97f0*/  PRMT R5, RZ, 0x7610, R5 ;  /* 0x00007610ff057816 */ /* 0x000fe40000000005 */
[----:B------:R-:W4:Y:S04]  /*9800*/  @P1 LDG.E.U8 R8, desc[UR22][R54.64] ;  /* 0x0000001636081981 */ /* 0x000f28000c1e1100 */
[----:B------:R-:W4:Y:S01]  /*9810*/  @P1 LDG.E.U8 R9, desc[UR22][R56.64] ;  /* 0x0000001638091981 */ /* 0x000f22000c1e1100 */
[----:B------:R-:W-:Y:S02]  /*9820*/  PRMT R2, RZ, 0x7610, R2 ;  /* 0x00007610ff027816 */ /* 0x000fe40000000002 */
[----:B------:R-:W-:Y:S02]  /*9830*/  PRMT R3, RZ, 0x7610, R3 ;  /* 0x00007610ff037816 */ /* 0x000fe40000000003 */
[----:B------:R-:W-:-:S02]  /*9840*/  PRMT R243, RZ, 0x7610, R243 ;  /* 0x00007610fff37816 */ /* 0x000fc400000000f3 */
[----:B------:R-:W-:Y:S02]  /*9850*/  PRMT R241, RZ, 0x7610, R241 ;  /* 0x00007610fff17816 */ /* 0x000fe400000000f1 */
[----:B------:R-:W-:Y:S02]  /*9860*/  PRMT R239, RZ, 0x7610, R239 ;  /* 0x00007610ffef7816 */ /* 0x000fe400000000ef */
[----:B------:R-:W-:Y:S02]  /*9870*/  PRMT R237, RZ, 0x7610, R237 ;  /* 0x00007610ffed7816 */ /* 0x000fe400000000ed */
        /* <DEDUP_REMOVED lines=35> */
[----:B------:R-:W-:Y:S01]  /*9ab0*/  PRMT R165, RZ, 0x7610, R165 ;  /* 0x00007610ffa57816 */ /* 0x000fe200000000a5 */
[----:B--2---:R0:W-:Y:S04]  /*9ac0*/  STL [R1+0x294], R232 ;  /* 0x000294e801007387 */ /* 0x0041e80000100800 */
[----:B0-----:R-:W2:Y:S04]  /*9ad0*/  LDL.LU R232, [R1+0x2d8] ;  /* 0x0002d80001e87983 */ /* 0x001ea80000300800 */
[----:B------:R-:W-:Y:S04]  /*9ae0*/  STL [R1+0x2bc], R18 ;  /* 0x0002bc1201007387 */ /* 0x000fe80000100800 */
[----:B------:R-:W-:Y:S04]  /*9af0*/  STL [R1+0x2b8], R19 ;  /* 0x0002b81301007387 */ /* 0x000fe80000100800 */
[----:B---3--:R0:W-:Y:S04]  /*9b00*/  STL [R1+0x290], R234 ;  /* 0x000290ea01007387 */ /* 0x0081e80000100800 */
[----:B0-----:R-:W3:Y:S04]  /*9b10*/  LDL.LU R234, [R1+0x2d4] ;  /* 0x0002d40001ea7983 */ /* 0x001ee80000300800 */
[----:B------:R-:W-:Y:S04]  /*9b20*/  STL [R1+0x2c4], R20 ;  /* 0x0002c41401007387 */ /* 0x000fe80000100800 */
[----:B------:R-:W-:Y:S04]  /*9b30*/  STL [R1+0x2c0], R21 ;  /* 0x0002c01501007387 */ /* 0x000fe80000100800 */
[----:B------:R0:W-:Y:S04]  /*9b40*/  STL [R1+0x2cc], R22 ;  /* 0x0002cc1601007387 */ /* 0x0001e80000100800 */
[----:B------:R-:W-:Y:S04]  /*9b50*/  STL [R1+0x2c8], R23 ;  /* 0x0002c81701007387 */ /* 0x000fe80000100800 */
[----:B------:R1:W-:Y:S01]  /*9b60*/  STL [R1+0x2d0], R25 ;  /* 0x0002d01901007387 */ /* 0x0003e20000100800 */
[----:B0-----:R-:W-:-:S03]  /*9b70*/  PRMT R22, RZ, 0x7610, R22 ;  /* 0x00007610ff167816 */ /* 0x001fc60000000016 */
[----:B-1----:R-:W2:Y:S04]  /*9b80*/  LDL R25, [R1+0x1c] ;  /* 0x00001c0001197983 */ /* 0x002ea80000100800 */
[----:B------:R0:W-:Y:S04]  /*9b90*/  STL [R1+0x288], R126 ;  /* 0x0002887e01007387 */ /* 0x0001e80000100800 */
[----:B----4-:R1:W-:Y:S01]  /*9ba0*/  STL [R1+0x28c], R127 ;  /* 0x00028c7f01007387 */ /* 0x0103e20000100800 */
[----:B------:R-:W-:Y:S01]  /*9bb0*/  PRMT R23, RZ, 0x7610, R23 ;  /* 0x00007610ff177816 */ /* 0x000fe20000000017 */
[----:B0-----:R-:W-:-:S02]  /*9bc0*/  @P2 IMAD.MOV.U32 R126, RZ, RZ, R34 ;  /* 0x000000ffff7e2224 */ /* 0x001fc400078e0022 */
[----:B-1----:R-:W-:Y:S01]  /*9bd0*/  @P2 IMAD.MOV.U32 R127, RZ, RZ, R36 ;  /* 0x000000ffff7f2224 */ /* 0x002fe200078e0024 */
[----:B------:R-:W-:Y:S02]  /*9be0*/  PRMT R20, RZ, 0x7610, R20 ;  /* 0x00007610ff147816 */ /* 0x000fe40000000014 */
[----:B------:R-:W-:Y:S02]  /*9bf0*/  PRMT R21, RZ, 0x7610, R21 ;  /* 0x00007610ff157816 */ /* 0x000fe40000000015 */
[----:B------:R0:W4:Y:S01]  /*9c00*/  @P2 LDG.E.U8 R22, desc[UR22][R126.64] ;  /* 0x000000167e162981 */ /* 0x000122000c1e1100 */
[----:B------:R-:W-:-:S03]  /*9c10*/  PRMT R18, RZ, 0x7610, R18 ;  /* 0x00007610ff127816 */ /* 0x000fc60000000012 */
[----:B------:R-:W2:Y:S04]  /*9c20*/  @P2 LDG.E.U8 R20, desc[UR22][R38.64] ;  /* 0x0000001626142981 */ /* 0x000ea8000c1e1100 */
[----:B------:R-:W2:Y:S01]  /*9c30*/  @P2 LDG.E.U8 R21, desc[UR22][R40.64] ;  /* 0x0000001628152981 */ /* 0x000ea2000c1e1100 */
[----:B0-----:R-:W-:Y:S02]  /*9c40*/  @P2 IMAD.MOV.U32 R126, RZ, RZ, R35 ;  /* 0x000000ffff7e2224 */ /* 0x001fe400078e0023 */
[----:B------:R-:W-:-:S05]  /*9c50*/  @P2 IMAD.MOV.U32 R127, RZ, RZ, R37 ;  /* 0x000000ffff7f2224 */ /* 0x000fca00078e0025 */
[----:B------:R0:W2:Y:S01]  /*9c60*/  @P2 LDG.E.U8 R23, desc[UR22][R126.64] ;  /* 0x000000167e172981 */ /* 0x0000a2000c1e1100 */
[----:B------:R-:W-:Y:S02]  /*9c70*/  ISETP.GT.AND P2, PT, R0, 0x4, PT ;  /* 0x000000040000780c */ /* 0x000fe40003f44270 */
[----:B------:R-:W-:Y:S01]  /*9c80*/  PRMT R19, RZ, 0x7610, R19 ;  /* 0x00007610ff137816 */ /* 0x000fe20000000013 */
[----:B0-----:R-:W-:Y:S02]  /*9c90*/  @P1 IMAD.MOV.U32 R126, RZ, RZ, R50 ;  /* 0x000000ffff7e1224 */ /* 0x001fe400078e0032 */
[----:B------:R-:W-:-:S08]  /*9ca0*/  @P1 IMAD.MOV.U32 R127, RZ, RZ, R52 ;  /* 0x000000ffff7f1224 */ /* 0x000fd000078e0034 */
[----:B------:R-:W2:Y:S04]  /*9cb0*/  @P2 LDG.E.U8 R6, desc[UR22][R66.64] ;  /* 0x0000001642062981 */ /* 0x000ea8000c1e1100 */
[----:B------:R0:W2:Y:S04]  /*9cc0*/  @P1 LDG.E.U8 R18, desc[UR22][R126.64] ;  /* 0x000000167e121981 */ /* 0x0000a8000c1e1100 */
[----:B------:R-:W2:Y:S04]  /*9cd0*/  @P2 LDG.E.U8 R7, desc[UR22][R68.64] ;  /* 0x0000001644072981 */ /* 0x000ea8000c1e1100 */
[----:B------:R-:W2:Y:S01]  /*9ce0*/  @P2 LDG.E.U8 R4, desc[UR22][R70.64] ;  /* 0x0000001646042981 */ /* 0x000ea2000c1e1100 */
[----:B0-----:R-:W-:-:S02]  /*9cf0*/  @P1 IMAD.MOV.U32 R126, RZ, RZ, R51 ;  /* 0x000000ffff7e1224 */ /* 0x001fc400078e0033 */
[----:B------:R-:W-:Y:S01]  /*9d00*/  @P1 IMAD.MOV.U32 R127, RZ, RZ, R53 ;  /* 0x000000ffff7f1224 */ /* 0x000fe200078e0035 */
[----:B------:R-:W2:Y:S01]  /*9d10*/  @P2 LDG.E.U8 R5, desc[UR22][R72.64] ;  /* 0x0000001648052981 */ /* 0x000ea2000c1e1100 */
[----:B------:R-:W-:-:S03]  /*9d20*/  ISETP.GT.AND P2, PT, R0, 0x6, PT ;  /* 0x000000060000780c */ /* 0x000fc60003f44270 */
[----:B------:R0:W2:Y:S01]  /*9d30*/  @P1 LDG.E.U8 R19, desc[UR22][R126.64] ;  /* 0x000000167e131981 */ /* 0x0000a2000c1e1100 */
[----:B------:R-:W-:-:S09]  /*9d40*/  ISETP.GT.AND P1, PT, R0, 0x5, PT ;  /* 0x000000050000780c */ /* 0x000fd20003f24270 */
[----:B------:R-:W2:Y:S04]  /*9d50*/  @P2 LDG.E.U8 R239, desc[UR22][R98.64] ;  /* 0x0000001662ef2981 */ /* 0x000ea8000c1e1100 */
[----:B------:R-:W2:Y:S04]  /*9d60*/  @P1 LDG.E.U8 R2, desc[UR22][R82.64] ;  /* 0x0000001652021981 */ /* 0x000ea8000c1e1100 */
[----:B------:R-:W2:Y:S04]  /*9d70*/  @P1 LDG.E.U8 R3, desc[UR22][R86.64] ;  /* 0x0000001656031981 */ /* 0x000ea8000c1e1100 */
[----:B------:R-:W2:Y:S04]  /*9d80*/  @P1 LDG.E.U8 R243, desc[UR22][R88.64] ;  /* 0x0000001658f31981 */ /* 0x000ea8000c1e1100 */
[----:B------:R-:W2:Y:S01]  /*9d90*/  @P1 LDG.E.U8 R241, desc[UR22][R90.64] ;  /* 0x000000165af11981 */ /* 0x000ea2000c1e1100 */
[----:B------:R-:W-:-:S03]  /*9da0*/  ISETP.GT.AND P1, PT, R0, 0x7, PT ;  /* 0x000000070000780c */ /* 0x000fc60003f24270 */
[----:B------:R-:W2:Y:S04]  /*9db0*/  @P2 LDG.E.U8 R237, desc[UR22][R100.64] ;  /* 0x0000001664ed2981 */ /* 0x000ea8000c1e1100 */
[----:B------:R-:W2:Y:S04]  /*9dc0*/  @P2 LDG.E.U8 R235, desc[UR22][R102.64] ;  /* 0x0000001666eb2981 */ /* 0x000ea8000c1e1100 */
[----:B------:R-:W2:Y:S01]  /*9dd0*/  @P2 LDG.E.U8 R233, desc[UR22][R104.64] ;  /* 0x0000001668e92981 */ /* 0x000ea2000c1e1100 */
[----:B------:R-:W-:-:S03]  /*9de0*/  ISETP.GT.AND P2, PT, R0, 0x8, PT ;  /* 0x000000080000780c */ /* 0x000fc60003f44270 */
[----:B------:R-:W2:Y:S04]  /*9df0*/  @P1 LDG.E.U8 R231, desc[UR22][R114.64] ;  /* 0x0000001672e71981 */ /* 0x000ea8000c1e1100 */
[----:B------:R-:W2:Y:S04]  /*9e00*/  @P1 LDG.E.U8 R229, desc[UR22][R116.64] ;  /* 0x0000001674e51981 */ /* 0x000ea8000c1e1100 */
[----:B------:R-:W2:Y:S02]  /*9e10*/  @P1 LDG.E.U8 R227, desc[UR22][R118.64] ;  /* 0x0000001676e31981 */ /* 0x000ea4000c1e1100 */
[----:B0-----:R-:W-:-:S02]  /*9e20*/  @P2 IMAD.MOV.U32 R126, RZ, RZ, R10 ;  /* 0x000000ffff7e2224 */ /* 0x001fc400078e000a */
[----:B------:R-:W2:Y:S01]  /*9e30*/  @P1 LDG.E.U8 R225, desc[UR22][R120.64] ;  /* 0x0000001678e11981 */ /* 0x000ea2000c1e1100 */
[----:B------:R-:W-:Y:S01]  /*9e40*/  ISETP.GT.AND P1, PT, R0, 0x9, PT ;  /* 0x000000090000780c */ /* 0x000fe20003f24270 */
[----:B------:R-:W-:Y:S02]  /*9e50*/  @P2 IMAD.MOV.U32 R127, RZ, RZ, R12 ;  /* 0x000000ffff7f2224 */ /* 0x000fe400078e000c */
[----:B------:R-:W2:Y:S04]  /*9e60*/  @P2 LDG.E.U8 R217, desc[UR22][R14.64] ;  /* 0x000000160ed92981 */ /* 0x000ea8000c1e1100 */
[----:B------:R0:W2:Y:S04]  /*9e70*/  @P2 LDG.E.U8 R221, desc[UR22][R126.64] ;  /* 0x000000167edd2981 */ /* 0x0000a8000c1e1100 */
[----:B------:R-:W2:Y:S04]  /*9e80*/  @P2 LDG.E.U8 R215, desc[UR22][R16.64] ;  /* 0x0000001610d72981 */ /* 0x000ea8000c1e1100 */
[----:B------:R-:W2:Y:S01]  /*9e90*/  @P1 LDG.E.U8 R211, desc[UR22][R30.64] ;  /* 0x000000161ed31981 */ /* 0x000ea2000c1e1100 */
[----:B0-----:R-:W-:-:S02]  /*9ea0*/  @P2 IMAD.MOV.U32 R126, RZ, RZ, R11 ;  /* 0x000000ffff7e2224 */ /* 0x001fc400078e000b */
[----:B------:R-:W-:Y:S01]  /*9eb0*/  @P2 IMAD.MOV.U32 R127, RZ, RZ, R13 ;  /* 0x000000ffff7f2224 */ /* 0x000fe200078e000d */
[----:B------:R-:W2:Y:S04]  /*9ec0*/  @P1 LDG.E.U8 R209, desc[UR22][R32.64] ;  /* 0x0000001620d11981 */ /* 0x000ea8000c1e1100 */
[----:B------:R0:W2:Y:S01]  /*9ed0*/  @P2 LDG.E.U8 R219, desc[UR22][R126.64] ;  /* 0x000000167edb2981 */ /* 0x0000a2000c1e1100 */
[----:B------:R-:W-:Y:S01]  /*9ee0*/  ISETP.GT.AND P2, PT, R0, 0xa, PT ;  /* 0x0000000a0000780c */ /* 0x000fe20003f44270 */
[----:B0-----:R-:W-:Y:S02]  /*9ef0*/  @P1 IMAD.MOV.U32 R126, RZ, RZ, R26 ;  /* 0x000000ffff7e1224 */ /* 0x001fe400078e001a */
[----:B------:R-:W-:-:S10]  /*9f00*/  @P1 IMAD.MOV.U32 R127, RZ, RZ, R28 ;  /* 0x000000ffff7f1224 */ /* 0x000fd400078e001c */
[----:B------:R-:W2:Y:S04]  /*9f10*/  @P2 LDG.E.U8 R203, desc[UR22][R46.64] ;  /* 0x000000162ecb2981 */ /* 0x000ea8000c1e1100 */
[----:B------:R0:W2:Y:S04]  /*9f20*/  @P1 LDG.E.U8 R223, desc[UR22][R126.64] ;  /* 0x000000167edf1981 */ /* 0x0000a8000c1e1100 */
[----:B------:R-:W2:Y:S01]  /*9f30*/  @P2 LDG.E.U8 R201, desc[UR22][R48.64] ;  /* 0x0000001630c92981 */ /* 0x000ea2000c1e1100 */
[----:B0-----:R-:W-:Y:S02]  /*9f40*/  @P1 IMAD.MOV.U32 R126, RZ, RZ, R27 ;  /* 0x000000ffff7e1224 */ /* 0x001fe400078e001b */
[----:B------:R-:W-:-:S05]  /*9f50*/  @P1 IMAD.MOV.U32 R127, RZ, RZ, R29 ;  /* 0x000000ffff7f1224 */ /* 0x000fca00078e001d */
[----:B------:R0:W2:Y:S01]  /*9f60*/  @P1 LDG.E.U8 R213, desc[UR22][R126.64] ;  /* 0x000000167ed51981 */ /* 0x0000a2000c1e1100 */
[----:B------:R-:W-:Y:S01]  /*9f70*/  ISETP.GT.AND P1, PT, R0, 0xb, PT ;  /* 0x0000000b0000780c */ /* 0x000fe20003f24270 */
[----:B0-----:R-:W-:Y:S02]  /*9f80*/  @P2 IMAD.MOV.U32 R126, RZ, RZ, R42 ;  /* 0x000000ffff7e2224 */ /* 0x001fe400078e002a */
[----:B------:R-:W-:-:S10]  /*9f90*/  @P2 IMAD.MOV.U32 R127, RZ, RZ, R44 ;  /* 0x000000ffff7f2224 */ /* 0x000fd400078e002c */
        /* <DEDUP_REMOVED lines=8> */
[C---:B------:R-:W-:Y:S02]  /*a020*/  ISETP.GT.AND P2, PT, R0.reuse, 0xc, PT ;  /* 0x0000000c0000780c */ /* 0x040fe40003f44270 */
[----:B------:R-:W-:-:S11]  /*a030*/  ISETP.GT.AND P1, PT, R0, 0xd, PT ;  /* 0x0000000d0000780c */ /* 0x000fd60003f24270 */
[----:B0-----:R-:W-:Y:S01]  /*a040*/  @P2 IMAD.MOV.U32 R126, RZ, RZ, R74 ;  /* 0x000000ffff7e2224 */ /* 0x001fe200078e004a */
[----:B------:R-:W2:Y:S01]  /*a050*/  @P2 LDG.E.U8 R187, desc[UR22][R78.64] ;  /* 0x000000164ebb2981 */ /* 0x000ea2000c1e1100 */
[----:B------:R-:W-:-:S03]  /*a060*/  @P2 IMAD.MOV.U32 R127, RZ, RZ, R76 ;  /* 0x000000ffff7f2224 */ /* 0x000fc600078e004c */
        /* <DEDUP_REMOVED lines=8> */
[----:B------:R0:W2:Y:S04]  /*a0f0*/  @P2 LDG.E.U8 R189, desc[UR22][R126.64] ;  /* 0x000000167ebd2981 */ /* 0x0000a8000c1e1100 */
[----:B------:R-:W2:Y:S01]  /*a100*/  @P2 LDG.E.U8 R185, desc[UR22][R80.64] ;  /* 0x0000001650b92981 */ /* 0x000ea2000c1e1100 */
[----:B------:R-:W-:-:S05]  /*a110*/  ISETP.GT.AND P2, PT, R0, 0xe, PT ;  /* 0x0000000e0000780c */ /* 0x000fca0003f44270 */
[----:B0-----:R-:W-:Y:S02]  /*a120*/  @P1 IMAD.MOV.U32 R126, RZ, RZ, R244 ;  /* 0x000000ffff7e1224 */ /* 0x001fe400078e00f4 */
[----:B------:R-:W-:-:S05]  /*a130*/  @P1 IMAD.MOV.U32 R127, RZ, RZ, R124 ;  /* 0x000000ffff7f1224 */ /* 0x000fca00078e007c */
[----:B------:R0:W2:Y:S04]  /*a140*/  @P1 LDG.E.U8 R167, desc[UR22][R126.64] ;  /* 0x000000167ea71981 */ /* 0x0000a8000c1e1100 */
[----:B------:R-:W2:Y:S04]  /*a150*/  @P2 LDG.E.U8 R177, desc[UR22][R106.64] ;  /* 0x000000166ab12981 */ /* 0x000ea8000c1e1100 */
[----:B------:R-:W2:Y:S01]  /*a160*/  @P2 LDG.E.U8 R175, desc[UR22][R108.64] ;  /* 0x000000166caf2981 */ /* 0x000ea2000c1e1100 */
[----:B0-----:R-:W-:-:S03]  /*a170*/  @P1 IMAD.MOV.U32 R126, RZ, RZ, R246 ;  /* 0x000000ffff7e1224 */ /* 0x001fc600078e00f6 */
[----:B------:R-:W2:Y:S01]  /*a180*/  @P2 LDG.E.U8 R173, desc[UR22][R110.64] ;  /* 0x000000166ead2981 */ /* 0x000ea2000c1e1100 */
[----:B------:R-:W-:-:S03]  /*a190*/  @P1 IMAD.MOV.U32 R127, RZ, RZ, R245 ;  /* 0x000000ffff7f1224 */ /* 0x000fc600078e00f5 */
[----:B------:R-:W2:Y:S01]  /*a1a0*/  @P2 LDG.E.U8 R171, desc[UR22][R112.64] ;  /* 0x0000001670ab2981 */ /* 0x000ea2000c1e1100 */
[----:B------:R-:W-:Y:S02]  /*a1b0*/  ISETP.GT.AND P2, PT, R0, 0x10, PT ;  /* 0x000000100000780c */ /* 0x000fe40003f44270 */
[----:B------:R-:W-:Y:S01]  /*a1c0*/  PRMT R163, RZ, 0x7610, R163 ;  /* 0x00007610ffa37816 */ /* 0x000fe200000000a3 */
[----:B------:R0:W2:Y:S01]  /*a1d0*/  @P1 LDG.E.U8 R165, desc[UR22][R126.64] ;  /* 0x000000167ea51981 */ /* 0x0000a2000c1e1100 */
[----:B------:R-:W-:Y:S01]  /*a1e0*/  PRMT R161, RZ, 0x7610, R161 ;  /* 0x00007610ffa17816 */ /* 0x000fe200000000a1 */
[----:B0-----:R-:W-:Y:S02]  /*a1f0*/  @P1 IMAD.MOV.U32 R126, RZ, RZ, R248 ;  /* 0x000000ffff7e1224 */ /* 0x001fe400078e00f8 */
[----:B------:R-:W-:-:S05]  /*a200*/  @P1 IMAD.MOV.U32 R127, RZ, RZ, R247 ;  /* 0x000000ffff7f1224 */ /* 0x000fca00078e00f7 */
[----:B------:R0:W2:Y:S01]  /*a210*/  @P1 LDG.E.U8 R163, desc[UR22][R126.64] ;  /* 0x000000167ea31981 */ /* 0x0000a2000c1e1100 */
[----:B------:R-:W-:Y:S01]  /*a220*/  PRMT R159, RZ, 0x7610, R159 ;  /* 0x00007610ff9f7816 */ /* 0x000fe2000000009f */
[----:B0-----:R-:W-:Y:S02]  /*a230*/  @P2 IMAD.MOV.U32 R126, RZ, RZ, R250 ;  /* 0x000000ffff7e2224 */ /* 0x001fe400078e00fa */
[----:B------:R-:W-:-:S05]  /*a240*/  @P2 IMAD.MOV.U32 R127, RZ, RZ, R249 ;  /* 0x000000ffff7f2224 */ /* 0x000fca00078e00f9 */
[----:B------:R0:W2:Y:S02]  /*a250*/  @P2 LDG.E.U8 R161, desc[UR22][R126.64] ;  /* 0x000000167ea12981 */ /* 0x0000a4000c1e1100 */
[----:B0-----:R-:W-:Y:S02]  /*a260*/  @P2 IMAD.MOV.U32 R126, RZ, RZ, R252 ;  /* 0x000000ffff7e2224 */ /* 0x001fe400078e00fc */
[----:B------:R-:W-:-:S05]  /*a270*/  @P2 IMAD.MOV.U32 R127, RZ, RZ, R251 ;  /* 0x000000ffff7f2224 */ /* 0x000fca00078e00fb */
[----:B------:R0:W2:Y:S04]  /*a280*/  @P2 LDG.E.U8 R159, desc[UR22][R126.64] ;  /* 0x000000167e9f2981 */ /* 0x0000a8000c1e1100 */
[----:B------:R-:W0:Y:S04]  /*a290*/  LDL R126, [R1] ;  /* 0x00000000017e7983 */ /* 0x000e280000100800 */
[----:B------:R-:W0:Y:S01]  /*a2a0*/  LDL R127, [R1+0x4] ;  /* 0x00000400017f7983 */ /* 0x000e220000100800 */
[----:B------:R-:W-:Y:S02]  /*a2b0*/  PRMT R157, RZ, 0x7610, R157 ;  /* 0x00007610ff9d7816 */ /* 0x000fe4000000009d */
[----:B0-----:R-:W-:-:S04]  /*a2c0*/  @P2 LOP3.LUT R127, R127, R126, RZ, 0x3c, !PT ;  /* 0x0000007e7f7f2212 */ /* 0x001fc800078e3cff */
[----:B------:R-:W-:-:S04]  /*a2d0*/  @P2 LOP3.LUT R126, R127, R126, RZ, 0x3c, !PT ;  /* 0x0000007e7f7e2212 */ /* 0x000fc800078e3cff */
[----:B------:R-:W-:-:S05]  /*a2e0*/  @P2 LOP3.LUT R127, R127, R126, RZ, 0x3c, !PT ;  /* 0x0000007e7f7f2212 */ /* 0x000fca00078e3cff */
[----:B------:R0:W2:Y:S04]  /*a2f0*/  @P2 LDG.E.U8 R157, desc[UR22][R126.64] ;  /* 0x000000167e9d2981 */ /* 0x0000a8000c1e1100 */
[----:B------:R-:W0:Y:S04]  /*a300*/  LDL R126, [R1+0x8] ;  /* 0x00000800017e7983 */ /* 0x000e280000100800 */
[----:B------:R-:W0:Y:S01]  /*a310*/  LDL R127, [R1+0xc] ;  /* 0x00000c00017f7983 */ /* 0x000e220000100800 */
[----:B------:R-:W-:Y:S02]  /*a320*/  PRMT R155, RZ, 0x7610, R155 ;  /* 0x00007610ff9b7816 */ /* 0x000fe4000000009b */
[----:B------:R-:W-:-:S06]  /*a330*/  PRMT R169, RZ, 0x7610, R169 ;  /* 0x00007610ffa97816 */ /* 0x000fcc00000000a9 */
[----:B------:R-:W2:Y:S01]  /*a340*/  @P1 LDG.E.U8 R169, desc[UR22][R122.64] ;  /* 0x000000167aa91981 */ /* 0x000ea2000c1e1100 */
[----:B0-----:R-:W-:-:S04]  /*a350*/  @P2 LOP3.LUT R127, R127, R126, RZ, 0x3c, !PT ;  /* 0x0000007e7f7f2212 */ /* 0x001fc800078e3cff */
[----:B------:R-:W-:-:S04]  /*a360*/  @P2 LOP3.LUT R126, R127, R126, RZ, 0x3c, !PT ;  /* 0x0000007e7f7e2212 */ /* 0x000fc800078e3cff */
[----:B------:R-:W-:-:S05]  /*a370*/  @P2 LOP3.LUT R127, R127, R126, RZ, 0x3c, !PT ;  /* 0x0000007e7f7f2212 */ /* 0x000fca00078e3cff */
[----:B------:R0:W2:Y:S04]  /*a380*/  @P2 LDG.E.U8 R155, desc[UR22][R126.64] ;  /* 0x000000167e9b2981 */ /* 0x0000a8000c1e1100 */
[----:B------:R-:W0:Y:S04]  /*a390*/  LDL R126, [R1+0x10] ;  /* 0x00001000017e7983 */ /* 0x000e280000100800 */
[----:B------:R-:W0:Y:S01]  /*a3a0*/  LDL R127, [R1+0x14] ;  /* 0x00001400017f7983 */ /* 0x000e220000100800 */
[----:B------:R-:W-:Y:S02]  /*a3b0*/  ISETP.GT.AND P1, PT, R0, 0x11, PT ;  /* 0x000000110000780c */ /* 0x000fe40003f24270 */
[----:B------:R-:W-:-:S11]  /*a3c0*/  PRMT R153, RZ, 0x7610, R153 ;  /* 0x00007610ff997816 */ /* 0x000fd60000000099 */
[----:B0-----:R-:W-:-:S04]  /*a3d0*/  @P1 LOP3.LUT R127, R127, R126, RZ, 0x3c, !PT ;  /* 0x0000007e7f7f1212 */ /* 0x001fc800078e3cff */
[----:B------:R-:W-:-:S04]  /*a3e0*/  @P1 LOP3.LUT R126, R127, R126, RZ, 0x3c, !PT ;  /* 0x0000007e7f7e1212 */ /* 0x000fc800078e3cff */
[----:B------:R-:W-:-:S05]  /*a3f0*/  @P1 LOP3.LUT R127, R127, R126, RZ, 0x3c, !PT ;  /* 0x0000007e7f7f1212 */ /* 0x000fca00078e3cff */
[----:B------:R2:W3:Y:S04]  /*a400*/  @P1 LDG.E.U8 R153, desc[UR22][R126.64] ;  /* 0x000000167e991981 */ /* 0x0004e8000c1e1100 */
[----:B------:R-:W3:Y:S01]  /*a410*/  LDL R127, [R1+0x18] ;  /* 0x00001800017f7983 */ /* 0x000ee20000100800 */
[----:B------:R-:W-:Y:S01]  /*a420*/  PRMT R151, RZ, 0x7610, R151 ;  /* 0x00007610ff977816 */ /* 0x000fe20000000097 */
[----:B--2---:R-:W-:Y:S01]  /*a430*/  @P1 IMAD.MOV.U32 R126, RZ, RZ, R25 ;  /* 0x000000ffff7e1224 */ /* 0x004fe200078e0019 */
[----:B------:R-:W-:Y:S01]  /*a440*/  PRMT R149, RZ, 0x7610, R149 ;  /* 0x00007610ff957816 */ /* 0x000fe20000000095 */
[----:B------:R-:W2:Y:S04]  /*a450*/  LDL R25, [R1+0x4c] ;  /* 0x00004c0001197983 */ /* 0x000ea80000100800 */
[----:B---3--:R0:W3:Y:S04]  /*a460*/  @P1 LDG.E.U8 R151, desc[UR22][R126.64] ;  /* 0x000000167e971981 */ /* 0x0080e8000c1e1100 */
[----:B------:R-:W0:Y:S04]  /*a470*/  LDL R126, [R1+0x20] ;  /* 0x00002000017e7983 */ /* 0x000e280000100800 */
[----:B------:R-:W0:Y:S02]  /*a480*/  LDL R127, [R1+0x24] ;  /* 0x00002400017f7983 */ /* 0x000e240000100800 */
[----:B0-----:R-:W-:-:S04]  /*a490*/  @P1 LOP3.LUT R127, R127, R126, RZ, 0x3c, !PT ;  /* 0x0000007e7f7f1212 */ /* 0x001fc800078e3cff */
[----:B------:R-:W-:-:S04]  /*a4a0*/  @P1 LOP3.LUT R126, R127, R126, RZ, 0x3c, !PT ;  /* 0x0000007e7f7e1212 */ /* 0x000fc800078e3cff */
[----:B------:R-:W-:-:S05]  /*a4b0*/  @P1 LOP3.LUT R127, R127, R126, RZ, 0x3c, !PT ;  /* 0x0000007e7f7f1212 */ /* 0x000fca00078e3cff */
[----:B------:R0:W2:Y:S04]  /*a4c0*/  @P1 LDG.E.U8 R149, desc[UR22][R126.64] ;  /* 0x000000167e951981 */ /* 0x0000a8000c1e1100 */
[----:B------:R-:W0:Y:S04]  /*a4d0*/  LDL R126, [R1+0x28] ;  /* 0x00002800017e7983 */ /* 0x000e280000100800 */
        /* <DEDUP_REMOVED lines=27> */
[----:B------:R2:W3:Y:S04]  /*a690*/  @P2 LDG.E.U8 R141, desc[UR22][R126.64] ;  /* 0x000000167e8d2981 */ /* 0x0004e8000c1e1100 */
[----:B------:R-:W3:Y:S01]  /*a6a0*/  LDL R127, [R1+0x48] ;  /* 0x00004800017f7983 */ /* 0x000ee20000100800 */
[----:B------:R-:W-:Y:S01]  /*a6b0*/  PRMT R139, RZ, 0x7610, R139 ;  /* 0x00007610ff8b7816 */ /* 0x000fe2000000008b */
[----:B--2---:R-:W-:Y:S01]  /*a6c0*/  @P2 IMAD.MOV.U32 R126, RZ, RZ, R25 ;  /* 0x000000ffff7e2224 */ /* 0x004fe200078e0019 */
[----:B------:R-:W-:Y:S01]  /*a6d0*/  ISETP.GT.AND P1, PT, R0, 0x13, PT ;  /* 0x000000130000780c */ /* 0x000fe20003f24270 */
[----:B------:R-:W2:Y:S04]  /*a6e0*/  LDL R25, [R1+0x7c] ;  /* 0x00007c0001197983 */ /* 0x000ea80000100800 */
[----:B---3--:R0:W3:Y:S04]  /*a6f0*/  @P2 LDG.E.U8 R139, desc[UR22][R126.64] ;  /* 0x000000167e8b2981 */ /* 0x0080e8000c1e1100 */
[----:B------:R-:W0:Y:S04]  /*a700*/  LDL R126, [R1+0x50] ;  /* 0x00005000017e7983 */ /* 0x000e280000100800 */
[----:B------:R-:W0:Y:S01]  /*a710*/  LDL R127, [R1+0x54] ;  /* 0x00005400017f7983 */ /* 0x000e220000100800 */
[----:B------:R-:W-:-:S02]  /*a720*/  PRMT R137, RZ, 0x7610, R137 ;  /* 0x00007610ff897816 */ /* 0x000fc40000000089 */
        /* <DEDUP_REMOVED lines=187> */
[----:B------:R-:W-:-:S02]  /*b2e0*/  ISETP.GT.AND P2, PT, R0, 0x1a, PT ;  /* 0x0000001a0000780c */ /* 0x000fc40003f44270 */
        /* <DEDUP_REMOVED lines=163> */
[----:B0-----:R-:W0:Y:S01]  /*bd20*/  S2R R126, SR_TID.X ;  /* 0x00000000007e7919 */ /* 0x001e220000002100 */
[----:B------:R-:W-:Y:S02]  /*bd30*/  PRMT R220, RZ, 0x7610, R220 ;  /* 0x00007610ffdc7816 */ /* 0x000fe400000000dc */
[----:B0-----:R-:W-:-:S04]  /*bd40*/  LOP3.LUT R126, R126, 0x1f, RZ, 0xc0, !PT ;  /* 0x0000001f7e7e7812 */ /* 0x001fc800078ec0ff */
[----:B------:R-:W-:Y:S01]  /*bd50*/  ISETP.GE.AND P2, PT, R126, R0, PT ;  /* 0x000000007e00720c */ /* 0x000fe20003f46270 */
[----:B--2---:R-:W-:Y:S01]  /*bd60*/  @P1 IMAD.MOV.U32 R126, RZ, RZ, R25 ;  /* 0x000000ffff7e1224 */ /* 0x004fe200078e0019 */
[----:B------:R-:W-:Y:S01]  /*bd70*/  PRMT R222, RZ, 0x7610, R222 ;  /* 0x00007610ffde7816 */ /* 0x000fe200000000de */
[----:B------:R-:W2:Y:S04]  /*bd80*/  LDL R25, [R1+0x24c] ;  /* 0x00024c0001197983 */ /* 0x000ea80000100800 */
[----:B---3--:R0:W3:Y:S04]  /*bd90*/  @P1 LDG.E.U8 R220, desc[UR22][R126.64] ;  /* 0x000000167edc1981 */ /* 0x0080e8000c1e1100 */
[----:B------:R-:W0:Y:S04]  /*bda0*/  LDL R126, [R1+0x1f8] ;  /* 0x0001f800017e7983 */ /* 0x000e280000100800 */
[----:B------:R-:W0:Y:S01]  /*bdb0*/  LDL R127, [R1+0x1fc] ;  /* 0x0001fc00017f7983 */ /* 0x000e220000100800 */
[----:B------:R-:W-:Y:S01]  /*bdc0*/  BAR.SYNC.DEFER_BLOCKING 0x0 ;  /* 0x0000000000007b1d */ /* 0x000fe20000010000 */
[----:B0-----:R-:W-:-:S04]  /*bdd0*/  @!P2 LOP3.LUT R127, R127, R126, RZ, 0x3c, !PT ;  /* 0x0000007e7f7fa212 */ /* 0x001fc800078e3cff */
[----:B------:R-:W-:-:S04]  /*bde0*/  @!P2 LOP3.LUT R126, R127, R126, RZ, 0x3c, !PT ;  /* 0x0000007e7f7ea212 */ /* 0x000fc800078e3cff */
[----:B------:R-:W-:-:S05]  /*bdf0*/  @!P2 LOP3.LUT R127, R127, R126, RZ, 0x3c, !PT ;  /* 0x0000007e7f7fa212 */ /* 0x000fca00078e3cff */
[----:B------:R0:W2:Y:S04]  /*be00*/  @!P2 LDG.E.U8 R222, desc[UR22][R126.64] ;  /* 0x000000167edea981 */ /* 0x0000a8000c1e1100 */
[----:B------:R-:W0:Y:S04]  /*be10*/  LDL R126, [R1+0x208] ;  /* 0x00020800017e7983 */ /* 0x000e280000100800 */
[----:B------:R-:W0:Y:S01]  /*be20*/  LDL R127, [R1+0x20c] ;  /* 0x00020c00017f7983 */ /* 0x000e220000100800 */
[----:B------:R-:W-:Y:S02]  /*be30*/  PRMT R224, RZ, 0x7610, R224 ;  /* 0x00007610ffe07816 */ /* 0x000fe400000000e0 */
        /* <DEDUP_REMOVED lines=24> */
[----:B------:R2:W3:Y:S04]  /*bfc0*/  @!P2 LDG.E.U8 R230, desc[UR22][R126.64] ;  /* 0x000000167ee6a981 */ /* 0x0004e8000c1e1100 */
[----:B------:R-:W3:Y:S01]  /*bfd0*/  LDL R127, [R1+0x248] ;  /* 0x00024800017f7983 */ /* 0x000ee20000100800 */
[----:B------:R-:W-:Y:S01]  /*bfe0*/  PRMT R232, RZ, 0x7610, R232 ;  /* 0x00007610ffe87816 */ /* 0x000fe200000000e8 */
[----:B--2---:R-:W-:-:S05]  /*bff0*/  @!P2 IMAD.MOV.U32 R126, RZ, RZ, R25 ;  /* 0x000000ffff7ea224 */ /* 0x004fca00078e0019 */
[----:B---3--:R0:W2:Y:S04]  /*c000*/  @!P2 LDG.E.U8 R232, desc[UR22][R126.64] ;  /* 0x000000167ee8a981 */ /* 0x0080a8000c1e1100 */
[----:B------:R-:W0:Y:S04]  /*c010*/  LDL R126, [R1+0x258] ;  /* 0x00025800017e7983 */ /* 0x000e280000100800 */
[----:B------:R-:W0:Y:S01]  /*c020*/  LDL R127, [R1+0x25c] ;  /* 0x00025c00017f7983 */ /* 0x000e220000100800 */
[----:B------:R-:W-:Y:S01]  /*c030*/  PRMT R234, RZ, 0x7610, R234 ;  /* 0x00007610ffea7816 */ /* 0x000fe200000000ea */
[----:B------:R-:W1:Y:S01]  /*c040*/  S2R R25, SR_TID.X ;  /* 0x0000000000197919 */ /* 0x000e620000002100 */
[----:B0-----:R-:W-:-:S04]  /*c050*/  @!P2 LOP3.LUT R127, R127, R126, RZ, 0x3c, !PT ;  /* 0x0000007e7f7fa212 */ /* 0x001fc800078e3cff */
[----:B------:R-:W-:-:S04]  /*c060*/  @!P2 LOP3.LUT R126, R127, R126, RZ, 0x3c, !PT ;  /* 0x0000007e7f7ea212 */ /* 0x000fc800078e3cff */
[----:B------:R-:W-:-:S05]  /*c070*/  @!P2 LOP3.LUT R127, R127, R126, RZ, 0x3c, !PT ;  /* 0x0000007e7f7fa212 */ /* 0x000fca00078e3cff */
[----:B------:R0:W3:Y:S04]  /*c080*/  @!P2 LDG.E.U8 R234, desc[UR22][R126.64] ;  /* 0x000000167eeaa981 */ /* 0x0000e8000c1e1100 */
[----:B------:R-:W0:Y:S04]  /*c090*/  LDL R126, [R1+0x268] ;  /* 0x00026800017e7983 */ /* 0x000e280000100800 */
[----:B------:R-:W0:Y:S01]  /*c0a0*/  LDL R127, [R1+0x26c] ;  /* 0x00026c00017f7983 */ /* 0x000e220000100800 */
[----:B-1----:R-:W-:-:S05]  /*c0b0*/  LOP3.LUT R25, R25, 0x7f, RZ, 0xc0, !PT ;  /* 0x0000007f19197812 */ /* 0x002fca00078ec0ff */
[----:B------:R1:W-:Y:S02]  /*c0c0*/  STS.U8 [R25+UR9+0x4000], R236 ;  /* 0x004000ec19007988 */ /* 0x0003e40008000009 */
[----:B-1----:R-:W-:Y:S02]  /*c0d0*/  PRMT R236, RZ, 0x7610, R236 ;  /* 0x00007610ffec7816 */ /* 0x002fe400000000ec */
[----:B0-----:R-:W-:-:S04]  /*c0e0*/  @!P2 LOP3.LUT R127, R127, R126, RZ, 0x3c, !PT ;  /* 0x0000007e7f7fa212 */ /* 0x001fc800078e3cff */
[----:B------:R-:W-:-:S04]  /*c0f0*/  @!P2 LOP3.LUT R126, R127, R126, RZ, 0x3c, !PT ;  /* 0x0000007e7f7ea212 */ /* 0x000fc800078e3cff */
[----:B------:R-:W-:-:S05]  /*c100*/  @!P2 LOP3.LUT R127, R127, R126, RZ, 0x3c, !PT ;  /* 0x0000007e7f7fa212 */ /* 0x000fca00078e3cff */
[----:B------:R0:W2:Y:S04]  /*c110*/  @!P2 LDG.E.U8 R236, desc[UR22][R126.64] ;  /* 0x000000167eeca981 */ /* 0x0000a8000c1e1100 */
[----:B------:R-:W0:Y:S04]  /*c120*/  LDL R126, [R1+0x200] ;  /* 0x00020000017e7983 */ /* 0x000e280000100800 */
[----:B------:R-:W0:Y:S04]  /*c130*/  LDL R127, [R1+0x204] ;  /* 0x00020400017f7983 */ /* 0x000e280000100800 */
[----:B------:R1:W-:Y:S02]  /*c140*/  STS.U8 [R25+UR9+0x5000], R238 ;  /* 0x005000ee19007988 */ /* 0x0003e40008000009 */
[----:B-1----:R-:W-:-:S02]  /*c150*/  PRMT R238, RZ, 0x7610, R238 ;  /* 0x00007610ffee7816 */ /* 0x002fc400000000ee */
        /* <DEDUP_REMOVED lines=56> */
[----:B------:R-:W5:Y:S01]  /*c4e0*/  LDL.LU R25, [R1+0x2d0] ;  /* 0x0002d00001197983 */ /* 0x000f620000300800 */
[----:B0-----:R-:W-:-:S04]  /*c4f0*/  @!P2 LOP3.LUT R127, R127, R126, RZ, 0x3c, !PT ;  /* 0x0000007e7f7fa212 */ /* 0x001fc800078e3cff */
[----:B------:R-:W-:-:S04]  /*c500*/  @!P2 LOP3.LUT R126, R127, R126, RZ, 0x3c, !PT ;  /* 0x0000007e7f7ea212 */ /* 0x000fc800078e3cff */
[----:B------:R-:W-:-:S05]  /*c510*/  @!P2 LOP3.LUT R127, R127, R126, RZ, 0x3c, !PT ;  /* 0x0000007e7f7fa212 */ /* 0x000fca00078e3cff */
[----:B------:R0:W2:Y:S02]  /*c520*/  @!P2 LDG.E.U8 R161, desc[UR22][R126.64] ;  /* 0x000000167ea1a981 */ /* 0x0000a4000c1e1100 */
[----:B0-----:R-:W0:Y:S02]  /*c530*/  S2R R126, SR_TID.X ;  /* 0x00000000007e7919 */ /* 0x001e240000002100 */
[----:B0-----:R-:W-:-:S05]  /*c540*/  LOP3.LUT R126, R126, 0x7f, RZ, 0xc0, !PT ;  /* 0x0000007f7e7e7812 */ /* 0x001fca00078ec0ff */
[----:B------:R0:W-:Y:S04]  /*c550*/  STS.U8 [R126+UR9+0x5800], R159 ;  /* 0x0058009f7e007988 */ /* 0x0001e80008000009 */
[----:B------:R1:W-:Y:S04]  /*c560*/  STS.U8 [R126+UR9+0x6800], R157 ;  /* 0x0068009d7e007988 */ /* 0x0003e80008000009 */
[----:B------:R3:W-:Y:S04]  /*c570*/  STS.U8 [R126+UR9+0x7800], R155 ;  /* 0x0078009b7e007988 */ /* 0x0007e80008000009 */
[----:B0-----:R-:W2:Y:S04]  /*c580*/  LDL.LU R159, [R1+0x288] ;  /* 0x00028800019f7983 */ /* 0x001ea80000300800 */
[----:B-1----:R-:W2:Y:S04]  /*c590*/  LDL.LU R157, [R1+0x28c] ;  /* 0x00028c00019d7983 */ /* 0x002ea80000300800 */
[----:B---3--:R-:W3:Y:S04]  /*c5a0*/  LDL.LU R155, [R1+0x290] ;  /* 0x00029000019b7983 */ /* 0x008ee80000300800 */
[----:B------:R0:W-:Y:S04]  /*c5b0*/  STS.U8 [R126+UR9+0x4c00], R156 ;  /* 0x004c009c7e007988 */ /* 0x0001e80008000009 */
[----:B0-----:R-:W2:Y:S01]  /*c5c0*/  LDL.LU R156, [R1+0x294] ;  /* 0x00029400019c7983 */ /* 0x001ea20000300800 */
[----:B------:R-:W-:-:S03]  /*c5d0*/  LOP3.LUT R127, R126, 0x10, RZ, 0x3c, !PT ;  /* 0x000000107e7f7812 */ /* 0x000fc600078e3cff */
[----:B------:R-:W-:Y:S04]  /*c5e0*/  STS.U8 [R126+UR9+0x5c00], R158 ;  /* 0x005c009e7e007988 */ /* 0x000fe80008000009 */
[----:B------:R-:W-:Y:S04]  /*c5f0*/  STS.U8 [R126+UR9+0x6c00], R160 ;  /* 0x006c00a07e007988 */ /* 0x000fe80008000009 */
[----:B------:R-:W-:Y:S04]  /*c600*/  STS.U8 [R126+UR9+0x7c00], R162 ;  /* 0x007c00a27e007988 */ /* 0x000fe80008000009 */
[----:B--2---:R-:W-:Y:S04]  /*c610*/  STS.U8 [R127+UR9+0x4080], R156 ;  /* 0x0040809c7f007988 */ /* 0x004fe80008000009 */
[----:B---3--:R-:W-:Y:S04]  /*c620*/  STS.U8 [R127+UR9+0x5080], R155 ;  /* 0x0050809b7f007988 */ /* 0x008fe80008000009 */
[----:B------:R-:W-:Y:S04]  /*c630*/  STS.U8 [R127+UR9+0x6080], R157 ;  /* 0x0060809d7f007988 */ /* 0x000fe80008000009 */
[----:B------:R0:W-:Y:S02]  /*c640*/  STS.U8 [R127+UR9+0x7080], R159 ;  /* 0x0070809f7f007988 */ /* 0x0001e40008000009 */
[----:B0-----:R-:W0:Y:S02]  /*c650*/  S2R R159, SR_TID.X ;  /* 0x00000000009f7919 */ /* 0x001e240000002100 */
[----:B------:R-:W-:Y:S04]  /*c660*/  STS.U8 [R127+UR9+0x4480], R223 ;  /* 0x004480df7f007988 */ /* 0x000fe80008000009 */
[----:B------:R-:W-:Y:S04]  /*c670*/  STS.U8 [R127+UR9+0x5480], R213 ;  /* 0x005480d57f007988 */ /* 0x000fe80008000009 */
[----:B------:R-:W-:Y:S04]  /*c680*/  STS.U8 [R127+UR9+0x6480], R211 ;  /* 0x006480d37f007988 */ /* 0x000fe80008000009 */
[----:B------:R-:W-:Y:S04]  /*c690*/  STS.U8 [R127+UR9+0x7480], R209 ;  /* 0x007480d17f007988 */ /* 0x000fe80008000009 */
[----:B------:R-:W-:Y:S04]  /*c6a0*/  STS.U8 [R127+UR9+0x4880], R153 ;  /* 0x004880997f007988 */ /* 0x000fe80008000009 */
[----:B------:R-:W-:Y:S01]  /*c6b0*/  STS.U8 [R127+UR9+0x5880], R151 ;  /* 0x005880977f007988 */ /* 0x000fe20008000009 */
[----:B0-----:R-:W-:-:S04]  /*c6c0*/  LOP3.LUT R159, R159, 0x7f, RZ, 0xc0, !PT ;  /* 0x0000007f9f9f7812 */ /* 0x001fc800078ec0ff */
[C---:B------:R-:W-:Y:S02]  /*c6d0*/  LOP3.LUT R156, R159.reuse, 0x20, RZ, 0x3c, !PT ;  /* 0x000000209f9c7812 */ /* 0x040fe400078e3cff */
[----:B------:R-:W-:Y:S02]  /*c6e0*/  LOP3.LUT R155, R159, 0x30, RZ, 0x3c, !PT ;  /* 0x000000309f9b7812 */ /* 0x000fe400078e3cff */
[----:B------:R-:W0:Y:S01]  /*c6f0*/  S2R R159, SR_TID.X ;  /* 0x00000000009f7919 */ /* 0x000e220000002100 */
[----:B------:R-:W-:Y:S04]  /*c700*/  STS.U8 [R127+UR9+0x6880], R149 ;  /* 0x006880957f007988 */ /* 0x000fe80008000009 */
[----:B------:R1:W-:Y:S04]  /*c710*/  STS.U8 [R127+UR9+0x7880], R147 ;  /* 0x007880937f007988 */ /* 0x0003e80008000009 */
[----:B------:R-:W-:Y:S04]  /*c720*/  STS.U8 [R127+UR9+0x4c80], R164 ;  /* 0x004c80a47f007988 */ /* 0x000fe80008000009 */
[----:B------:R-:W-:Y:S04]  /*c730*/  STS.U8 [R127+UR9+0x5c80], R166 ;  /* 0x005c80a67f007988 */ /* 0x000fe80008000009 */
[----:B------:R-:W-:Y:S04]  /*c740*/  STS.U8 [R127+UR9+0x6c80], R168 ;  /* 0x006c80a87f007988 */ /* 0x000fe80008000009 */
[----:B------:R-:W-:Y:S04]  /*c750*/  STS.U8 [R127+UR9+0x7c80], R170 ;  /* 0x007c80aa7f007988 */ /* 0x000fe80008000009 */
[----:B----4-:R2:W-:Y:S04]  /*c760*/  STS.U8 [R156+UR9+0x4100], R22 ;  /* 0x004100169c007988 */ /* 0x0105e80008000009 */
[----:B------:R3:W-:Y:S04]  /*c770*/  STS.U8 [R156+UR9+0x5100], R23 ;  /* 0x005100179c007988 */ /* 0x0007e80008000009 */
[----:B------:R4:W-:Y:S04]  /*c780*/  STS.U8 [R156+UR9+0x6100], R20 ;  /* 0x006100149c007988 */ /* 0x0009e80008000009 */
[----:B------:R-:W-:Y:S04]  /*c790*/  STS.U8 [R156+UR9+0x7100], R21 ;  /* 0x007100159c007988 */ /* 0x000fe80008000009 */
[----:B------:R-:W-:Y:S04]  /*c7a0*/  STS.U8 [R156+UR9+0x4500], R207 ;  /* 0x004500cf9c007988 */ /* 0x000fe80008000009 */
[----:B------:R-:W-:Y:S04]  /*c7b0*/  STS.U8 [R156+UR9+0x5500], R205 ;  /* 0x005500cd9c007988 */ /* 0x000fe80008000009 */
        /* <DEDUP_REMOVED lines=10> */
[----:B------:R0:W-:Y:S04]  /*c860*/  STS.U8 [R155+UR9+0x4180], R18 ;  /* 0x004180129b007988 */ /* 0x0001e80008000009 */
[----:B------:R1:W-:Y:S04]  /*c870*/  STS.U8 [R155+UR9+0x5180], R19 ;  /* 0x005180139b007988 */ /* 0x0003e80008000009 */
[----:B------:R1:W-:Y:S04]  /*c880*/  STS.U8 [R155+UR9+0x6180], R8 ;  /* 0x006180089b007988 */ /* 0x0003e80008000009 */
[----:B------:R1:W-:Y:S01]  /*c890*/  STS.U8 [R155+UR9+0x7180], R9 ;  /* 0x007180099b007988 */ /* 0x0003e20008000009 */
[----:B0-----:R-:W-:-:S03]  /*c8a0*/  LOP3.LUT R159, R159, 0x7f, RZ, 0xc0, !PT ;  /* 0x0000007f9f9f7812 */ /* 0x001fc600078ec0ff */
[----:B------:R-:W-:Y:S04]  /*c8b0*/  STS.U8 [R155+UR9+0x4580], R199 ;  /* 0x004580c79b007988 */ /* 0x000fe80008000009 */
[----:B------:R-:W-:Y:S04]  /*c8c0*/  STS.U8 [R155+UR9+0x5580], R197 ;  /* 0x005580c59b007988 */ /* 0x000fe80008000009 */
[----:B------:R-:W-:Y:S04]  /*c8d0*/  STS.U8 [R155+UR9+0x6580], R195 ;  /* 0x006580c39b007988 */ /* 0x000fe80008000009 */
[----:B------:R-:W-:Y:S01]  /*c8e0*/  STS.U8 [R155+UR9+0x7580], R193 ;  /* 0x007580c19b007988 */ /* 0x000fe20008000009 */
[----:B-1----:R-:W-:-:S03]  /*c8f0*/  LOP3.LUT R147, R159, 0x40, RZ, 0x3c, !PT ;  /* 0x000000409f937812 */ /* 0x002fc600078e3cff */
        /* <DEDUP_REMOVED lines=9> */
[----:B------:R1:W-:Y:S04]  /*c990*/  STS.U8 [R147+UR9+0x5200], R7 ;  /* 0x0052000793007988 */ /* 0x0003e80008000009 */
[----:B------:R0:W-:Y:S04]  /*c9a0*/  STS.U8 [R147+UR9+0x6200], R4 ;  /* 0x0062000493007988 */ /* 0x0001e80008000009 */
[----:B------:R0:W-:Y:S04]  /*c9b0*/  STS.U8 [R147+UR9+0x7200], R5 ;  /* 0x0072000593007988 */ /* 0x0001e80008000009 */
[----:B------:R-:W-:Y:S04]  /*c9c0*/  STS.U8 [R147+UR9+0x4600], R191 ;  /* 0x004600bf93007988 */ /* 0x000fe80008000009 */
[----:B--2---:R2:W5:Y:S04]  /*c9d0*/  LDL.LU R22, [R1+0x2cc] ;  /* 0x0002cc0001167983 */ /* 0x0045680000300800 */
[----:B------:R-:W-:Y:S04]  /*c9e0*/  STS.U8 [R147+UR9+0x5600], R189 ;  /* 0x005600bd93007988 */ /* 0x000fe80008000009 */
[----:B---3--:R2:W5:Y:S04]  /*c9f0*/  LDL.LU R23, [R1+0x2c8] ;  /* 0x0002c80001177983 */ /* 0x0085680000300800 */
[----:B------:R-:W-:Y:S04]  /*ca00*/  STS.U8 [R147+UR9+0x6600], R187 ;  /* 0x006600bb93007988 */ /* 0x000fe80008000009 */
[----:B----4-:R2:W5:Y:S04]  /*ca10*/  LDL.LU R20, [R1+0x2c4] ;  /* 0x0002c40001147983 */ /* 0x0105680000300800 */
[----:B------:R-:W-:Y:S01]  /*ca20*/  STS.U8 [R147+UR9+0x7600], R185 ;  /* 0x007600b993007988 */ /* 0x000fe20008000009 */
[----:B------:R-:W-:-:S03]  /*ca30*/  LOP3.LUT R139, R159, 0x50, RZ, 0x3c, !PT ;  /* 0x000000509f8b7812 */ /* 0x000fc600078e3cff */
[----:B------:R2:W5:Y:S04]  /*ca40*/  LDL.LU R21, [R1+0x2c0] ;  /* 0x0002c00001157983 */ /* 0x0005680000300800 */
[----:B------:R-:W-:Y:S04]  /*ca50*/  STS.U8 [R147+UR9+0x4a00], R129 ;  /* 0x004a008193007988 */ /* 0x000fe80008000009 */
        /* <DEDUP_REMOVED lines=8> */
[----:B0-----:R2:W5:Y:S04]  /*cae0*/  LDL.LU R6, [R1+0x2ac] ;  /* 0x0002ac0001067983 */ /* 0x0015680000300800 */
[----:B------:R-:W-:Y:S04]  /*caf0*/  STS.U8 [R147+UR9+0x5e00], R192 ;  /* 0x005e00c093007988 */ /* 0x000fe80008000009 */
[----:B-1----:R2:W5:Y:S04]  /*cb00*/  LDL.LU R7, [R1+0x2a8] ;  /* 0x0002a80001077983 */ /* 0x0025680000300800 */
[----:B------:R-:W-:Y:S04]  /*cb10*/  STS.U8 [R147+UR9+0x6e00], R194 ;  /* 0x006e00c293007988 */ /* 0x000fe80008000009 */
[----:B------:R2:W5:Y:S04]  /*cb20*/  LDL.LU R4, [R1+0x2a4] ;  /* 0x0002a40001047983 */ /* 0x0005680000300800 */
[----:B------:R-:W-:Y:S04]  /*cb30*/  STS.U8 [R147+UR9+0x7e00], R196 ;  /* 0x007e00c493007988 */ /* 0x000fe80008000009 */
[----:B------:R2:W5:Y:S04]  /*cb40*/  LDL.LU R5, [R1+0x2a0] ;  /* 0x0002a00001057983 */ /* 0x0005680000300800 */
[----:B------:R0:W-:Y:S04]  /*cb50*/  STS.U8 [R139+UR9+0x4280], R2 ;  /* 0x004280028b007988 */ /* 0x0001e80008000009 */
[----:B------:R1:W-:Y:S04]  /*cb60*/  STS.U8 [R139+UR9+0x5280], R3 ;  /* 0x005280038b007988 */ /* 0x0003e80008000009 */
[----:B0-----:R2:W5:Y:S04]  /*cb70*/  LDL.LU R2, [R1+0x29c] ;  /* 0x00029c0001027983 */ /* 0x0015680000300800 */
[----:B-1----:R2:W5:Y:S01]  /*cb80*/  LDL.LU R3, [R1+0x298] ;  /* 0x0002980001037983 */ /* 0x0025620000300800 */
[----:B------:R-:W0:Y:S03]  /*cb90*/  S2R R159, SR_TID.X ;  /* 0x00000000009f7919 */ /* 0x000e260000002100 */
[----:B------:R2:W-:Y:S04]  /*cba0*/  STS.U8 [R139+UR9+0x6280], R243 ;  /* 0x006280f38b007988 */ /* 0x0005e80008000009 */
[----:B------:R2:W-:Y:S04]  /*cbb0*/  STS.U8 [R139+UR9+0x7280], R241 ;  /* 0x007280f18b007988 */ /* 0x0005e80008000009 */
[----:B------:R2:W-:Y:S04]  /*cbc0*/  STS.U8 [R139+UR9+0x4680], R183 ;  /* 0x004680b78b007988 */ /* 0x0005e80008000009 */
[----:B------:R2:W-:Y:S04]  /*cbd0*/  STS.U8 [R139+UR9+0x5680], R182 ;  /* 0x005680b68b007988 */ /* 0x0005e80008000009 */
[----:B------:R2:W-:Y:S04]  /*cbe0*/  STS.U8 [R139+UR9+0x6680], R181 ;  /* 0x006680b58b007988 */ /* 0x0005e80008000009 */
[----:B------:R2:W-:Y:S04]  /*cbf0*/  STS.U8 [R139+UR9+0x7680], R179 ;  /* 0x007680b38b007988 */ /* 0x0005e80008000009 */
[----:B------:R2:W-:Y:S01]  /*cc00*/  STS.U8 [R139+UR9+0x4a80], R132 ;  /* 0x004a80848b007988 */ /* 0x0005e20008000009 */
[----:B0-----:R-:W-:-:S03]  /*cc10*/  LOP3.LUT R159, R159, 0x7f, RZ, 0xc0, !PT ;  /* 0x0000007f9f9f7812 */ /* 0x001fc600078ec0ff */
[----:B------:R2:W-:Y:S01]  /*cc20*/  STS.U8 [R139+UR9+0x5a80], R134 ;  /* 0x005a80868b007988 */ /* 0x0005e20008000009 */
[----:B------:R-:W-:-:S03]  /*cc30*/  LOP3.LUT R131, R159, 0x60, RZ, 0x3c, !PT ;  /* 0x000000609f837812 */ /* 0x000fc600078e3cff */
[----:B------:R2:W-:Y:S04]  /*cc40*/  STS.U8 [R139+UR9+0x6a80], R136 ;  /* 0x006a80888b007988 */ /* 0x0005e80008000009 */
        /* <DEDUP_REMOVED lines=54> */
[----:B------:R0:W-:Y:S06]  /*cfb0*/  MEMBAR.ALL.CTA ;  /* 0x0000000000007992 */ /* 0x0001ec0000008000 */
[----:B0-----:R-:W0:Y:S01]  /*cfc0*/  FENCE.VIEW.ASYNC.S ;  /* 0x00000000000073c6 */ /* 0x001e220000000000 */
[----:B------:R-:W-:Y:S01]  /*cfd0*/  ULEA UR11, UR20, UR9, 0x3 ;  /* 0x00000009140b7291 */ /* 0x000fe2000f8e18ff */
[----:B------:R-:W-:-:S03]  /*cfe0*/  UMOV UR4, UR5 ;  /* 0x0000000500047c82 */ /* 0x000fc60008000000 */
[----:B------:R-:W-:Y:S01]  /*cff0*/  UIADD3 UR11, UPT, UPT, UR11, 0x9000, URZ ;  /* 0x000090000b0b7890 */ /* 0x000fe2000fffe0ff */
[----:B0-----:R-:W-:Y:S06]  /*d000*/  BAR.SYNC.DEFER_BLOCKING 0x0 ;  /* 0x0000000000007b1d */ /* 0x001fec0000010000 */
[----:B--2---:R-:W-:Y:S05]  /*d010*/  @P0 BRA `(.L_x_9) ;  /* 0x0000000000540947 */ /* 0x004fea0003800000 */
[----:B------:R-:W-:Y:S02]  /*d020*/  UIADD3 UR29, UPT, UPT, UR8, 0x40, URZ ;  /* 0x00000040081d7890 */ /* 0x000fe4000fffe0ff */
[----:B------:R-:W-:Y:S02]  /*d030*/  UIADD3 UR34, UPT, UPT, UR8, 0x80, URZ ;  /* 0x0000008008227890 */ /* 0x000fe4000fffe0ff */
[----:B------:R-:W-:Y:S01]  /*d040*/  UIADD3 UR35, UPT, UPT, UR8, 0xc0, URZ ;  /* 0x000000c008237890 */ /* 0x000fe2000fffe0ff */
        /* <DEDUP_REMOVED lines=9> */
[----:B------:R0:W-:Y:S01]  /*d0e0*/  UTCQMMA gdesc[UR14], gdesc[UR12], tmem[UR8], tmem[UR16], idesc[UR17], UPT ;  /* 0x00ff100c0e0075ea */ /* 0x0001e2000b800308 */
[----:B------:R-:W-:Y:S01]  /*d0f0*/  UMOV UR38, 0x0 ;  /* 0x0000000000267882 */ /* 0x000fe20000000000 */
[----:B------:R-:W-:Y:S01]  /*d100*/  UMOV UR39, 0x8108010 ;  /* 0x0810801000277882 */ /* 0x000fe20000000000 */
[----:B------:R0:W-:Y:S01]  /*d110*/  UTCQMMA gdesc[UR30], gdesc[UR12], tmem[UR29], tmem[UR32], idesc[UR33], UPT ;  /* 0x00ff200c1e0075ea */ /* 0x0001e2000b80031d */
[----:B------:R-:W-:Y:S01]  /*d120*/  UMOV UR5, UR6 ;  /* 0x0000000600057c82 */ /* 0x000fe20008000000 */
[----:B------:R0:W-:Y:S01]  /*d130*/  UTCQMMA gdesc[UR24], gdesc[UR12], tmem[UR34], tmem[UR36], idesc[UR37], UPT ;  /* 0x00ff240c180075ea */ /* 0x0001e2000b800322 */
[----:B------:R0:W-:Y:S01]  /*d140*/  UTCQMMA gdesc[UR26], gdesc[UR12], tmem[UR35], tmem[UR38], idesc[UR39], UPT ;  /* 0x00ff260c1a0075ea */ /* 0x0001e2000b800323 */
[----:B------:R0:W-:Y:S01]  /*d150*/  UTCBAR [UR5], URZ ;  /* 0x000000ff050073e9 */ /* 0x0001e200080000ff */
[----:B------:R-:W-:Y:S01]  /*d160*/  NOP ;  /* 0x0000000000007918 */ /* 0x000fe20000000000 */
.L_x_9:
[----:B------:R-:W2:Y:S01]  /*d170*/  LDL.LU R125, [R1+0x278] ;  /* 0x00027800017d7983 */ /* 0x000ea20000300800 */
[----:B------:R-:W-:Y:S01]  /*d180*/  UIADD3 UR20, UPT, UPT, UR20, 0x1, URZ ;  /* 0x0000000114147890 */ /* 0x000fe2000fffe0ff */
[----:B------:R-:W-:-:S03]  /*d190*/  VIADD R0, R0, 0xffffffe0 ;  /* 0xffffffe000007836 */ /* 0x000fc60000000000 */
[----:B------:R-:W-:-:S04]  /*d1a0*/  UISETP.GT.AND UP1, UPT, UR20, 0x1, UPT ;  /* 0x000000011400788c */ /* 0x000fc8000bf24270 */
[----:B0-----:R-:W-:Y:S02]  /*d1b0*/  USEL UR5, URZ, 0x1, !UP1 ;  /* 0x00000001ff057887 */ /* 0x001fe4000c800000 */
[----:B------:R-:W-:Y:S02]  /*d1c0*/  USEL UR20, UR20, URZ, !UP1 ;  /* 0x000000ff14147287 */ /* 0x000fe4000c800000 */
[----:B------:R-:W-:Y:S01]  /*d1d0*/  ULOP3.LUT UR5, UR4, UR5, URZ, 0x3c, !UPT ;  /* 0x0000000504057292 */ /* 0x000fe2000f8e3cff */
[----:B--2---:R-:W-:-:S05]  /*d1e0*/  VIADD R125, R125, 0xffffffff ;  /* 0xffffffff7d7d7836 */ /* 0x004fca0000000000 */
[----:B------:R-:W-:Y:S01]  /*d1f0*/  ISETP.NE.U32.AND P1, PT, R125, RZ, PT ;  /* 0x000000ff7d00720c */ /* 0x000fe20003f25070 */
[----:B------:R0:W-:Y:S02]  /*d200*/  STL [R1+0x278], R125 ;  /* 0x0002787d01007387 */ /* 0x0001e40000100800 */
[----:B0-----:R-:W-:-:S10]  /*d210*/  IMAD.U32 R125, RZ, RZ, UR4 ;  /* 0x00000004ff7d7e24 */ /* 0x001fd4000f8e00ff */
[----:B------:R-:W-:Y:S05]  /*d220*/  @P1 BRA `(.L_x_10) ;  /* 0xffffff9c00781947 */ /* 0x000fea000383ffff */
.L_x_7:
[----:B------:R-:W1:Y:S01]  /*d230*/  LDC R126, c[0x0][0x3a0] ;  /* 0x0000e800ff7e7b82 */ /* 0x000e620000000800 */
[----:B------:R-:W2:Y:S01]  /*d240*/  LDCU UR14, c[0x0][0x39c] ;  /* 0x00007380ff0e77ac */ /* 0x000ea20008000800 */
[----:B------:R-:W3:Y:S06]  /*d250*/  LDCU.64 UR12, c[0x0][0x398] ;  /* 0x00007300ff0c77ac */ /* 0x000eec0008000a00 */
[----:B------:R-:W4:Y:S01]  /*d260*/  LDC R197, c[0x0][0x3b4] ;  /* 0x0000ed00ffc57b82 */ /* 0x000f220000000800 */
[----:B-1----:R-:W-:-:S05]  /*d270*/  VIADD R126, R126, 0x1f ;  /* 0x0000001f7e7e7836 */ /* 0x002fca0000000000 */
[----:B------:R-:W-:-:S13]  /*d280*/  ISETP.GE.AND P0, PT, R126, 0x20, PT ;  /* 0x000000207e00780c */ /* 0x000fda0003f06270 */
[----:B--234-:R-:W-:Y:S05]  /*d290*/  @!P0 BRA `(.L_x_11) ;  /* 0x0000000000108947 */ /* 0x01cfea0003800000 */
[----:B------:R-:W-:-:S06]  /*d2a0*/  USHF.L.U32 UR4, UR4, 0x1f, URZ ;  /* 0x0000001f04047899 */ /* 0x000fcc00080006ff */
[----:B------:R-:W-:-:S04]  /*d2b0*/  IMAD.U32 R0, RZ, RZ, UR4 ;  /* 0x00000004ff007e24 */ /* 0x000fc8000f8e00ff */
[----:B------:R-:W1:Y:S02]  /*d2c0*/  SYNCS.PHASECHK.TRANS64.TRYWAIT P0, [UR11], R0 ;  /* 0x00000000ff0075a7 */ /* 0x000e64000800110b */
[----:B-1----:R-:W-:Y:S05]  /*d2d0*/  @!P0 BRA `(.L_x_12) ;  /* 0x0000008400dc8947 */ /* 0x002fea0003800000 */
.L_x_11:
[----:B------:R-:W2:Y:S01]  /*d2e0*/  LDL.LU R249, [R1+0x100] ;  /* 0x0001000001f97983 */ /* 0x000ea20000300800 */
[----:B------:R-:W1:Y:S03]  /*d2f0*/  LDCU.128 UR4, c[0x0][0x390] ;  /* 0x00007200ff0477ac */ /* 0x000e660008000c00 */
[----:B------:R-:W3:Y:S01]  /*d300*/  LDL.LU R246, [R1+0x1f0] ;  /* 0x0001f00001f67983 */ /* 0x000ee20000300800 */
[----:B------:R-:W4:Y:S03]  /*d310*/  LDCU UR11, c[0x0][0x39c] ;  /* 0x00007380ff0b77ac */ /* 0x000f260008000800 */
[----:B------:R-:W4:Y:S01]  /*d320*/  LDL.LU R245, [R1+0x284] ;  /* 0x0002840001f57983 */ /* 0x000f220000300800 */
[----:B------:R-:W0:Y:S03]  /*d330*/  LDCU UR30, c[0x0][0x3b8] ;  /* 0x00007700ff1e77ac */ /* 0x000e260008000800 */
[----:B------:R-:W4:Y:S01]  /*d340*/  LDL.LU R242, [R1+0x27c] ;  /* 0x00027c0001f27983 */ /* 0x000f220000300800 */
[----:B------:R-:W0:Y:S03]  /*d350*/  LDCU.64 UR32, c[0x0][0x398] ;  /* 0x00007300ff2077ac */ /* 0x000e260008000a00 */
[----:B------:R-:W4:Y:S01]  /*d360*/  LDL.LU R241, [R1+0x280] ;  /* 0x0002800001f17983 */ /* 0x000f220000300800 */
[----:B------:R-:W0:Y:S01]  /*d370*/  LDCU.64 UR34, c[0x0][0x398] ;  /* 0x00007300ff2277ac */ /* 0x000e220008000a00 */
[----:B------:R-:W-:Y:S06]  /*d380*/  BAR.SYNC.DEFER_BLOCKING 0x0 ;  /* 0x0000000000007b1d */ /* 0x000fec0000010000 */
[----:B------:R-:W0:Y:S01]  /*d390*/  LDCU UR15, c[0x0][0x39c] ;  /* 0x00007380ff0f77ac */ /* 0x000e220008000800 */
[----:B------:R-:W0:Y:S01]  /*d3a0*/  LDCU.64 UR26, c[0x0][0x398] ;  /* 0x00007300ff1a77ac */ /* 0x000e220008000a00 */
[----:B------:R-:W0:Y:S01]  /*d3b0*/  LDCU.64 UR24, c[0x0][0x398] ;  /* 0x00007300ff1877ac */ /* 0x000e220008000a00 */
[----:B------:R-:W0:Y:S01]  /*d3c0*/  LDCU.64 UR20, c[0x0][0x398] ;  /* 0x00007300ff1477ac */ /* 0x000e220008000a00 */
[----:B------:R-:W0:Y:S01]  /*d3d0*/  LDCU.64 UR18, c[0x0][0x398] ;  /* 0x00007300ff1277ac */ /* 0x000e220008000a00 */
[----:B------:R-:W0:Y:S02]  /*d3e0*/  @!P4 SYNCS.CCTL.IV [UR9+0x9000] ;  /* 0x00900000ff00c9b1 */ /* 0x000e240008000009 */
[----:B0-----:R-:W-:Y:S06]  /*d3f0*/  BAR.SYNC.DEFER_BLOCKING 0x0 ;  /* 0x0000000000007b1d */ /* 0x001fec0000010000 */
[----:B------:R-:W0:Y:S01]  /*d400*/  LDCU.64 UR16, c[0x0][0x398] ;  /* 0x00007300ff1077ac */ /* 0x000e220008000a00 */
[----:B-----5:R-:W0:Y:S01]  /*d410*/  LDTM.x64 R8, tmem[UR10] ;  /* 0x0000000a000879ee */ /* 0x020e220008340000 */
[----:B------:R-:W1:Y:S01]  /*d420*/  LDTM.x64 R132, tmem[UR10+0x40] ;  /* 0x0000400a008479ee */ /* 0x000e620008340000 */
[----:B------:R-:W0:Y:S01]  /*d430*/  LDCU.64 UR28, c[0x0][0x398] ;  /* 0x00007300ff1c77ac */ /* 0x000e220008000a00 */
[----:B------:R-:W1:Y:S01]  /*d440*/  @!P4 SYNCS.CCTL.IV [UR9+0x9008] ;  /* 0x00900800ff00c9b1 */ /* 0x000e620008000009 */
[----:B------:R-:W0:Y:S02]  /*d450*/  LDCU UR9, c[0x0][0x398] ;  /* 0x00007300ff0977ac */ /* 0x000e240008000800 */
[----:B0-----:R-:W-:Y:S01]  /*d460*/  STL.64 [R1+0x8], R10 ;  /* 0x0000080a01007387 */ /* 0x001fe20000100a00 */
[----:B------:R-:W-:-:S02]  /*d470*/  IMAD.MOV.U32 R5, RZ, RZ, R8 ;  /* 0x000000ffff057224 */ /* 0x000fc400078e0008 */
[----:B------:R-:W-:Y:S01]  /*d480*/  IMAD.MOV.U32 R4, RZ, RZ, R9 ;  /* 0x000000ffff047224 */ /* 0x000fe200078e0009 */
[----:B------:R-:W-:Y:S01]  /*d490*/  STL.64 [R1+0x10], R12 ;  /* 0x0000100c01007387 */ /* 0x000fe20000100a00 */
[----:B------:R-:W-:Y:S02]  /*d4a0*/  IMAD.MOV.U32 R248, RZ, RZ, R68 ;  /* 0x000000fffff87224 */ /* 0x000fe400078e0044 */
[----:B------:R-:W-:Y:S01]  /*d4b0*/  IMAD.MOV.U32 R247, RZ, RZ, R69 ;  /* 0x000000fffff77224 */ /* 0x000fe200078e0045 */
[----:B------:R-:W-:Y:S01]  /*d4c0*/  STL.64 [R1+0x18], R14 ;  /* 0x0000180e01007387 */ /* 0x000fe20000100a00 */
[----:B------:R-:W-:Y:S01]  /*d4d0*/  IMAD.MOV.U32 R244, RZ, RZ, R70 ;  /* 0x000000fffff47224 */ /* 0x000fe200078e0046 */
[----:B------:R-:W-:Y:S01]  /*d4e0*/  F2FP.SATFINITE.E4M3.F32.PACK_AB_MERGE_C R215, R4, R5, RZ ;  /* 0x0000000504d7723e */ /* 0x000fe200048070ff */
[----:B------:R-:W-:Y:S01]  /*d4f0*/  IMAD.MOV.U32 R243, RZ, RZ, R71 ;  /* 0x000000fffff37224 */ /* 0x000fe200078e0047 */
[----:B------:R-:W-:Y:S01]  /*d500*/  STL.64 [R1+0x20], R16 ;  /* 0x0000201001007387 */ /* 0x000fe20000100a00 */
[----:B------:R-:W-:-:S02]  /*d510*/  IMAD.MOV.U32 R252, RZ, RZ, R65 ;  /* 0x000000fffffc7224 */ /* 0x000fc400078e0041 */
[----:B------:R-:W-:Y:S01]  /*d520*/  IMAD.MOV.U32 R251, RZ, RZ, R66 ;  /* 0x000000fffffb7224 */ /* 0x000fe200078e0042 */
[----:B------:R-:W-:Y:S01]  /*d530*/  STL.64 [R1+0x28], R18 ;  /* 0x0000281201007387 */ /* 0x000fe20000100a00 */
[----:B------:R-:W-:-:S03]  /*d540*/  IMAD.MOV.U32 R250, RZ, RZ, R67 ;  /* 0x000000fffffa7224 */ /* 0x000fc600078e0043 */
[----:B------:R-:W-:Y:S04]  /*d550*/  STL.64 [R1+0x30], R20 ;  /* 0x0000301401007387 */ /* 0x000fe80000100a00 */
        /* <DEDUP_REMOVED lines=21> */
[----:B------:R0:W-:Y:S01]  /*d6b0*/  STL [R1+0xe0], R64 ;  /* 0x0000e04001007387 */ /* 0x0001e20000100800 */
[----:B------:R-:W0:Y:S01]  /*d6c0*/  LDTM.x64 R68, tmem[UR10+0x80] ;  /* 0x0000800a004479ee */ /* 0x000e220008340000 */
[----:B-1----:R-:W-:-:S02]  /*d6d0*/  F2FP.SATFINITE.E4M3.F32.PACK_AB_MERGE_C R133, R133, R132, RZ ;  /* 0x000000848585723e */ /* 0x002fc400048070ff */
[----:B------:R1:W-:Y:S01]  /*d6e0*/  STL [R1+0x298], R252 ;  /* 0x000298fc01007387 */ /* 0x0003e20000100800 */
[----:B0-----:R-:W0:Y:S01]  /*d6f0*/  LDTM.x64 R4, tmem[UR10+0xc0] ;  /* 0x0000c00a000479ee */ /* 0x001e220008340000 */
[----:B------:R-:W-:Y:S02]  /*d700*/  NOP ;  /* 0x0000000000007918 */ /* 0x000fe40000000000 */
[----:B-1----:R-:W4:Y:S01]  /*d710*/  LDL.LU R252, [R1+0x8] ;  /* 0x0000080001fc7983 */ /* 0x002f220000300800 */
[----:B------:R-:W-:Y:S02]  /*d720*/  F2FP.SATFINITE.E4M3.F32.PACK_AB_MERGE_C R217, R69, R68, RZ ;  /* 0x0000004445d9723e */ /* 0x000fe400048070ff */
[----:B0-----:R-:W-:Y:S02]  /*d730*/  F2FP.SATFINITE.E4M3.F32.PACK_AB_MERGE_C R240, R5, R4, RZ ;  /* 0x0000000405f0723e */ /* 0x001fe400048070ff */
[----:B------:R-:W-:Y:S02]  /*d740*/  PRMT R68, R215, 0x9910, RZ ;  /* 0x00009910d7447816 */ /* 0x000fe400000000ff */
[----:B------:R-:W-:-:S02]  /*d750*/  PRMT R69, R133, 0x9910, RZ ;  /* 0x0000991085457816 */ /* 0x000fc400000000ff */
[----:B------:R-:W-:Y:S01]  /*d760*/  SHF.R.S32.HI R68, RZ, 0x8, R68 ;  /* 0x00000008ff447819 */ /* 0x000fe20000011444 */
[C---:B--2---:R-:W-:Y:S02]  /*d770*/  VIADD R0, R249.reuse, 0x1 ;  /* 0x00000001f9007836 */ /* 0x044fe40000000000 */
[C---:B------:R-:W-:Y:S02]  /*d780*/  VIADD R2, R249.reuse, 0x2 ;  /* 0x00000002f9027836 */ /* 0x040fe40000000000 */
[-C--:B---3--:R-:W-:Y:S01]  /*d790*/  IMAD R200, R246, R197.reuse, RZ ;  /* 0x000000c5f6c87224 */ /* 0x088fe200078e02ff */
[----:B------:R-:W-:Y:S01]  /*d7a0*/  ISETP.GE.AND P5, PT, R0, UR13, PT ;  /* 0x0000000d00007c0c */ /* 0x000fe2000bfa6270 */
[----:B------:R-:W-:Y:S01]  /*d7b0*/  VIADD R0, R249, 0x3 ;  /* 0x00000003f9007836 */ /* 0x000fe20000000000 */
[----:B------:R-:W-:Y:S01]  /*d7c0*/  ISETP.GE.AND P2, PT, R2, UR14, PT ;  /* 0x0000000e02007c0c */ /* 0x000fe2000bf46270 */
[----:B------:R-:W-:Y:S02]  /*d7d0*/  IMAD R199, R197, 0x80, R200 ;  /* 0x00000080c5c77824 */ /* 0x000fe400078e02c8 */
[----:B------:R-:W-:Y:S01]  /*d7e0*/  IMAD R212, R249, UR30, RZ ;  /* 0x0000001ef9d47c24 */ /* 0x000fe2000f8e02ff */
[----:B----4-:R-:W-:Y:S01]  /*d7f0*/  ISETP.GE.AND P0, PT, R0, UR11, PT ;  /* 0x0000000b00007c0c */ /* 0x010fe2000bf06270 */
[----:B------:R-:W-:Y:S01]  /*d800*/  IMAD R3, R242, R197, RZ ;  /* 0x000000c5f2037224 */ /* 0x000fe200078e02ff */
[----:B------:R-:W-:Y:S01]  /*d810*/  IADD3 R2, P6, PT, R199, UR4, RZ ;  /* 0x00000004c7027c10 */ /* 0x000fe2000ffde0ff */
[----:B------:R-:W-:Y:S01]  /*d820*/  IMAD R197, R197, 0x100, R199 ;  /* 0x00000100c5c57824 */ /* 0x000fe200078e02c7 */
[----:B------:R-:W-:Y:S01]  /*d830*/  IADD3 R0, P1, PT, R200, UR4, RZ ;  /* 0x00000004c8007c10 */ /* 0x000fe2000ff3e0ff */
[----:B------:R-:W-:Y:S01]  /*d840*/  VIADD R201, R212, UR30 ;  /* 0x0000001ed4c97c36 */ /* 0x000fe20008000000 */
[----:B------:R-:W-:Y:S01]  /*d850*/  LEA.HI.X.SX32 R199, R199, UR5, 0x1, P6 ;  /* 0x00000005c7c77c11 */ /* 0x000fe2000b0f0eff */
[----:B------:R-:W0:Y:S01]  /*d860*/  LDCU.64 UR10, c[0x0][0x398] ;  /* 0x00007300ff0a77ac */ /* 0x000e220008000a00 */
[----:B------:R-:W-:-:S02]  /*d870*/  IADD3 R196, P3, PT, R3, UR4, RZ ;  /* 0x0000000403c47c10 */ /* 0x000fc4000ff7e0ff */
[----:B------:R-:W-:Y:S02]  /*d880*/  IADD3 R198, P6, PT, R197, UR4, RZ ;  /* 0x00000004c5c67c10 */ /* 0x000fe4000ffde0ff */
[----:B------:R-:W-:Y:S02]  /*d890*/  LEA.HI.X.SX32 R200, R200, UR5, 0x1, P1 ;  /* 0x00000005c8c87c11 */ /* 0x000fe400088f0eff */
[----:B------:R-:W-:Y:S02]  /*d8a0*/  LEA.HI.X.SX32 R3, R3, UR5, 0x1, P3 ;  /* 0x0000000503037c11 */ /* 0x000fe400098f0eff */
[----:B------:R-:W-:Y:S01]  /*d8b0*/  LEA.HI.X.SX32 R197, R197, UR5, 0x1, P6 ;  /* 0x00000005c5c57c11 */ /* 0x000fe2000b0f0eff */
[----:B------:R-:W1:Y:S01]  /*d8c0*/  LDCU.64 UR4, c[0x0][0x398] ;  /* 0x00007300ff0477ac */ /* 0x000e620008000a00 */
[----:B------:R-:W-:Y:S02]  /*d8d0*/  SHF.R.S32.HI R214, RZ, 0x1f, R212 ;  /* 0x0000001fffd67819 */ /* 0x000fe400000114d4 */
[----:B------:R-:W-:-:S02]  /*d8e0*/  IADD3 R210, P4, PT, R212, R196, RZ ;  /* 0x000000c4d4d27210 */ /* 0x000fc40007f9e0ff */
[----:B------:R-:W-:-:S03]  /*d8f0*/  IADD3 R204, P6, PT, R212, R0, RZ ;  /* 0x00000000d4cc7210 */ /* 0x000fc60007fde0ff */
[----:B------:R-:W-:Y:S01]  /*d900*/  IMAD.X R211, R214, 0x1, R3, P4 ;  /* 0x00000001d6d37824 */ /* 0x000fe200020e0603 */
[----:B------:R-:W-:Y:S01]  /*d910*/  IADD3 R202, P4, PT, R212, R2, RZ ;  /* 0x00000002d4ca7210 */ /* 0x000fe20007f9e0ff */
[C-C-:B------:R-:W-:Y:S01]  /*d920*/  IMAD.X R205, R214.reuse, 0x1, R200.reuse, P6 ;  /* 0x00000001d6cd7824 */ /* 0x140fe200030e06c8 */
[----:B------:R-:W-:Y:S02]  /*d930*/  SHF.R.S32.HI R213, RZ, 0x1f, R201 ;  /* 0x0000001fffd57819 */ /* 0x000fe400000114c9 */
[C---:B------:R-:W-:Y:S01]  /*d940*/  IADD3 R208, P6, PT, R201.reuse, R0, RZ ;  /* 0x00000000c9d07210 */ /* 0x040fe20007fde0ff */
[--C-:B------:R-:W-:Y:S01]  /*d950*/  IMAD.X R203, R214, 0x1, R199.reuse, P4 ;  /* 0x00000001d6cb7824 */ /* 0x100fe200020e06c7 */
[----:B------:R-:W-:Y:S02]  /*d960*/  IADD3 R206, P4, PT, R201, R2, RZ ;  /* 0x00000002c9ce7210 */ /* 0x000fe40007f9e0ff */
[----:B------:R-:W-:Y:S02]  /*d970*/  ISETP.GE.AND P1, PT, R246, UR6, PT ;  /* 0x00000006f6007c0c */ /* 0x000fe4000bf26270 */
[C---:B------:R-:W-:Y:S01]  /*d980*/  ISETP.GE.AND P3, PT, R249.reuse, UR7, PT ;  /* 0x00000007f9007c0c */ /* 0x040fe2000bf66270 */
[----:B------:R-:W2:Y:S01]  /*d990*/  LDCU.64 UR6, c[0x0][0x398] ;  /* 0x00007300ff0677ac */ /* 0x000ea20008000a00 */
[----:B------:R-:W-:Y:S01]  /*d9a0*/  ISETP.LT.AND P1, PT, R249, UR33, !P1 ;  /* 0x00000021f9007c0c */ /* 0x000fe2000cf21270 */
[----:B------:R-:W-:Y:S01]  /*d9b0*/  IMAD.X R209, R213, 0x1, R200, P6 ;  /* 0x00000001d5d17824 */ /* 0x000fe200030e06c8 */
[----:B-1----:R-:W-:Y:S01]  /*d9c0*/  ISETP.LT.AND P6, PT, R245, UR4, !P3 ;  /* 0x00000004f5007c0c */ /* 0x002fe2000dfc1270 */
[----:B------:R-:W-:Y:S01]  /*d9d0*/  IMAD.X R207, R213, 0x1, R199, P4 ;  /* 0x00000001d5cf7824 */ /* 0x000fe200020e06c7 */
[----:B------:R-:W-:Y:S01]  /*d9e0*/  ISETP.GE.AND P4, PT, R242, UR12, PT ;  /* 0x0000000cf2007c0c */ /* 0x000fe2000bf86270 */
[----:B------:R-:W1:Y:S03]  /*d9f0*/  LDCU.64 UR12, c[0x0][0x398] ;  /* 0x00007300ff0c77ac */ /* 0x000e660008000a00 */
[C---:B------:R-:W-:Y:S01]  /*da00*/  ISETP.LT.AND P4, PT, R249.reuse, UR35, !P4 ;  /* 0x00000023f9007c0c */ /* 0x040fe2000e781270 */
[----:B------:R-:W-:Y:S01]  /*da10*/  VIADD R132, R249, 0x4 ;  /* 0x00000004f9847836 */ /* 0x000fe20000000000 */
[----:B------:R-:W3:Y:S03]  /*da20*/  LDCU UR4, c[0x0][0x39c] ;  /* 0x00007380ff0477ac */ /* 0x000ee60008000800 */
[----:B------:R4:W-:Y:S04]  /*da30*/  @P1 STG.E.U8 desc[UR22][R204.64], R215 ;  /* 0x000000d7cc001986 */ /* 0x0009e8000c101116 */
[----:B------:R-:W-:Y:S01]  /*da40*/  @P6 STG.E.U8 desc[UR22][R202.64], R133 ;  /* 0x00000085ca006986 */ /* 0x000fe2000c101116 */
[----:B--2---:R-:W-:Y:S01]  /*da50*/  ISETP.LT.AND P3, PT, R241, UR6, !P3 ;  /* 0x00000006f1007c0c */ /* 0x004fe2000df61270 */
[----:B------:R-:W-:Y:S01]  /*da60*/  VIADD R238, R249, 0x5 ;  /* 0x00000005f9ee7836 */ /* 0x000fe20000000000 */
[----:B------:R-:W-:Y:S01]  /*da70*/  IADD3 R4, P6, PT, R212, R198, RZ ;  /* 0x000000c6d4047210 */ /* 0x000fe20007fde0ff */
[----:B------:R-:W-:Y:S01]  /*da80*/  @P4 STG.E.U8 desc[UR22][R210.64], R217 ;  /* 0x000000d9d2004986 */ /* 0x000fe2000c101116 */
[----:B------:R-:W-:Y:S01]  /*da90*/  ISETP.GE.AND P1, PT, R132, UR15, PT ;  /* 0x0000000f84007c0c */ /* 0x000fe2000bf26270 */
[----:B------:R-:W-:Y:S01]  /*daa0*/  VIADD R212, R201, UR30 ;  /* 0x0000001ec9d47c36 */ /* 0x000fe20008000000 */
[----:B-1----:R-:W-:Y:S01]  /*dab0*/  ISETP.LT.AND P4, PT, R246, UR12, !P5 ;  /* 0x0000000cf6007c0c */ /* 0x002fe2000ef81270 */
[----:B------:R-:W-:Y:S01]  /*dac0*/  IMAD.X R5, R214, 0x1, R197, P6 ;  /* 0x00000001d6057824 */ /* 0x000fe200030e06c5 */
[----:B0-----:R-:W-:Y:S01]  /*dad0*/  ISETP.LT.AND P6, PT, R245, UR10, !P5 ;  /* 0x0000000af5007c0c */ /* 0x001fe2000efc1270 */
[C---:B------:R-:W-:Y:S01]  /*dae0*/  VIADD R222, R212.reuse, UR30 ;  /* 0x0000001ed4de7c36 */ /* 0x040fe20008000000 */
[----:B------:R-:W0:Y:S03]  /*daf0*/  LDCU.64 UR14, c[0x0][0x398] ;  /* 0x00007300ff0e77ac */ /* 0x000e260008000a00 */
[----:B------:R1:W-:Y:S01]  /*db00*/  @P3 STG.E.U8 desc[UR22][R4.64], R240 ;  /* 0x000000f004003986 */ /* 0x0003e2000c101116 */
[----:B----4-:R-:W-:Y:S01]  /*db10*/  IADD3 R204, P3, PT, R201, R196, RZ ;  /* 0x000000c4c9cc7210 */ /* 0x010fe20007f7e0ff */
[----:B------:R-:W2:Y:S04]  /*db20*/  LDCU UR6, c[0x0][0x39c] ;  /* 0x00007380ff0677ac */ /* 0x000ea80008000800 */
[----:B------:R4:W-:Y:S01]  /*db30*/  @P4 STG.E.U8 desc[UR22][R208.64], R68 ;  /* 0x00000044d0004986 */ /* 0x0009e2000c101116 */
[----:B------:R-:W-:Y:S01]  /*db40*/  PRMT R239, R217, 0x9910, RZ ;  /* 0x00009910d9ef7816 */ /* 0x000fe200000000ff */
[----:B------:R-:W0:Y:S01]  /*db50*/  LDCU UR10, c[0x0][0x398] ;  /* 0x00007300ff0a77ac */ /* 0x000e220008000800 */
[----:B-1----:R-:W-:Y:S01]  /*db60*/  SHF.R.S32.HI R4, RZ, 0x8, R69 ;  /* 0x00000008ff047819 */ /* 0x002fe20000011445 */
[----:B------:R-:W1:Y:S01]  /*db70*/  LDCU UR12, c[0x0][0x398] ;  /* 0x00007300ff0c77ac */ /* 0x000e620008000800 */
[----:B------:R-:W-:-:S03]  /*db80*/  IADD3 R132, P4, PT, R212, R0, RZ ;  /* 0x00000000d4847210 */ /* 0x000fc60007f9e0ff */
[----:B------:R0:W-:Y:S01]  /*db90*/  @P6 STG.E.U8 desc[UR22][R206.64], R4 ;  /* 0x00000004ce006986 */ /* 0x0001e2000c101116 */
[----:B------:R-:W-:Y:S01]  /*dba0*/  IMAD.X R205, R213, 0x1, R3, P3 ;  /* 0x00000001d5cd7824 */ /* 0x000fe200018e0603 */
[----:B----4-:R-:W-:Y:S02]  /*dbb0*/  IADD3 R68, P3, PT, R212, R2, RZ ;  /* 0x00000002d4447210 */ /* 0x010fe40007f7e0ff */
[----:B0-----:R-:W-:-:S05]  /*dbc0*/  SHF.R.S32.HI R4, RZ, 0x1f, R212 ;  /* 0x0000001fff047819 */ /* 0x001fca00000114d4 */
[----:B------:R-:W-:Y:S01]  /*dbd0*/  IMAD.X R133, R4, 0x1, R200, P4 ;  /* 0x0000000104857824 */ /* 0x000fe200020e06c8 */
[----:B------:R-:W-:Y:S01]  /*dbe0*/  IADD3 R214, P4, PT, R212, R196, RZ ;  /* 0x000000c4d4d67210 */ /* 0x000fe20007f9e0ff */
[----:B------:R-:W-:Y:S01]  /*dbf0*/  IMAD.X R69, R4, 0x1, R199, P3 ;  /* 0x0000000104457824 */ /* 0x000fe200018e06c7 */
[----:B------:R-:W-:-:S03]  /*dc00*/  IADD3 R202, P3, PT, R201, R198, RZ ;  /* 0x000000c6c9ca7210 */ /* 0x000fc60007f7e0ff */
[----:B------:R-:W-:Y:S01]  /*dc10*/  IMAD.X R215, R4, 0x1, R3, P4 ;  /* 0x0000000104d77824 */ /* 0x000fe200020e0603 */
[----:B------:R-:W-:Y:S01]  /*dc20*/  IADD3 R212, P4, PT, R212, R198, RZ ;  /* 0x000000c6d4d47210 */ /* 0x000fe20007f9e0ff */
[--C-:B------:R-:W-:Y:S01]  /*dc30*/  IMAD.X R203, R213, 0x1, R197.reuse, P3 ;  /* 0x00000001d5cb7824 */ /* 0x100fe200018e06c5 */
[----:B------:R-:W-:Y:S02]  /*dc40*/  SHF.R.S32.HI R5, RZ, 0x1f, R222 ;  /* 0x0000001fff057819 */ /* 0x000fe400000114de */
[----:B------:R-:W-:Y:S01]  /*dc50*/  IADD3 R210, P3, PT, R222, R0, RZ ;  /* 0x00000000ded27210 */ /* 0x000fe20007f7e0ff */
[----:B------:R-:W-:Y:S01]  /*dc60*/  IMAD.X R213, R4, 0x1, R197, P4 ;  /* 0x0000000104d57824 */ /* 0x000fe200020e06c5 */
[C---:B------:R-:W-:Y:S01]  /*dc70*/  IADD3 R208, P4, PT, R222.reuse, R2, RZ ;  /* 0x00000002ded07210 */ /* 0x040fe20007f9e0ff */
[C---:B------:R-:W-:Y:S02]  /*dc80*/  VIADD R4, R222.reuse, UR30 ;  /* 0x0000001ede047c36 */ /* 0x040fe40008000000 */
[C---:B------:R-:W-:Y:S01]  /*dc90*/  IMAD.X R211, R5.reuse, 0x1, R200, P3 ;  /* 0x0000000105d37824 */ /* 0x040fe200018e06c8 */
[C---:B------:R-:W-:Y:S01]  /*dca0*/  IADD3 R206, P3, PT, R222.reuse, R196, RZ ;  /* 0x000000c4dece7210 */ /* 0x040fe20007f7e0ff */
[----:B------:R-:W-:Y:S01]  /*dcb0*/  IMAD.X R209, R5, 0x1, R199, P4 ;  /* 0x0000000105d17824 */ /* 0x000fe200020e06c7 */
[----:B------:R-:W-:-:S02]  /*dcc0*/  IADD3 R222, P4, PT, R222, R198, RZ ;  /* 0x000000c6dede7210 */ /* 0x000fc40007f9e0ff */
[----:B------:R-:W-:Y:S01]  /*dcd0*/  SHF.R.S32.HI R216, RZ, 0x1f, R4 ;  /* 0x0000001fffd87819 */ /* 0x000fe20000011404 */
[C---:B------:R-:W-:Y:S01]  /*dce0*/  IMAD.X R207, R5.reuse, 0x1, R3, P3 ;  /* 0x0000000105cf7824 */ /* 0x040fe200018e0603 */
[C---:B------:R-:W-:Y:S01]  /*dcf0*/  IADD3 R236, P3, PT, R4.reuse, R0, RZ ;  /* 0x0000000004ec7210 */ /* 0x040fe20007f7e0ff */
[----:B------:R-:W-:Y:S01]  /*dd00*/  IMAD.X R223, R5, 0x1, R197, P4 ;  /* 0x0000000105df7824 */ /* 0x000fe200020e06c5 */
[C---:B------:R-:W-:Y:S01]  /*dd10*/  IADD3 R234, P4, PT, R4.reuse, R2, RZ ;  /* 0x0000000204ea7210 */ /* 0x040fe20007f9e0ff */
[----:B------:R-:W-:Y:S02]  /*dd20*/  VIADD R5, R4, UR30 ;  /* 0x0000001e04057c36 */ /* 0x000fe40008000000 */
[----:B------:R-:W-:Y:S01]  /*dd30*/  IMAD.X R237, R216, 0x1, R200, P3 ;  /* 0x00000001d8ed7824 */ /* 0x000fe200018e06c8 */
[----:B------:R-:W-:Y:S01]  /*dd40*/  IADD3 R232, P3, PT, R4, R196, RZ ;  /* 0x000000c404e87210 */ /* 0x000fe20007f7e0ff */
[----:B------:R-:W-:Y:S01]  /*dd50*/  IMAD.X R235, R216, 0x1, R199, P4 ;  /* 0x00000001d8eb7824 */ /* 0x000fe200020e06c7 */
[----:B------:R-:W-:-:S02]  /*dd60*/  IADD3 R230, P4, PT, R4, R198, RZ ;  /* 0x000000c604e67210 */ /* 0x000fc40007f9e0ff */
[----:B------:R-:W-:Y:S01]  /*dd70*/  SHF.R.S32.HI R201, RZ, 0x1f, R5 ;  /* 0x0000001fffc97819 */ /* 0x000fe20000011405 */
[C---:B------:R-:W-:Y:S01]  /*dd80*/  IMAD.X R233, R216.reuse, 0x1, R3, P3 ;  /* 0x00000001d8e97824 */ /* 0x040fe200018e0603 */
[C---:B------:R-:W-:Y:S01]  /*dd90*/  IADD3 R228, P3, PT, R5.reuse, R0, RZ ;  /* 0x0000000005e47210 */ /* 0x040fe20007f7e0ff */
[----:B------:R-:W-:Y:S01]  /*dda0*/  IMAD.X R231, R216, 0x1, R197, P4 ;  /* 0x00000001d8e77824 */ /* 0x000fe200020e06c5 */
[----:B------:R-:W-:-:S03]  /*ddb0*/  IADD3 R226, P4, PT, R5, R2, RZ ;  /* 0x0000000205e27210 */ /* 0x000fc60007f9e0ff */
[----:B------:R-:W-:Y:S01]  /*ddc0*/  IMAD.X R229, R201, 0x1, R200, P3 ;  /* 0x00000001c9e57824 */ /* 0x000fe200018e06c8 */
[----:B------:R-:W-:Y:S01]  /*ddd0*/  IADD3 R224, P3, PT, R5, R196, RZ ;  /* 0x000000c405e07210 */ /* 0x000fe20007f7e0ff */
[----:B------:R-:W-:Y:S01]  /*dde0*/  IMAD.X R227, R201, 0x1, R199, P4 ;  /* 0x00000001c9e37824 */ /* 0x000fe200020e06c7 */
[----:B------:R-:W-:-:S03]  /*ddf0*/  IADD3 R220, P4, PT, R5, R198, RZ ;  /* 0x000000c605dc7210 */ /* 0x000fc60007f9e0ff */
[C---:B------:R-:W-:Y:S02]  /*de00*/  IMAD.X R225, R201.reuse, 0x1, R3, P3 ;  /* 0x00000001c9e17824 */ /* 0x040fe400018e0603 */
[----:B------:R-:W-:Y:S01]  /*de10*/  IMAD.X R221, R201, 0x1, R197, P4 ;  /* 0x00000001c9dd7824 */ /* 0x000fe200020e06c5 */
[----:B------:R-:W-:Y:S02]  /*de20*/  PRMT R201, R240, 0x9910, RZ ;  /* 0x00009910f0c97816 */ /* 0x000fe400000000ff */
[----:B------:R-:W4:Y:S01]  /*de30*/  LDL.LU R240, [R1+0xe0] ;  /* 0x0000e00001f07983 */ /* 0x000f220000300800 */
[----:B---3--:R-:W-:Y:S01]  /*de40*/  ISETP.GE.AND P6, PT, R238, UR4, PT ;  /* 0x00000004ee007c0c */ /* 0x008fe2000bfc6270 */
[----:B------:R-:W-:Y:S01]  /*de50*/  VIADD R4, R5, UR30 ;  /* 0x0000001e05047c36 */ /* 0x000fe20008000000 */
[----:B------:R-:W-:Y:S01]  /*de60*/  ISETP.LT.AND P4, PT, R242, UR14, !P5 ;  /* 0x0000000ef2007c0c */ /* 0x000fe2000ef81270 */
[----:B------:R-:W3:Y:S01]  /*de70*/  LDL.LU R238, [R1+0xc] ;  /* 0x00000c0001ee7983 */ /* 0x000ee20000300800 */
[----:B------:R-:W-:Y:S01]  /*de80*/  SHF.R.S32.HI R239, RZ, 0x8, R239 ;  /* 0x00000008ffef7819 */ /* 0x000fe200000114ef */
[----:B------:R-:W0:Y:S01]  /*de90*/  LDCU UR4, c[0x0][0x39c] ;  /* 0x00007380ff0477ac */ /* 0x000e220008000800 */
[----:B------:R-:W-:-:S02]  /*dea0*/  SHF.R.S32.HI R5, RZ, 0x1f, R4 ;  /* 0x0000001fff057819 */ /* 0x000fc40000011404 */
[----:B------:R-:W-:Y:S01]  /*deb0*/  IADD3 R218, P3, PT, R4, R0, RZ ;  /* 0x0000000004da7210 */ /* 0x000fe20007f7e0ff */
[----:B------:R-:W0:Y:S01]  /*dec0*/  LDCU UR14, c[0x0][0x398] ;  /* 0x00007300ff0e77ac */ /* 0x000e220008000800 */
[----:B------:R-:W-:-:S03]  /*ded0*/  ISETP.LT.AND P5, PT, R241, UR26, !P5 ;  /* 0x0000001af1007c0c */ /* 0x000fc6000efa1270 */
[----:B------:R-:W-:Y:S01]  /*dee0*/  IMAD.X R219, R5, 0x1, R200, P3 ;  /* 0x0000000105db7824 */ /* 0x000fe200018e06c8 */
[----:B------:R-:W-:Y:S01]  /*def0*/  IADD3 R216, P3, PT, R4, R2, RZ ;  /* 0x0000000204d87210 */ /* 0x000fe20007f7e0ff */
[----:B------:R-:W-:Y:S01]  /*df00*/  @P4 STG.E.U8 desc[UR22][R204.64], R239 ;  /* 0x000000efcc004986 */ /* 0x000fe2000c101116 */
[----:B------:R-:W-:-:S03]  /*df10*/  SHF.R.S32.HI R201, RZ, 0x8, R201 ;  /* 0x00000008ffc97819 */ /* 0x000fc600000114c9 */
[----:B------:R-:W-:Y:S01]  /*df20*/  IMAD.X R217, R5, 0x1, R199, P3 ;  /* 0x0000000105d97824 */ /* 0x000fe200018e06c7 */
[----:B------:R-:W-:Y:S02]  /*df30*/  ISETP.LT.AND P3, PT, R246, UR24, !P2 ;  /* 0x00000018f6007c0c */ /* 0x000fe4000d761270 */
[----:B------:R-:W-:Y:S01]  /*df40*/  ISETP.LT.AND P4, PT, R245, UR20, !P2 ;  /* 0x00000014f5007c0c */ /* 0x000fe2000d781270 */
[----:B------:R0:W-:Y:S01]  /*df50*/  @P5 STG.E.U8 desc[UR22][R202.64], R201 ;  /* 0x000000c9ca005986 */ /* 0x0001e2000c101116 */
[----:B------:R-:W-:Y:S01]  /*df60*/  ISETP.LT.AND P5, PT, R242, UR18, !P2 ;  /* 0x00000012f2007c0c */ /* 0x000fe2000d7a1270 */
[----:B------:R-:W1:Y:S01]  /*df70*/  LDCU UR18, c[0x0][0x398] ;  /* 0x00007300ff1277ac */ /* 0x000e620008000800 */
[----:B------:R-:W-:Y:S02]  /*df80*/  F2FP.SATFINITE.E4M3.F32.PACK_AB_MERGE_C R134, R135, R134, RZ ;  /* 0x000000868786723e */ /* 0x000fe400048070ff */
[----:B------:R-:W-:Y:S02]  /*df90*/  F2FP.SATFINITE.E4M3.F32.PACK_AB_MERGE_C R70, R71, R70, RZ ;  /* 0x000000464746723e */ /* 0x000fe400048070ff */
[----:B------:R-:W-:Y:S01]  /*dfa0*/  F2FP.SATFINITE.E4M3.F32.PACK_AB_MERGE_C R7, R7, R6, RZ ;  /* 0x000000060707723e */ /* 0x000fe200048070ff */
[----:B------:R-:W-:Y:S01]  /*dfb0*/  VIADD R6, R249, 0x7 ;  /* 0x00000007f9067836 */ /* 0x000fe20000000000 */
[----:B------:R-:W-:Y:S01]  /*dfc0*/  ISETP.LT.AND P2, PT, R241, UR16, !P2 ;  /* 0x00000010f1007c0c */ /* 0x000fe2000d741270 */
[----:B------:R-:W1:Y:S01]  /*dfd0*/  LDCU UR16, c[0x0][0x398] ;  /* 0x00007300ff1077ac */ /* 0x000e620008000800 */
[----:B0-----:R-:W-:Y:S01]  /*dfe0*/  VIADD R201, R249, 0x6 ;  /* 0x00000006f9c97836 */ /* 0x001fe20000000000 */
[----:B---3--:R-:W-:-:S02]  /*dff0*/  F2FP.SATFINITE.E4M3.F32.PACK_AB_MERGE_C R238, R238, R252, RZ ;  /* 0x000000fceeee723e */ /* 0x008fc400048070ff */
[----:B------:R-:W4:Y:S04]  /*e000*/  LDL.LU R252, [R1+0x298] ;  /* 0x0002980001fc7983 */ /* 0x000f280000300800 */
[----:B------:R0:W-:Y:S04]  /*e010*/  @P3 STG.E.U8 desc[UR22][R132.64], R238 ;  /* 0x000000ee84003986 */ /* 0x0001e8000c101116 */
[----:B------:R3:W-:Y:S04]  /*e020*/  @P4 STG.E.U8 desc[UR22][R68.64], R134 ;  /* 0x0000008644004986 */ /* 0x0007e8000c101116 */
[----:B------:R1:W-:Y:S01]  /*e030*/  @P5 STG.E.U8 desc[UR22][R214.64], R70 ;  /* 0x00000046d6005986 */ /* 0x0003e2000c101116 */
[----:B0-----:R-:W-:-:S03]  /*e040*/  IADD3 R132, P4, PT, R4, R196, RZ ;  /* 0x000000c404847210 */ /* 0x001fc60007f9e0ff */
[----:B------:R-:W4:Y:S01]  /*e050*/  LDL.LU R239, [R1+0xb4] ;  /* 0x0000b40001ef7983 */ /* 0x000f220000300800 */
[----:B------:R-:W-:Y:S02]  /*e060*/  PRMT R238, R238, 0x9910, RZ ;  /* 0x00009910eeee7816 */ /* 0x000fe400000000ff */
[----:B------:R-:W-:Y:S01]  /*e070*/  ISETP.LT.AND P5, PT, R246, UR28, !P0 ;  /* 0x0000001cf6007c0c */ /* 0x000fe2000c7a1270 */
[----:B------:R-:W-:Y:S01]  /*e080*/  IMAD.X R133, R5, 0x1, R3, P4 ;  /* 0x0000000105857824 */ /* 0x000fe200020e0603 */
[----:B------:R-:W4:Y:S01]  /*e090*/  LDL.LU R204, [R1+0xc0] ;  /* 0x0000c00001cc7983 */ /* 0x000f220000300800 */
[----:B------:R-:W-:Y:S01]  /*e0a0*/  ISETP.GE.AND P4, PT, R6, UR4, PT ;  /* 0x0000000406007c0c */ /* 0x000fe2000bf86270 */
[----:B------:R-:W-:Y:S01]  /*e0b0*/  IMAD.MOV.U32 R6, RZ, RZ, R238 ;  /* 0x000000ffff067224 */ /* 0x000fe200078e00ee */
[----:B--2---:R-:W-:Y:S01]  /*e0c0*/  ISETP.GE.AND P3, PT, R201, UR6, PT ;  /* 0x00000006c9007c0c */ /* 0x004fe2000bf66270 */
[----:B------:R-:W2:Y:S01]  /*e0d0*/  LDL.LU R205, [R1+0xc4] ;  /* 0x0000c40001cd7983 */ /* 0x000ea20000300800 */
[----:B---3--:R-:W-:Y:S01]  /*e0e0*/  PRMT R134, R134, 0x9910, RZ ;  /* 0x0000991086867816 */ /* 0x008fe200000000ff */
[----:B------:R-:W0:Y:S02]  /*e0f0*/  LDCU UR6, c[0x0][0x398] ;  /* 0x00007300ff0677ac */ /* 0x000e240008000800 */
[----:B------:R-:W3:Y:S01]  /*e100*/  LDL.LU R202, [R1+0x94] ;  /* 0x0000940001ca7983 */ /* 0x000ee20000300800 */
[----:B------:R-:W-:Y:S01]  /*e110*/  SHF.R.S32.HI R6, RZ, 0x8, R6 ;  /* 0x00000008ff067819 */ /* 0x000fe20000011406 */
[----:B------:R-:W0:Y:S02]  /*e120*/  LDCU UR4, c[0x0][0x39c] ;  /* 0x00007380ff0477ac */ /* 0x000e240008000800 */
[----:B------:R-:W4:Y:S04]  /*e130*/  LDL.LU R203, [R1+0xb0] ;  /* 0x0000b00001cb7983 */ /* 0x000f280000300800 */
[----:B------:R-:W3:Y:S04]  /*e140*/  LDL.LU R201, [R1+0x90] ;  /* 0x0000900001c97983 */ /* 0x000ee80000300800 */
[----:B------:R-:W2:Y:S04]  /*e150*/  LDL.LU R135, [R1+0x14] ;  /* 0x0000140001877983 */ /* 0x000ea80000300800 */
[----:B------:R-:W2:Y:S04]  /*e160*/  LDL.LU R71, [R1+0x10] ;  /* 0x0000100001477983 */ /* 0x000ea80000300800 */
[----:B-1----:R-:W2:Y:S04]  /*e170*/  LDL.LU R214, [R1+0x80] ;  /* 0x0000800001d67983 */ /* 0x002ea80000300800 */
[----:B------:R-:W2:Y:S04]  /*e180*/  LDL.LU R215, [R1+0x84] ;  /* 0x0000840001d77983 */ /* 0x000ea80000300800 */
[----:B------:R-:W2:Y:S04]  /*e190*/  LDL.LU R238, [R1+0x64] ;  /* 0x0000640001ee7983 */ /* 0x000ea80000300800 */
[----:B------:R1:W-:Y:S04]  /*e1a0*/  @P2 STG.E.U8 desc[UR22][R212.64], R7 ;  /* 0x00000007d4002986 */ /* 0x0003e8000c101116 */
[----:B------:R0:W-:Y:S04]  /*e1b0*/  @P5 STG.E.U8 desc[UR22][R210.64], R6 ;  /* 0x00000006d2005986 */ /* 0x0001e8000c101116 */
[----:B-1----:R-:W2:Y:S04]  /*e1c0*/  LDL.LU R212, [R1+0x54] ;  /* 0x0000540001d47983 */ /* 0x002ea80000300800 */
[----:B------:R-:W2:Y:S01]  /*e1d0*/  LDL.LU R213, [R1+0x60] ;  /* 0x0000600001d57983 */ /* 0x000ea20000300800 */
[----:B0-----:R-:W-:-:S03]  /*e1e0*/  IMAD.MOV.U32 R6, RZ, RZ, R134 ;  /* 0x000000ffff067224 */ /* 0x001fc600078e0086 */
[----:B------:R-:W2:Y:S04]  /*e1f0*/  LDL.LU R210, [R1+0x1c] ;  /* 0x00001c0001d27983 */ /* 0x000ea80000300800 */
[----:B------:R-:W2:Y:S04]  /*e200*/  LDL.LU R211, [R1+0x50] ;  /* 0x0000500001d37983 */ /* 0x000ea80000300800 */
[----:B------:R-:W2:Y:S01]  /*e210*/  LDL.LU R134, [R1+0x18] ;  /* 0x0000180001867983 */ /* 0x000ea20000300800 */
[----:B------:R-:W-:Y:S02]  /*e220*/  ISETP.LT.AND P2, PT, R245, UR32, !P0 ;  /* 0x00000020f5007c0c */ /* 0x000fe4000c741270 */
[----:B------:R-:W-:-:S02]  /*e230*/  SHF.R.S32.HI R6, RZ, 0x8, R6 ;  /* 0x00000008ff067819 */ /* 0x000fc40000011406 */
[----:B------:R-:W-:-:S09]  /*e240*/  F2FP.SATFINITE.E4M3.F32.PACK_AB_MERGE_C R9, R9, R8, RZ ;  /* 0x000000080909723e */ /* 0x000fd200048070ff */
[----:B------:R0:W-:Y:S04]  /*e250*/  @P2 STG.E.U8 desc[UR22][R208.64], R6 ;  /* 0x00000006d0002986 */ /* 0x0001e8000c101116 */
[----:B0-----:R-:W3:Y:S01]  /*e260*/  LDL.LU R209, [R1+0x20] ;  /* 0x0000200001d17983 */ /* 0x001ee20000300800 */
[----:B------:R-:W-:Y:S02]  /*e270*/  ISETP.LT.AND P5, PT, R242, UR34, !P0 ;  /* 0x00000022f2007c0c */ /* 0x000fe4000c7a1270 */
[----:B------:R-:W-:Y:S02]  /*e280*/  PRMT R68, R70, 0x9910, RZ ;  /* 0x0000991046447816 */ /* 0x000fe400000000ff */
[----:B------:R-:W-:Y:S01]  /*e290*/  ISETP.LT.AND P0, PT, R241, UR6, !P0 ;  /* 0x00000006f1007c0c */ /* 0x000fe2000c701270 */
[----:B------:R-:W0:Y:S01]  /*e2a0*/  LDCU UR6, c[0x0][0x39c] ;  /* 0x00007380ff0677ac */ /* 0x000e220008000800 */
[----:B------:R-:W-:-:S02]  /*e2b0*/  ISETP.LT.AND P2, PT, R246, UR9, !P1 ;  /* 0x00000009f6007c0c */ /* 0x000fc4000cf41270 */
[----:B------:R-:W-:Y:S01]  /*e2c0*/  SHF.R.S32.HI R6, RZ, 0x8, R68 ;  /* 0x00000008ff067819 */ /* 0x000fe20000011444 */
[----:B------:R-:W1:Y:S01]  /*e2d0*/  LDCU UR9, c[0x0][0x398] ;  /* 0x00007300ff0977ac */ /* 0x000e620008000800 */
[----:B------:R-:W-:-:S03]  /*e2e0*/  PRMT R7, R7, 0x9910, RZ ;  /* 0x0000991007077816 */ /* 0x000fc600000000ff */
[----:B------:R0:W-:Y:S01]  /*e2f0*/  @P5 STG.E.U8 desc[UR22][R206.64], R6 ;  /* 0x00000006ce005986 */ /* 0x0001e2000c101116 */
[----:B------:R-:W-:Y:S02]  /*e300*/  SHF.R.S32.HI R7, RZ, 0x8, R7 ;  /* 0x00000008ff077819 */ /* 0x000fe40000011407 */
[C---:B------:R-:W-:Y:S01]  /*e310*/  IADD3 R70, P5, PT, R4.reuse, R198, RZ ;  /* 0x000000c604467210 */ /* 0x040fe20007fbe0ff */
[----:B------:R-:W-:Y:S02]  /*e320*/  VIADD R4, R4, UR30 ;  /* 0x0000001e04047c36 */ /* 0x000fe40008000000 */
[----:B------:R1:W-:Y:S03]  /*e330*/  @P0 STG.E.U8 desc[UR22][R222.64], R7 ;  /* 0x00000007de000986 */ /* 0x0003e6000c101116 */
[----:B------:R-:W-:Y:S01]  /*e340*/  IADD3 R68, P0, PT, R4, R0, RZ ;  /* 0x0000000004447210 */ /* 0x000fe20007f1e0ff */
[----:B0-----:R-:W-:Y:S01]  /*e350*/  VIADD R6, R249, 0x8 ;  /* 0x00000008f9067836 */ /* 0x001fe20000000000 */
[----:B------:R-:W-:-:S02]  /*e360*/  F2FP.SATFINITE.E4M3.F32.PACK_AB_MERGE_C R136, R137, R136, RZ ;  /* 0x000000888988723e */ /* 0x000fc400048070ff */
[----:B------:R-:W-:Y:S02]  /*e370*/  F2FP.SATFINITE.E4M3.F32.PACK_AB_MERGE_C R72, R73, R72, RZ ;  /* 0x000000484948723e */ /* 0x000fe400048070ff */
[----:B--2---:R-:W-:Y:S02]  /*e380*/  F2FP.SATFINITE.E4M3.F32.PACK_AB_MERGE_C R8, R210, R134, RZ ;  /* 0x00000086d208723e */ /* 0x004fe400048070ff */
[----:B------:R-:W3:Y:S01]  /*e390*/  LDL.LU R210, [R1+0x24] ;  /* 0x0000240001d27983 */ /* 0x000ee20000300800 */
[----:B------:R-:W-:Y:S01]  /*e3a0*/  F2FP.SATFINITE.E4M3.F32.PACK_AB_MERGE_C R135, R135, R71, RZ ;  /* 0x000000478787723e */ /* 0x000fe200048070ff */
[----:B------:R-:W-:Y:S01]  /*e3b0*/  IMAD.X R71, R5, 0x1, R197, P5 ;  /* 0x0000000105477824 */ /* 0x000fe200028e06c5 */
[----:B------:R-:W-:Y:S02]  /*e3c0*/  SHF.R.S32.HI R5, RZ, 0x1f, R4 ;  /* 0x0000001fff057819 */ /* 0x000fe40000011404 */
[----:B------:R-:W-:Y:S01]  /*e3d0*/  ISETP.LT.AND P5, PT, R245, UR10, !P1 ;  /* 0x0000000af5007c0c */ /* 0x000fe2000cfa1270 */
[----:B------:R-:W0:Y:S02]  /*e3e0*/  LDCU UR10, c[0x0][0x398] ;  /* 0x00007300ff0a77ac */ /* 0x000e240008000800 */
[----:B------:R-:W-:Y:S01]  /*e3f0*/  IMAD.X R69, R5, 0x1, R200, P0 ;  /* 0x0000000105457824 */ /* 0x000fe200000e06c8 */
[----:B-1----:R-:W-:Y:S01]  /*e400*/  ISETP.LT.AND P0, PT, R242, UR9, !P1 ;  /* 0x00000009f2007c0c */ /* 0x002fe2000cf01270 */
[----:B------:R-:W-:Y:S01]  /*e410*/  @P2 STG.E.U8 desc[UR22][R236.64], R135 ;  /* 0x00000087ec002986 */ /* 0x000fe2000c101116 */
[----:B------:R-:W-:Y:S01]  /*e420*/  ISETP.LT.AND P1, PT, R241, UR12, !P1 ;  /* 0x0000000cf1007c0c */ /* 0x000fe2000cf21270 */
[----:B------:R-:W1:Y:S01]  /*e430*/  LDCU UR9, c[0x0][0x398] ;  /* 0x00007300ff0977ac */ /* 0x000e620008000800 */
[----:B------:R-:W-:Y:S01]  /*e440*/  ISETP.GE.AND P2, PT, R6, UR4, PT ;  /* 0x0000000406007c0c */ /* 0x000fe2000bf46270 */
[----:B------:R-:W-:Y:S01]  /*e450*/  VIADD R6, R249, 0x9 ;  /* 0x00000009f9067836 */ /* 0x000fe20000000000 */
[----:B------:R-:W-:Y:S01]  /*e460*/  PRMT R7, R135, 0x9910, RZ ;  /* 0x0000991087077816 */ /* 0x000fe200000000ff */
[----:B------:R-:W2:Y:S02]  /*e470*/  LDCU UR12, c[0x0][0x398] ;  /* 0x00007300ff0c77ac */ /* 0x000ea40008000800 */
[----:B------:R-:W-:Y:S01]  /*e480*/  @P5 STG.E.U8 desc[UR22][R234.64], R136 ;  /* 0x00000088ea005986 */ /* 0x000fe2000c101116 */
[----:B------:R-:W-:Y:S01]  /*e490*/  ISETP.LT.AND P5, PT, R246, UR14, !P6 ;  /* 0x0000000ef6007c0c */ /* 0x000fe2000f7a1270 */
[----:B------:R-:W2:Y:S02]  /*e4a0*/  LDCU UR4, c[0x0][0x39c] ;  /* 0x00007380ff0477ac */ /* 0x000ea40008000800 */
[----:B------:R-:W-:Y:S01]  /*e4b0*/  @P0 STG.E.U8 desc[UR22][R232.64], R72 ;  /* 0x00000048e8000986 */ /* 0x000fe2000c101116 */
[----:B------:R-:W-:Y:S01]  /*e4c0*/  ISETP.GE.AND P0, PT, R6, UR6, PT ;  /* 0x0000000606007c0c */ /* 0x000fe2000bf06270 */
[----:B------:R-:W-:Y:S01]  /*e4d0*/  IMAD.MOV.U32 R6, RZ, RZ, R7 ;  /* 0x000000ffff067224 */ /* 0x000fe200078e0007 */
[----:B------:R-:W4:Y:S01]  /*e4e0*/  LDCU UR6, c[0x0][0x398] ;  /* 0x00007300ff0677ac */ /* 0x000f220008000800 */
[----:B------:R2:W-:Y:S01]  /*e4f0*/  @P1 STG.E.U8 desc[UR22][R230.64], R9 ;  /* 0x00000009e6001986 */ /* 0x0005e2000c101116 */
[----:B0-----:R-:W-:-:S02]  /*e500*/  ISETP.LT.AND P1, PT, R245, UR10, !P6 ;  /* 0x0000000af5007c0c */ /* 0x001fc4000f721270 */
[----:B------:R-:W-:Y:S01]  /*e510*/  SHF.R.S32.HI R6, RZ, 0x8, R6 ;  /* 0x00000008ff067819 */ /* 0x000fe20000011406 */
[----:B------:R-:W0:Y:S01]  /*e520*/  LDCU UR10, c[0x0][0x398] ;  /* 0x00007300ff0a77ac */ /* 0x000e220008000800 */
[----:B------:R-:W-:-:S03]  /*e530*/  PRMT R7, R136, 0x9910, RZ ;  /* 0x0000991088077816 */ /* 0x000fc600000000ff */
[----:B------:R4:W-:Y:S01]  /*e540*/  @P5 STG.E.U8 desc[UR22][R228.64], R6 ;  /* 0x00000006e4005986 */ /* 0x0009e2000c101116 */
[----:B-1----:R-:W-:Y:S01]  /*e550*/  ISETP.LT.AND P5, PT, R242, UR9, !P6 ;  /* 0x00000009f2007c0c */ /* 0x002fe2000f7a1270 */
[----:B------:R-:W1:Y:S01]  /*e560*/  LDCU UR9, c[0x0][0x398] ;  /* 0x00007300ff0977ac */ /* 0x000e620008000800 */
[----:B------:R-:W-:Y:S02]  /*e570*/  SHF.R.S32.HI R7, RZ, 0x8, R7 ;  /* 0x00000008ff077819 */ /* 0x000fe40000011407 */
[----:B--2---:R-:W-:Y:S01]  /*e580*/  PRMT R9, R9, 0x9910, RZ ;  /* 0x0000991009097816 */ /* 0x004fe200000000ff */
[----:B------:R-:W2:Y:S01]  /*e590*/  LDCU UR14, c[0x0][0x398] ;  /* 0x00007300ff0e77ac */ /* 0x000ea20008000800 */
[----:B------:R-:W-:Y:S01]  /*e5a0*/  ISETP.LT.AND P6, PT, R241, UR12, !P6 ;  /* 0x0000000cf1007c0c */ /* 0x000fe2000f7c1270 */
[----:B------:R0:W-:Y:S01]  /*e5b0*/  @P1 STG.E.U8 desc[UR22][R226.64], R7 ;  /* 0x00000007e2001986 */ /* 0x0001e2000c101116 */
[----:B----4-:R-:W-:Y:S01]  /*e5c0*/  PRMT R6, R72, 0x9910, RZ ;  /* 0x0000991048067816 */ /* 0x010fe200000000ff */
[----:B------:R-:W4:Y:S01]  /*e5d0*/  LDCU UR12, c[0x0][0x398] ;  /* 0x00007300ff0c77ac */ /* 0x000f220008000800 */
[----:B------:R-:W-:-:S02]  /*e5e0*/  ISETP.LT.AND P1, PT, R246, UR6, !P3 ;  /* 0x00000006f6007c0c */ /* 0x000fc4000df21270 */
[----:B------:R-:W-:Y:S01]  /*e5f0*/  SHF.R.S32.HI R6, RZ, 0x8, R6 ;  /* 0x00000008ff067819 */ /* 0x000fe20000011406 */
[----:B------:R-:W1:Y:S01]  /*e600*/  LDCU UR6, c[0x0][0x398] ;  /* 0x00007300ff0677ac */ /* 0x000e620008000800 */
[----:B0-----:R-:W-:-:S03]  /*e610*/  IMAD.MOV.U32 R7, RZ, RZ, R9 ;  /* 0x000000ffff077224 */ /* 0x001fc600078e0009 */
[----:B------:R0:W-:Y:S01]  /*e620*/  @P5 STG.E.U8 desc[UR22][R224.64], R6 ;  /* 0x00000006e0005986 */ /* 0x0001e2000c101116 */
[----:B------:R-:W-:Y:S01]  /*e630*/  ISETP.LT.AND P5, PT, R245, UR10, !P3 ;  /* 0x0000000af5007c0c */ /* 0x000fe2000dfa1270 */
[----:B------:R-:W2:Y:S01]  /*e640*/  LDCU UR10, c[0x0][0x398] ;  /* 0x00007300ff0a77ac */ /* 0x000ea20008000800 */
[----:B0-----:R-:W-:-:S05]  /*e650*/  SHF.R.S32.HI R6, RZ, 0x8, R7 ;  /* 0x00000008ff067819 */ /* 0x001fca0000011407 */
[----:B------:R0:W-:Y:S01]  /*e660*/  @P6 STG.E.U8 desc[UR22][R220.64], R6 ;  /* 0x00000006dc006986 */ /* 0x0001e2000c101116 */
[----:B-1----:R-:W-:Y:S01]  /*e670*/  ISETP.LT.AND P6, PT, R242, UR9, !P3 ;  /* 0x00000009f2007c0c */ /* 0x002fe2000dfc1270 */
[----:B------:R-:W1:Y:S01]  /*e680*/  LDCU UR9, c[0x0][0x398] ;  /* 0x00007300ff0977ac */ /* 0x000e620008000800 */
[----:B------:R-:W-:Y:S02]  /*e690*/  F2FP.SATFINITE.E4M3.F32.PACK_AB_MERGE_C R138, R139, R138, RZ ;  /* 0x0000008a8b8a723e */ /* 0x000fe400048070ff */
[----:B------:R-:W-:Y:S01]  /*e6a0*/  ISETP.LT.AND P3, PT, R241, UR6, !P3 ;  /* 0x00000006f1007c0c */ /* 0x000fe2000df61270 */
[----:B------:R1:W-:Y:S01]  /*e6b0*/  @P1 STG.E.U8 desc[UR22][R218.64], R8 ;  /* 0x00000008da001986 */ /* 0x0003e2000c101116 */
[----:B------:R-:W-:Y:S02]  /*e6c0*/  F2FP.SATFINITE.E4M3.F32.PACK_AB_MERGE_C R75, R75, R74, RZ ;  /* 0x0000004a4b4b723e */ /* 0x000fe400048070ff */
[----:B------:R-:W-:Y:S01]  /*e6d0*/  F2FP.SATFINITE.E4M3.F32.PACK_AB_MERGE_C R134, R11, R10, RZ ;  /* 0x0000000a0b86723e */ /* 0x000fe200048070ff */
[----:B0-----:R-:W-:Y:S01]  /*e6e0*/  VIADD R6, R249, 0xa ;  /* 0x0000000af9067836 */ /* 0x001fe20000000000 */
[----:B------:R-:W-:Y:S01]  /*e6f0*/  @P5 STG.E.U8 desc[UR22][R216.64], R138 ;  /* 0x0000008ad8005986 */ /* 0x000fe2000c101116 */
[----:B------:R-:W-:Y:S01]  /*e700*/  PRMT R9, R8, 0x9910, RZ ;  /* 0x0000991008097816 */ /* 0x000fe200000000ff */
[----:B------:R-:W-:Y:S01]  /*e710*/  VIADD R72, R4, UR30 ;  /* 0x0000001e04487c36 */ /* 0x000fe20008000000 */
[----:B------:R-:W0:Y:S01]  /*e720*/  LDCU UR6, c[0x0][0x39c] ;  /* 0x00007380ff0677ac */ /* 0x000e220008000800 */
[----:B------:R-:W-:-:S02]  /*e730*/  ISETP.GE.AND P1, PT, R6, UR4, PT ;  /* 0x0000000406007c0c */ /* 0x000fc4000bf26270 */
[----:B------:R-:W-:Y:S01]  /*e740*/  IADD3 R6, P5, PT, R4, R2, RZ ;  /* 0x0000000204067210 */ /* 0x000fe20007fbe0ff */
[----:B------:R-:W-:Y:S01]  /*e750*/  @P6 STG.E.U8 desc[UR22][R132.64], R75 ;  /* 0x0000004b84006986 */ /* 0x000fe2000c101116 */
[----:B-1----:R-:W-:Y:S01]  /*e760*/  ISETP.LT.AND P6, PT, R245, UR9, !P4 ;  /* 0x00000009f5007c0c */ /* 0x002fe2000e7c1270 */
[----:B------:R-:W1:Y:S02]  /*e770*/  LDCU UR4, c[0x0][0x39c] ;  /* 0x00007380ff0477ac */ /* 0x000e640008000800 */
[----:B------:R-:W-:Y:S01]  /*e780*/  IMAD.X R7, R5, 0x1, R199, P5 ;  /* 0x0000000105077824 */ /* 0x000fe200028e06c7 */
[----:B--2---:R-:W-:Y:S01]  /*e790*/  ISETP.LT.AND P5, PT, R246, UR10, !P4 ;  /* 0x0000000af6007c0c */ /* 0x004fe2000e7a1270 */
[----:B------:R2:W-:Y:S01]  /*e7a0*/  @P3 STG.E.U8 desc[UR22][R70.64], R134 ;  /* 0x0000008646003986 */ /* 0x0005e2000c101116 */
[----:B------:R-:W-:Y:S01]  /*e7b0*/  PRMT R8, R138, 0x9910, RZ ;  /* 0x000099108a087816 */ /* 0x000fe200000000ff */
[----:B------:R-:W-:Y:S01]  /*e7c0*/  VIADD R74, R249, 0xb ;  /* 0x0000000bf94a7836 */ /* 0x000fe20000000000 */
[----:B------:R-:W-:Y:S01]  /*e7d0*/  SHF.R.S32.HI R9, RZ, 0x8, R9 ;  /* 0x00000008ff097819 */ /* 0x000fe20000011409 */
[----:B------:R-:W0:Y:S01]  /*e7e0*/  LDCU UR10, c[0x0][0x398] ;  /* 0x00007300ff0a77ac */ /* 0x000e220008000800 */
[----:B------:R-:W-:Y:S01]  /*e7f0*/  SHF.R.S32.HI R73, RZ, 0x1f, R72 ;  /* 0x0000001fff497819 */ /* 0x000fe20000011448 */
[----:B------:R-:W0:Y:S01]  /*e800*/  LDCU UR9, c[0x0][0x398] ;  /* 0x00007300ff0977ac */ /* 0x000e220008000800 */
[----:B--2---:R-:W-:-:S02]  /*e810*/  IADD3 R70, P3, PT, R4, R196, RZ ;  /* 0x000000c404467210 */ /* 0x004fc40007f7e0ff */
[----:B------:R-:W-:-:S03]  /*e820*/  SHF.R.S32.HI R133, RZ, 0x8, R8 ;  /* 0x00000008ff857819 */ /* 0x000fc60000011408 */
[----:B------:R-:W-:Y:S01]  /*e830*/  IMAD.X R71, R5, 0x1, R3, P3 ;  /* 0x0000000105477824 */ /* 0x000fe200018e0603 */
[C---:B------:R-:W-:Y:S01]  /*e840*/  IADD3 R10, P3, PT, R72.reuse, R0, RZ ;  /* 0x00000000480a7210 */ /* 0x040fe20007f7e0ff */
[----:B------:R-:W-:Y:S04]  /*e850*/  @P5 STG.E.U8 desc[UR22][R68.64], R9 ;  /* 0x0000000944005986 */ /* 0x000fe8000c101116 */
[----:B------:R2:W-:Y:S01]  /*e860*/  @P6 STG.E.U8 desc[UR22][R6.64], R133 ;  /* 0x0000008506006986 */ /* 0x0005e2000c101116 */
[----:B------:R-:W-:Y:S01]  /*e870*/  IMAD.X R11, R73, 0x1, R200, P3 ;  /* 0x00000001490b7824 */ /* 0x000fe200018e06c8 */
[----:B--2---:R-:W-:Y:S02]  /*e880*/  IADD3 R6, P3, PT, R72, R196, RZ ;  /* 0x000000c448067210 */ /* 0x004fe40007f7e0ff */
[----:B------:R-:W-:-:S03]  /*e890*/  IADD3 R68, P5, PT, R4, R198, RZ ;  /* 0x000000c604447210 */ /* 0x000fc60007fbe0ff */
[----:B------:R-:W-:Y:S01]  /*e8a0*/  IMAD.X R7, R73, 0x1, R3, P3 ;  /* 0x0000000149077824 */ /* 0x000fe200018e0603 */
[----:B------:R-:W-:Y:S01]  /*e8b0*/  IADD3 R4, P3, PT, R72, R198, RZ ;  /* 0x000000c648047210 */ /* 0x000fe20007f7e0ff */
[----:B------:R-:W-:-:S04]  /*e8c0*/  IMAD.X R69, R5, 0x1, R197, P5 ;  /* 0x0000000105457824 */ /* 0x000fc800028e06c5 */
[----:B------:R-:W-:Y:S01]  /*e8d0*/  IMAD.X R5, R73, 0x1, R197, P3 ;  /* 0x0000000149057824 */ /* 0x000fe200018e06c5 */
[----:B-1----:R-:W-:Y:S02]  /*e8e0*/  ISETP.GE.AND P3, PT, R74, UR4, PT ;  /* 0x000000044a007c0c */ /* 0x002fe4000bf66270 */
[----:B------:R-:W-:Y:S01]  /*e8f0*/  PRMT R75, R75, 0x9910, RZ ;  /* 0x000099104b4b7816 */ /* 0x000fe200000000ff */
[----:B------:R-:W-:Y:S01]  /*e900*/  VIADD R132, R249, 0xc ;  /* 0x0000000cf9847836 */ /* 0x000fe20000000000 */
[----:B------:R-:W-:Y:S01]  /*e910*/  IADD3 R8, P5, PT, R72, R2, RZ ;  /* 0x0000000248087210 */ /* 0x000fe20007fbe0ff */
[----:B------:R-:W1:Y:S01]  /*e920*/  LDCU UR4, c[0x0][0x39c] ;  /* 0x00007380ff0477ac */ /* 0x000e620008000800 */
[----:B---3--:R-:W-:Y:S02]  /*e930*/  F2FP.SATFINITE.E4M3.F32.PACK_AB_MERGE_C R74, R210, R209, RZ ;  /* 0x000000d1d24a723e */ /* 0x008fe400048070ff */
[----:B------:R-:W2:Y:S04]  /*e940*/  LDL.LU R209, [R1+0x28] ;  /* 0x0000280001d17983 */ /* 0x000ea80000300800 */
[----:B------:R-:W2:Y:S01]  /*e950*/  LDL.LU R210, [R1+0x2c] ;  /* 0x00002c0001d27983 */ /* 0x000ea20000300800 */
[----:B------:R-:W-:Y:S01]  /*e960*/  IMAD.X R9, R73, 0x1, R199, P5 ;  /* 0x0000000149097824 */ /* 0x000fe200028e06c7 */
[----:B------:R-:W-:-:S02]  /*e970*/  PRMT R134, R134, 0x9910, RZ ;  /* 0x0000991086867816 */ /* 0x000fc400000000ff */
[----:B0-----:R-:W-:Y:S01]  /*e980*/  ISETP.LT.AND P5, PT, R242, UR10, !P4 ;  /* 0x0000000af2007c0c */ /* 0x001fe2000e7a1270 */
[----:B------:R-:W0:Y:S01]  /*e990*/  LDCU UR10, c[0x0][0x398] ;  /* 0x00007300ff0a77ac */ /* 0x000e220008000800 */
[----:B------:R-:W-:Y:S02]  /*e9a0*/  ISETP.LT.AND P4, PT, R241, UR9, !P4 ;  /* 0x00000009f1007c0c */ /* 0x000fe4000e781270 */
[----:B----4-:R-:W-:Y:S01]  /*e9b0*/  ISETP.LT.AND P6, PT, R246, UR12, !P2 ;  /* 0x0000000cf6007c0c */ /* 0x010fe2000d7c1270 */
[----:B------:R-:W3:Y:S01]  /*e9c0*/  LDCU UR9, c[0x0][0x398] ;  /* 0x00007300ff0977ac */ /* 0x000ee20008000800 */
[----:B------:R-:W-:Y:S01]  /*e9d0*/  SHF.R.S32.HI R73, RZ, 0x8, R75 ;  /* 0x00000008ff497819 */ /* 0x000fe2000001144b */
[----:B------:R-:W-:Y:S01]  /*e9e0*/  IMAD.MOV.U32 R75, RZ, RZ, R134 ;  /* 0x000000ffff4b7224 */ /* 0x000fe200078e0086 */
[----:B------:R-:W-:Y:S01]  /*e9f0*/  F2FP.SATFINITE.E4M3.F32.PACK_AB_MERGE_C R141, R141, R140, RZ ;  /* 0x0000008c8d8d723e */ /* 0x000fe200048070ff */
[----:B------:R-:W4:Y:S03]  /*ea00*/  LDCU UR12, c[0x0][0x398] ;  /* 0x00007300ff0c77ac */ /* 0x000f260008000800 */
[----:B------:R-:W-:Y:S01]  /*ea10*/  SHF.R.S32.HI R75, RZ, 0x8, R75 ;  /* 0x00000008ff4b7819 */ /* 0x000fe2000001144b */
[----:B------:R0:W-:Y:S04]  /*ea20*/  @P5 STG.E.U8 desc[UR22][R70.64], R73 ;  /* 0x0000004946005986 */ /* 0x0001e8000c101116 */
[----:B------:R-:W-:Y:S04]  /*ea30*/  @P4 STG.E.U8 desc[UR22][R68.64], R75 ;  /* 0x0000004b44004986 */ /* 0x000fe8000c101116 */
[----:B------:R1:W-:Y:S01]  /*ea40*/  @P6 STG.E.U8 desc[UR22][R10.64], R74 ;  /* 0x0000004a0a006986 */ /* 0x0003e2000c101116 */
[----:B------:R-:W-:Y:S01]  /*ea50*/  ISETP.GE.AND P6, PT, R132, UR6, PT ;  /* 0x0000000684007c0c */ /* 0x000fe2000bfc6270 */
[----:B------:R-:W2:Y:S01]  /*ea60*/  LDCU UR6, c[0x0][0x39c] ;  /* 0x00007380ff0677ac */ /* 0x000ea20008000800 */
[----:B------:R-:W-:-:S02]  /*ea70*/  ISETP.LT.AND P5, PT, R245, UR14, !P2 ;  /* 0x0000000ef5007c0c */ /* 0x000fc4000d7a1270 */
[----:B------:R-:W-:Y:S01]  /*ea80*/  ISETP.LT.AND P4, PT, R242, UR16, !P2 ;  /* 0x00000010f2007c0c */ /* 0x000fe2000d781270 */
[----:B0-----:R-:W-:Y:S01]  /*ea90*/  VIADD R71, R72, UR30 ;  /* 0x0000001e48477c36 */ /* 0x001fe20008000000 */
[----:B------:R-:W-:Y:S01]  /*eaa0*/  F2FP.SATFINITE.E4M3.F32.PACK_AB_MERGE_C R77, R77, R76, RZ ;  /* 0x0000004c4d4d723e */ /* 0x000fe200048070ff */
[----:B------:R-:W0:Y:S01]  /*eab0*/  LDCU UR14, c[0x0][0x398] ;  /* 0x00007300ff0e77ac */ /* 0x000e220008000800 */
[----:B---3--:R-:W-:Y:S02]  /*eac0*/  ISETP.LT.AND P2, PT, R241, UR9, !P2 ;  /* 0x00000009f1007c0c */ /* 0x008fe4000d741270 */
[----:B------:R-:W-:Y:S01]  /*ead0*/  SHF.R.S32.HI R70, RZ, 0x1f, R71 ;  /* 0x0000001fff467819 */ /* 0x000fe20000011447 */
[----:B------:R-:W3:Y:S04]  /*eae0*/  LDCU UR9, c[0x0][0x398] ;  /* 0x00007300ff0977ac */ /* 0x000ee80008000800 */
[----:B------:R-:W-:Y:S01]  /*eaf0*/  @P5 STG.E.U8 desc[UR22][R8.64], R141 ;  /* 0x0000008d08005986 */ /* 0x000fe2000c101116 */
[----:B-1----:R-:W-:Y:S01]  /*eb00*/  F2FP.SATFINITE.E4M3.F32.PACK_AB_MERGE_C R11, R13, R12, RZ ;  /* 0x0000000c0d0b723e */ /* 0x002fe200048070ff */
[----:B------:R-:W1:Y:S02]  /*eb10*/  LDCU UR16, c[0x0][0x398] ;  /* 0x00007300ff1077ac */ /* 0x000e640008000800 */
[----:B------:R0:W-:Y:S01]  /*eb20*/  @P4 STG.E.U8 desc[UR22][R6.64], R77 ;  /* 0x0000004d06004986 */ /* 0x0001e2000c101116 */
[----:B------:R-:W-:-:S02]  /*eb30*/  PRMT R75, R74, 0x9910, RZ ;  /* 0x000099104a4b7816 */ /* 0x000fc400000000ff */
[C---:B0-----:R-:W-:Y:S02]  /*eb40*/  IADD3 R6, P4, PT, R71.reuse, R2, RZ ;  /* 0x0000000247067210 */ /* 0x041fe40007f9e0ff */
[----:B------:R-:W-:-:S03]  /*eb50*/  IADD3 R8, P5, PT, R71, R0, RZ ;  /* 0x0000000047087210 */ /* 0x000fc60007fbe0ff */
[----:B------:R-:W-:Y:S01]  /*eb60*/  IMAD.X R7, R70, 0x1, R199, P4 ;  /* 0x0000000146077824 */ /* 0x000fe200020e06c7 */
[----:B------:R-:W-:Y:S01]  /*eb70*/  ISETP.LT.AND P4, PT, R246, UR10, !P0 ;  /* 0x0000000af6007c0c */ /* 0x000fe2000c781270 */
[----:B------:R-:W0:Y:S01]  /*eb80*/  LDCU UR10, c[0x0][0x398] ;  /* 0x00007300ff0a77ac */ /* 0x000e220008000800 */
[----:B------:R-:W-:Y:S01]  /*eb90*/  IMAD.X R9, R70, 0x1, R200, P5 ;  /* 0x0000000146097824 */ /* 0x000fe200028e06c8 */
[----:B----4-:R-:W-:Y:S01]  /*eba0*/  ISETP.LT.AND P5, PT, R245, UR12, !P0 ;  /* 0x0000000cf5007c0c */ /* 0x010fe2000c7a1270 */
[----:B------:R4:W-:Y:S01]  /*ebb0*/  @P2 STG.E.U8 desc[UR22][R4.64], R11 ;  /* 0x0000000b04002986 */ /* 0x0009e2000c101116 */
[----:B------:R-:W-:Y:S01]  /*ebc0*/  SHF.R.S32.HI R75, RZ, 0x8, R75 ;  /* 0x00000008ff4b7819 */ /* 0x000fe2000001144b */
[C---:B------:R-:W-:Y:S01]  /*ebd0*/  VIADD R73, R71.reuse, UR30 ;  /* 0x0000001e47497c36 */ /* 0x040fe20008000000 */
[----:B------:R-:W-:Y:S01]  /*ebe0*/  IADD3 R68, P2, PT, R71, R196, RZ ;  /* 0x000000c447447210 */ /* 0x000fe20007f5e0ff */
[----:B------:R-:W0:Y:S01]  /*ebf0*/  LDCU UR12, c[0x0][0x398] ;  /* 0x00007300ff0c77ac */ /* 0x000e220008000800 */
[----:B------:R-:W-:-:S02]  /*ec00*/  PRMT R133, R141, 0x9910, RZ ;  /* 0x000099108d857816 */ /* 0x000fc400000000ff */
[----:B------:R-:W-:Y:S01]  /*ec10*/  SHF.R.S32.HI R72, RZ, 0x1f, R73 ;  /* 0x0000001fff487819 */ /* 0x000fe20000011449 */
[----:B------:R-:W-:Y:S01]  /*ec20*/  IMAD.X R69, R70, 0x1, R3, P2 ;  /* 0x0000000146457824 */ /* 0x000fe200010e0603 */
[----:B------:R0:W-:Y:S01]  /*ec30*/  @P4 STG.E.U8 desc[UR22][R8.64], R75 ;  /* 0x0000004b08004986 */ /* 0x0001e2000c101116 */
[----:B------:R-:W-:Y:S02]  /*ec40*/  IADD3 R12, P4, PT, R71, R198, RZ ;  /* 0x000000c6470c7210 */ /* 0x000fe40007f9e0ff */
[----:B------:R-:W-:Y:S02]  /*ec50*/  SHF.R.S32.HI R133, RZ, 0x8, R133 ;  /* 0x00000008ff857819 */ /* 0x000fe40000011485 */
[----:B--2---:R-:W-:Y:S02]  /*ec60*/  F2FP.SATFINITE.E4M3.F32.PACK_AB_MERGE_C R132, R210, R209, RZ ;  /* 0x000000d1d284723e */ /* 0x004fe400048070ff */
[----:B------:R-:W2:Y:S04]  /*ec70*/  LDL.LU R209, [R1+0x30] ;  /* 0x0000300001d17983 */ /* 0x000ea80000300800 */
[----:B------:R-:W2:Y:S01]  /*ec80*/  LDL.LU R210, [R1+0x34] ;  /* 0x0000340001d27983 */ /* 0x000ea20000300800 */
[----:B----4-:R-:W-:Y:S01]  /*ec90*/  IADD3 R4, P2, PT, R73, R0, RZ ;  /* 0x0000000049047210 */ /* 0x010fe20007f5e0ff */
[----:B------:R-:W-:Y:S01]  /*eca0*/  IMAD.X R13, R70, 0x1, R197, P4 ;  /* 0x00000001460d7824 */ /* 0x000fe200020e06c5 */
[----:B---3--:R-:W-:Y:S01]  /*ecb0*/  ISETP.LT.AND P4, PT, R242, UR9, !P0 ;  /* 0x00000009f2007c0c */ /* 0x008fe2000c781270 */
[----:B------:R3:W-:Y:S02]  /*ecc0*/  @P5 STG.E.U8 desc[UR22][R6.64], R133 ;  /* 0x0000008506005986 */ /* 0x0007e4000c101116 */
[----:B------:R-:W-:Y:S01]  /*ecd0*/  IMAD.X R5, R72, 0x1, R200, P2 ;  /* 0x0000000148057824 */ /* 0x000fe200010e06c8 */
[----:B0-----:R-:W-:-:S02]  /*ece0*/  ISETP.LT.AND P2, PT, R241, UR10, !P0 ;  /* 0x0000000af1007c0c */ /* 0x001fc4000c741270 */
[----:B------:R-:W-:Y:S02]  /*ecf0*/  PRMT R71, R77, 0x9910, RZ ;  /* 0x000099104d477816 */ /* 0x000fe400000000ff */
[----:B------:R-:W-:Y:S01]  /*ed00*/  PRMT R75, R11, 0x9910, RZ ;  /* 0x000099100b4b7816 */ /* 0x000fe200000000ff */
[----:B------:R-:W-:Y:S01]  /*ed10*/  VIADD R70, R249, 0xd ;  /* 0x0000000df9467836 */ /* 0x000fe20000000000 */
[----:B------:R-:W-:Y:S01]  /*ed20*/  F2FP.SATFINITE.E4M3.F32.PACK_AB_MERGE_C R142, R143, R142, RZ ;  /* 0x0000008e8f8e723e */ /* 0x000fe200048070ff */
[----:B------:R-:W0:Y:S01]  /*ed30*/  LDCU UR9, c[0x0][0x398] ;  /* 0x00007300ff0977ac */ /* 0x000e220008000800 */
[----:B---3--:R-:W-:Y:S02]  /*ed40*/  IADD3 R6, P5, PT, R73, R2, RZ ;  /* 0x0000000249067210 */ /* 0x008fe40007fbe0ff */
[----:B------:R-:W-:Y:S02]  /*ed50*/  SHF.R.S32.HI R71, RZ, 0x8, R71 ;  /* 0x00000008ff477819 */ /* 0x000fe40000011447 */
[----:B------:R-:W-:Y:S01]  /*ed60*/  F2FP.SATFINITE.E4M3.F32.PACK_AB_MERGE_C R135, R79, R78, RZ ;  /* 0x0000004e4f87723e */ /* 0x000fe200048070ff */
[C---:B------:R-:W-:Y:S01]  /*ed70*/  IMAD.X R7, R72.reuse, 0x1, R199, P5 ;  /* 0x0000000148077824 */ /* 0x040fe200028e06c7 */
[----:B------:R-:W-:Y:S01]  /*ed80*/  IADD3 R8, P5, PT, R73, R196, RZ ;  /* 0x000000c449087210 */ /* 0x000fe20007fbe0ff */
[----:B------:R-:W-:Y:S01]  /*ed90*/  VIADD R136, R249, 0xf ;  /* 0x0000000ff9887836 */ /* 0x000fe20000000000 */
[----:B------:R-:W-:Y:S01]  /*eda0*/  SHF.R.S32.HI R75, RZ, 0x8, R75 ;  /* 0x00000008ff4b7819 */ /* 0x000fe2000001144b */
[----:B------:R-:W-:Y:S01]  /*edb0*/  @P4 STG.E.U8 desc[UR22][R68.64], R71 ;  /* 0x0000004744004986 */ /* 0x000fe2000c101116 */
[----:B------:R-:W-:Y:S01]  /*edc0*/  F2FP.SATFINITE.E4M3.F32.PACK_AB_MERGE_C R133, R15, R14, RZ ;  /* 0x0000000e0f85723e */ /* 0x000fe200048070ff */
[----:B------:R-:W-:Y:S01]  /*edd0*/  IMAD.X R9, R72, 0x1, R3, P5 ;  /* 0x0000000148097824 */ /* 0x000fe200028e0603 */
[----:B------:R-:W-:Y:S01]  /*ede0*/  ISETP.LT.AND P5, PT, R246, UR12, !P1 ;  /* 0x0000000cf6007c0c */ /* 0x000fe2000cfa1270 */
[----:B------:R3:W-:Y:S01]  /*edf0*/  @P2 STG.E.U8 desc[UR22][R12.64], R75 ;  /* 0x0000004b0c002986 */ /* 0x0007e2000c101116 */
[----:B------:R-:W-:Y:S01]  /*ee00*/  ISETP.LT.AND P4, PT, R245, UR14, !P1 ;  /* 0x0000000ef5007c0c */ /* 0x000fe2000cf81270 */
[----:B------:R-:W4:Y:S01]  /*ee10*/  LDCU UR10, c[0x0][0x398] ;  /* 0x00007300ff0a77ac */ /* 0x000f220008000800 */
[----:B-1----:R-:W-:-:S02]  /*ee20*/  ISETP.LT.AND P2, PT, R242, UR16, !P1 ;  /* 0x00000010f2007c0c */ /* 0x002fc4000cf41270 */
[----:B------:R-:W-:Y:S01]  /*ee30*/  ISETP.LT.AND P1, PT, R241, UR18, !P1 ;  /* 0x00000012f1007c0c */ /* 0x000fe2000cf21270 */
[----:B------:R-:W1:Y:S01]  /*ee40*/  LDCU UR12, c[0x0][0x398] ;  /* 0x00007300ff0c77ac */ /* 0x000e620008000800 */
[C---:B------:R-:W-:Y:S01]  /*ee50*/  IADD3 R10, P0, PT, R73.reuse, R198, RZ ;  /* 0x000000c6490a7210 */ /* 0x040fe20007f1e0ff */
[----:B------:R-:W-:Y:S01]  /*ee60*/  VIADD R73, R73, UR30 ;  /* 0x0000001e49497c36 */ /* 0x000fe20008000000 */
[----:B------:R-:W0:Y:S03]  /*ee70*/  LDCU UR14, c[0x0][0x398] ;  /* 0x00007300ff0e77ac */ /* 0x000e260008000800 */
[----:B------:R-:W-:Y:S01]  /*ee80*/  IMAD.X R11, R72, 0x1, R197, P0 ;  /* 0x00000001480b7824 */ /* 0x000fe200000e06c5 */
[----:B------:R-:W-:Y:S01]  /*ee90*/  ISETP.GE.AND P0, PT, R70, UR4, PT ;  /* 0x0000000446007c0c */ /* 0x000fe2000bf06270 */
[----:B------:R-:W-:Y:S01]  /*eea0*/  VIADD R70, R249, 0xe ;  /* 0x0000000ef9467836 */ /* 0x000fe20000000000 */
[----:B------:R0:W-:Y:S01]  /*eeb0*/  @P5 STG.E.U8 desc[UR22][R4.64], R132 ;  /* 0x0000008404005986 */ /* 0x0001e2000c101116 */
[----:B---3--:R-:W-:Y:S01]  /*eec0*/  SHF.R.S32.HI R12, RZ, 0x1f, R73 ;  /* 0x0000001fff0c7819 */ /* 0x008fe20000011449 */
[C---:B------:R-:W-:Y:S01]  /*eed0*/  VIADD R15, R73.reuse, UR30 ;  /* 0x0000001e490f7c36 */ /* 0x040fe20008000000 */
[----:B------:R-:W3:Y:S01]  /*eee0*/  LDCU UR4, c[0x0][0x39c] ;  /* 0x00007380ff0477ac */ /* 0x000ee20008000800 */
[----:B------:R1:W-:Y:S01]  /*eef0*/  @P4 STG.E.U8 desc[UR22][R6.64], R142 ;  /* 0x0000008e06004986 */ /* 0x0003e2000c101116 */
[----:B------:R-:W-:Y:S01]  /*ef00*/  ISETP.GE.AND P5, PT, R70, UR6, PT ;  /* 0x0000000646007c0c */ /* 0x000fe2000bfa6270 */
[----:B------:R-:W3:Y:S02]  /*ef10*/  LDCU UR6, c[0x0][0x398] ;  /* 0x00007300ff0677ac */ /* 0x000ee40008000800 */
[----:B------:R-:W-:Y:S01]  /*ef20*/  @P2 STG.E.U8 desc[UR22][R8.64], R135 ;  /* 0x0000008708002986 */ /* 0x000fe2000c101116 */
[----:B------:R-:W-:-:S02]  /*ef30*/  IADD3 R74, P2, PT, R73, R2, RZ ;  /* 0x00000002494a7210 */ /* 0x000fc40007f5e0ff */
[----:B------:R-:W-:Y:S01]  /*ef40*/  F2FP.SATFINITE.E4M3.F32.PACK_AB_MERGE_C R145, R145, R144, RZ ;  /* 0x000000909191723e */ /* 0x000fe200048070ff */
[----:B------:R3:W-:Y:S01]  /*ef50*/  @P1 STG.E.U8 desc[UR22][R10.64], R133 ;  /* 0x000000850a001986 */ /* 0x0007e2000c101116 */
[C---:B------:R-:W-:Y:S01]  /*ef60*/  IADD3 R70, P1, PT, R73.reuse, R0, RZ ;  /* 0x0000000049467210 */ /* 0x040fe20007f3e0ff */
[C---:B------:R-:W-:Y:S01]  /*ef70*/  IMAD.X R75, R12.reuse, 0x1, R199, P2 ;  /* 0x000000010c4b7824 */ /* 0x040fe200010e06c7 */
[C---:B0-----:R-:W-:Y:S01]  /*ef80*/  IADD3 R4, P2, PT, R73.reuse, R198, RZ ;  /* 0x000000c649047210 */ /* 0x041fe20007f5e0ff */
[----:B------:R-:W0:Y:S02]  /*ef90*/  LDCU UR16, c[0x0][0x398] ;  /* 0x00007300ff1077ac */ /* 0x000e240008000800 */
[C---:B------:R-:W-:Y:S01]  /*efa0*/  IMAD.X R71, R12.reuse, 0x1, R200, P1 ;  /* 0x000000010c477824 */ /* 0x040fe200008e06c8 */
[----:B------:R-:W-:Y:S01]  /*efb0*/  IADD3 R72, P1, PT, R73, R196, RZ ;  /* 0x000000c449487210 */ /* 0x000fe20007f3e0ff */
[----:B------:R-:W-:Y:S01]  /*efc0*/  IMAD.X R5, R12, 0x1, R197, P2 ;  /* 0x000000010c057824 */ /* 0x000fe200010e06c5 */
[----:B-1----:R-:W-:-:S03]  /*efd0*/  SHF.R.S32.HI R6, RZ, 0x1f, R15 ;  /* 0x0000001fff067819 */ /* 0x002fc6000001140f */
[----:B------:R-:W-:Y:S01]  /*efe0*/  IMAD.X R73, R12, 0x1, R3, P1 ;  /* 0x000000010c497824 */ /* 0x000fe200008e0603 */
[C---:B------:R-:W-:Y:S02]  /*eff0*/  IADD3 R78, P1, PT, R15.reuse, R0, RZ ;  /* 0x000000000f4e7210 */ /* 0x040fe40007f3e0ff */
[C---:B------:R-:W-:Y:S01]  /*f000*/  IADD3 R76, P2, PT, R15.reuse, R2, RZ ;  /* 0x000000020f4c7210 */ /* 0x040fe20007f5e0ff */
[C---:B------:R-:W-:Y:S02]  /*f010*/  VIADD R137, R15.reuse, UR30 ;  /* 0x0000001e0f897c36 */ /* 0x040fe40008000000 */
[C---:B------:R-:W-:Y:S01]  /*f020*/  IMAD.X R79, R6.reuse, 0x1, R200, P1 ;  /* 0x00000001064f7824 */ /* 0x040fe200008e06c8 */
[C---:B------:R-:W-:Y:S01]  /*f030*/  IADD3 R68, P1, PT, R15.reuse, R196, RZ ;  /* 0x000000c40f447210 */ /* 0x040fe20007f3e0ff */
[C---:B------:R-:W-:Y:S01]  /*f040*/  IMAD.X R77, R6.reuse, 0x1, R199, P2 ;  /* 0x00000001064d7824 */ /* 0x040fe200010e06c7 */
[----:B------:R-:W-:Y:S02]  /*f050*/  IADD3 R14, P2, PT, R15, R198, RZ ;  /* 0x000000c60f0e7210 */ /* 0x000fe40007f5e0ff */
[----:B------:R-:W-:Y:S01]  /*f060*/  SHF.R.S32.HI R134, RZ, 0x1f, R137 ;  /* 0x0000001fff867819 */ /* 0x000fe20000011489 */
[C---:B------:R-:W-:Y:S01]  /*f070*/  IMAD.X R69, R6.reuse, 0x1, R3, P1 ;  /* 0x0000000106457824 */ /* 0x040fe200008e0603 */
[C---:B------:R-:W-:Y:S01]  /*f080*/  IADD3 R12, P1, PT, R137.reuse, R0, RZ ;  /* 0x00000000890c7210 */ /* 0x040fe20007f3e0ff */
[----:B------:R-:W-:Y:S01]  /*f090*/  IMAD.X R15, R6, 0x1, R197, P2 ;  /* 0x00000001060f7824 */ /* 0x000fe200010e06c5 */
[----:B---3--:R-:W-:-:S02]  /*f0a0*/  IADD3 R10, P2, PT, R137, R2, RZ ;  /* 0x00000002890a7210 */ /* 0x008fc40007f5e0ff */
[C---:B------:R-:W-:Y:S01]  /*f0b0*/  IADD3 R6, P4, PT, R137.reuse, R198, RZ ;  /* 0x000000c689067210 */ /* 0x040fe20007f9e0ff */
[C---:B------:R-:W-:Y:S01]  /*f0c0*/  IMAD.X R13, R134.reuse, 0x1, R200, P1 ;  /* 0x00000001860d7824 */ /* 0x040fe200008e06c8 */
[----:B------:R-:W-:Y:S01]  /*f0d0*/  IADD3 R8, P1, PT, R137, R196, RZ ;  /* 0x000000c489087210 */ /* 0x000fe20007f3e0ff */
[----:B------:R-:W-:Y:S01]  /*f0e0*/  IMAD.X R11, R134, 0x1, R199, P2 ;  /* 0x00000001860b7824 */ /* 0x000fe200010e06c7 */
[----:B------:R-:W-:Y:S01]  /*f0f0*/  ISETP.LT.AND P2, PT, R246, UR6, !P3 ;  /* 0x00000006f6007c0c */ /* 0x000fe2000df41270 */
[C---:B------:R-:W-:Y:S01]  /*f100*/  IMAD.X R7, R134.reuse, 0x1, R197, P4 ;  /* 0x0000000186077824 */ /* 0x040fe200020e06c5 */
[----:B------:R-:W-:Y:S01]  /*f110*/  ISETP.LT.AND P4, PT, R245, UR9, !P3 ;  /* 0x00000009f5007c0c */ /* 0x000fe2000df81270 */
[----:B------:R-:W-:Y:S01]  /*f120*/  IMAD.X R9, R134, 0x1, R3, P1 ;  /* 0x0000000186097824 */ /* 0x000fe200008e0603 */
[----:B------:R-:W-:Y:S01]  /*f130*/  PRMT R132, R132, 0x9910, RZ ;  /* 0x0000991084847816 */ /* 0x000fe200000000ff */
[----:B------:R-:W1:Y:S01]  /*f140*/  LDCU UR6, c[0x0][0x398] ;  /* 0x00007300ff0677ac */ /* 0x000e620008000800 */
[----:B------:R-:W-:-:S02]  /*f150*/  PRMT R134, R142, 0x9910, RZ ;  /* 0x000099108e867816 */ /* 0x000fc400000000ff */
[----:B------:R-:W-:Y:S01]  /*f160*/  SHF.R.S32.HI R139, RZ, 0x8, R132 ;  /* 0x00000008ff8b7819 */ /* 0x000fe20000011484 */
[----:B------:R-:W-:Y:S01]  /*f170*/  VIADD R132, R137, UR30 ;  /* 0x0000001e89847c36 */ /* 0x000fe20008000000 */
[----:B------:R-:W-:Y:S01]  /*f180*/  SHF.R.S32.HI R137, RZ, 0x8, R134 ;  /* 0x00000008ff897819 */ /* 0x000fe20000011486 */
[----:B------:R-:W3:Y:S02]  /*f190*/  LDCU UR9, c[0x0][0x398] ;  /* 0x00007300ff0977ac */ /* 0x000ee40008000800 */
[----:B------:R-:W-:Y:S04]  /*f1a0*/  @P2 STG.E.U8 desc[UR22][R70.64], R139 ;  /* 0x0000008b46002986 */ /* 0x000fe8000c101116 */
[----:B------:R2:W-:Y:S02]  /*f1b0*/  @P4 STG.E.U8 desc[UR22][R74.64], R137 ;  /* 0x000000894a004986 */ /* 0x0005e4000c101116 */
[----:B--2---:R-:W-:-:S02]  /*f1c0*/  F2FP.SATFINITE.E4M3.F32.PACK_AB_MERGE_C R75, R210, R209, RZ ;  /* 0x000000d1d24b723e */ /* 0x004fc400048070ff */
[----:B------:R-:W2:Y:S04]  /*f1d0*/  LDL.LU R209, [R1+0x38] ;  /* 0x0000380001d17983 */ /* 0x000ea80000300800 */
[----:B------:R-:W2:Y:S01]  /*f1e0*/  LDL.LU R210, [R1+0x3c] ;  /* 0x00003c0001d27983 */ /* 0x000ea20000300800 */
[----:B------:R-:W-:Y:S01]  /*f1f0*/  ISETP.GE.AND P1, PT, R136, UR4, PT ;  /* 0x0000000488007c0c */ /* 0x000fe2000bf26270 */
[----:B------:R-:W0:Y:S01]  /*f200*/  LDCU UR4, c[0x0][0x398] ;  /* 0x00007300ff0477ac */ /* 0x000e220008000800 */
[----:B------:R-:W-:Y:S02]  /*f210*/  SHF.R.S32.HI R134, RZ, 0x1f, R132 ;  /* 0x0000001fff867819 */ /* 0x000fe40000011484 */
[----:B------:R-:W-:Y:S02]  /*f220*/  IADD3 R70, P2, PT, R132, R0, RZ ;  /* 0x0000000084467210 */ /* 0x000fe40007f5e0ff */
[----:B------:R-:W-:-:S02]  /*f230*/  PRMT R135, R135, 0x9910, RZ ;  /* 0x0000991087877816 */ /* 0x000fc400000000ff */
[----:B------:R-:W-:Y:S01]  /*f240*/  PRMT R136, R133, 0x9910, RZ ;  /* 0x0000991085887816 */ /* 0x000fe200000000ff */
[----:B------:R-:W-:Y:S01]  /*f250*/  IMAD.X R71, R134, 0x1, R200, P2 ;  /* 0x0000000186477824 */ /* 0x000fe200010e06c8 */
[----:B----4-:R-:W-:Y:S02]  /*f260*/  ISETP.LT.AND P2, PT, R242, UR10, !P3 ;  /* 0x0000000af2007c0c */ /* 0x010fe4000df41270 */
[----:B-1----:R-:W-:Y:S01]  /*f270*/  ISETP.LT.AND P4, PT, R241, UR6, !P3 ;  /* 0x00000006f1007c0c */ /* 0x002fe2000df81270 */
[----:B------:R-:W-:Y:S01]  /*f280*/  IMAD.MOV.U32 R133, RZ, RZ, R135 ;  /* 0x000000ffff857224 */ /* 0x000fe200078e0087 */
[----:B------:R-:W1:Y:S01]  /*f290*/  LDCU UR10, c[0x0][0x398] ;  /* 0x00007300ff0a77ac */ /* 0x000e620008000800 */
[----:B------:R-:W-:Y:S01]  /*f2a0*/  IMAD.MOV.U32 R135, RZ, RZ, R136 ;  /* 0x000000ffff877224 */ /* 0x000fe200078e0088 */
[----:B------:R-:W4:Y:S01]  /*f2b0*/  LDCU UR6, c[0x0][0x39c] ;  /* 0x00007380ff0677ac */ /* 0x000f220008000800 */
[----:B0-----:R-:W-:Y:S02]  /*f2c0*/  ISETP.LT.AND P3, PT, R246, UR4, !P6 ;  /* 0x00000004f6007c0c */ /* 0x001fe4000f761270 */
[----:B------:R-:W-:Y:S01]  /*f2d0*/  SHF.R.S32.HI R133, RZ, 0x8, R133 ;  /* 0x00000008ff857819 */ /* 0x000fe20000011485 */
[----:B------:R-:W0:Y:S01]  /*f2e0*/  LDCU UR4, c[0x0][0x39c] ;  /* 0x00007380ff0477ac */ /* 0x000e220008000800 */
[----:B------:R-:W-:-:S03]  /*f2f0*/  SHF.R.S32.HI R135, RZ, 0x8, R135 ;  /* 0x00000008ff877819 */ /* 0x000fc60000011487 */
[----:B------:R1:W-:Y:S04]  /*f300*/  @P2 STG.E.U8 desc[UR22][R72.64], R133 ;  /* 0x0000008548002986 */ /* 0x0003e8000c101116 */
[----:B------:R-:W-:Y:S04]  /*f310*/  @P4 STG.E.U8 desc[UR22][R4.64], R135 ;  /* 0x0000008704004986 */ /* 0x000fe8000c101116 */
[----:B------:R2:W-:Y:S01]  /*f320*/  @P3 STG.E.U8 desc[UR22][R78.64], R75 ;  /* 0x0000004b4e003986 */ /* 0x0005e2000c101116 */
[----:B-1----:R-:W-:Y:S02]  /*f330*/  F2FP.SATFINITE.E4M3.F32.PACK_AB_MERGE_C R133, R17, R16, RZ ;  /* 0x000000101185723e */ /* 0x002fe400048070ff */
[----:B------:R-:W-:-:S02]  /*f340*/  PRMT R17, R75, 0x9910, RZ ;  /* 0x000099104b117816 */ /* 0x000fc400000000ff */
[----:B---3--:R-:W-:Y:S01]  /*f350*/  ISETP.LT.AND P4, PT, R245, UR9, !P6 ;  /* 0x00000009f5007c0c */ /* 0x008fe2000f781270 */
[----:B------:R-:W1:Y:S01]  /*f360*/  LDCU UR9, c[0x0][0x398] ;  /* 0x00007300ff0977ac */ /* 0x000e620008000800 */
[----:B------:R-:W-:Y:S02]  /*f370*/  ISETP.LT.AND P3, PT, R242, UR10, !P6 ;  /* 0x0000000af2007c0c */ /* 0x000fe4000f761270 */
[----:B------:R-:W-:Y:S01]  /*f380*/  ISETP.LT.AND P6, PT, R241, UR12, !P6 ;  /* 0x0000000cf1007c0c */ /* 0x000fe2000f7c1270 */
[----:B------:R-:W3:Y:S01]  /*f390*/  LDCU UR10, c[0x0][0x398] ;  /* 0x00007300ff0a77ac */ /* 0x000ee20008000800 */
[----:B------:R-:W-:Y:S01]  /*f3a0*/  F2FP.SATFINITE.E4M3.F32.PACK_AB_MERGE_C R81, R81, R80, RZ ;  /* 0x000000505151723e */ /* 0x000fe200048070ff */
[C---:B------:R-:W-:Y:S01]  /*f3b0*/  VIADD R16, R249.reuse, 0x11 ;  /* 0x00000011f9107836 */ /* 0x040fe20000000000 */
[----:B------:R-:W0:Y:S05]  /*f3c0*/  LDCU UR12, c[0x0][0x398] ;  /* 0x00007300ff0c77ac */ /* 0x000e2a0008000800 */
[----:B------:R-:W-:Y:S01]  /*f3d0*/  @P4 STG.E.U8 desc[UR22][R76.64], R145 ;  /* 0x000000914c004986 */ /* 0x000fe2000c101116 */
[----:B------:R-:W-:Y:S01]  /*f3e0*/  ISETP.LT.AND P4, PT, R246, UR14, !P0 ;  /* 0x0000000ef6007c0c */ /* 0x000fe2000c781270 */
[----:B------:R-:W-:Y:S01]  /*f3f0*/  VIADD R74, R249, 0x10 ;  /* 0x00000010f94a7836 */ /* 0x000fe20000000000 */
[----:B------:R-:W-:Y:S01]  /*f400*/  IADD3 R72, P2, PT, R132, R2, RZ ;  /* 0x0000000284487210 */ /* 0x000fe20007f5e0ff */
[----:B------:R0:W-:Y:S01]  /*f410*/  @P3 STG.E.U8 desc[UR22][R68.64], R81 ;  /* 0x0000005144003986 */ /* 0x0001e2000c101116 */
[----:B----4-:R-:W-:Y:S01]  /*f420*/  ISETP.GE.AND P3, PT, R16, UR6, PT ;  /* 0x0000000610007c0c */ /* 0x010fe2000bf66270 */
[----:B------:R-:W4:Y:S01]  /*f430*/  LDCU UR6, c[0x0][0x398] ;  /* 0x00007300ff0677ac */ /* 0x000f220008000800 */
[----:B--2---:R-:W-:Y:S01]  /*f440*/  F2FP.SATFINITE.E4M3.F32.PACK_AB_MERGE_C R75, R210, R209, RZ ;  /* 0x000000d1d24b723e */ /* 0x004fe200048070ff */
[----:B------:R-:W2:Y:S01]  /*f450*/  LDCU UR14, c[0x0][0x398] ;  /* 0x00007300ff0e77ac */ /* 0x000ea20008000800 */
[----:B------:R-:W2:Y:S04]  /*f460*/  LDL.LU R209, [R1+0x40] ;  /* 0x0000400001d17983 */ /* 0x000ea80000300800 */
[----:B------:R-:W2:Y:S01]  /*f470*/  LDL.LU R210, [R1+0x44] ;  /* 0x0000440001d27983 */ /* 0x000ea20000300800 */
[----:B------:R-:W-:-:S03]  /*f480*/  SHF.R.S32.HI R17, RZ, 0x8, R17 ;  /* 0x00000008ff117819 */ /* 0x000fc60000011411 */
[----:B------:R4:W-:Y:S01]  /*f490*/  @P6 STG.E.U8 desc[UR22][R14.64], R133 ;  /* 0x000000850e006986 */ /* 0x0009e2000c101116 */
[----:B-1----:R-:W-:Y:S01]  /*f4a0*/  ISETP.LT.AND P6, PT, R245, UR9, !P0 ;  /* 0x00000009f5007c0c */ /* 0x002fe2000c7c1270 */
[----:B------:R-:W-:Y:S01]  /*f4b0*/  IMAD.X R73, R134, 0x1, R199, P2 ;  /* 0x0000000186497824 */ /* 0x000fe200010e06c7 */
[----:B------:R-:W-:Y:S02]  /*f4c0*/  IADD3 R4, P2, PT, R132, R196, RZ ;  /* 0x000000c484047210 */ /* 0x000fe40007f5e0ff */
[----:B------:R-:W-:Y:S01]  /*f4d0*/  PRMT R16, R145, 0x9910, RZ ;  /* 0x0000991091107816 */ /* 0x000fe200000000ff */
[----:B------:R1:W-:Y:S01]  /*f4e0*/  @P4 STG.E.U8 desc[UR22][R12.64], R17 ;  /* 0x000000110c004986 */ /* 0x0003e2000c101116 */
[----:B0-----:R-:W-:Y:S01]  /*f4f0*/  PRMT R81, R81, 0x9910, RZ ;  /* 0x0000991051517816 */ /* 0x001fe200000000ff */
[----:B------:R-:W-:Y:S01]  /*f500*/  IMAD.X R5, R134, 0x1, R3, P2 ;  /* 0x0000000186057824 */ /* 0x000fe200010e0603 */
[----:B---3--:R-:W-:Y:S01]  /*f510*/  ISETP.LT.AND P4, PT, R242, UR10, !P0 ;  /* 0x0000000af2007c0c */ /* 0x008fe2000c781270 */
[----:B------:R-:W0:Y:S01]  /*f520*/  LDCU UR9, c[0x0][0x398] ;  /* 0x00007300ff0977ac */ /* 0x000e220008000800 */
[----:B------:R-:W-:-:S02]  /*f530*/  ISETP.GE.AND P2, PT, R74, UR4, PT ;  /* 0x000000044a007c0c */ /* 0x000fc4000bf46270 */
[----:B----4-:R-:W-:Y:S01]  /*f540*/  SHF.R.S32.HI R15, RZ, 0x8, R16 ;  /* 0x00000008ff0f7819 */ /* 0x010fe20000011410 */
[----:B------:R-:W3:Y:S01]  /*f550*/  LDCU UR4, c[0x0][0x39c] ;  /* 0x00007380ff0477ac */ /* 0x000ee20008000800 */
[----:B------:R-:W-:Y:S01]  /*f560*/  IMAD.MOV.U32 R14, RZ, RZ, R81 ;  /* 0x000000ffff0e7224 */ /* 0x000fe200078e0051 */
[----:B------:R-:W-:Y:S02]  /*f570*/  ISETP.LT.AND P0, PT, R241, UR12, !P0 ;  /* 0x0000000cf1007c0c */ /* 0x000fe4000c701270 */
[----:B------:R4:W-:Y:S01]  /*f580*/  @P6 STG.E.U8 desc[UR22][R10.64], R15 ;  /* 0x0000000f0a006986 */ /* 0x0009e2000c101116 */
[----:B------:R-:W-:Y:S01]  /*f590*/  ISETP.LT.AND P6, PT, R246, UR6, !P5 ;  /* 0x00000006f6007c0c */ /* 0x000fe2000efc1270 */
[----:B------:R-:W2:Y:S01]  /*f5a0*/  LDCU UR10, c[0x0][0x398] ;  /* 0x00007300ff0a77ac */ /* 0x000ea20008000800 */
[----:B-1----:R-:W-:Y:S02]  /*f5b0*/  SHF.R.S32.HI R17, RZ, 0x8, R14 ;  /* 0x00000008ff117819 */ /* 0x002fe4000001140e */
[----:B------:R-:W-:Y:S01]  /*f5c0*/  PRMT R69, R133, 0x9910, RZ ;  /* 0x0000991085457816 */ /* 0x000fe200000000ff */
[----:B------:R-:W1:Y:S02]  /*f5d0*/  LDCU UR6, c[0x0][0x398] ;  /* 0x00007300ff0677ac */ /* 0x000e640008000800 */
[----:B------:R-:W-:Y:S01]  /*f5e0*/  @P4 STG.E.U8 desc[UR22][R8.64], R17 ;  /* 0x0000001108004986 */ /* 0x000fe2000c101116 */
[----:B------:R-:W-:Y:S01]  /*f5f0*/  SHF.R.S32.HI R69, RZ, 0x8, R69 ;  /* 0x00000008ff457819 */ /* 0x000fe20000011445 */
[----:B------:R-:W1:Y:S01]  /*f600*/  LDCU UR12, c[0x0][0x398] ;  /* 0x00007300ff0c77ac */ /* 0x000e620008000800 */
[----:B------:R-:W-:Y:S01]  /*f610*/  IADD3 R12, P4, PT, R132, R198, RZ ;  /* 0x000000c6840c7210 */ /* 0x000fe20007f9e0ff */
[----:B----4-:R-:W-:-:S02]  /*f620*/  VIADD R10, R249, 0x12 ;  /* 0x00000012f90a7836 */ /* 0x010fc40000000000 */
[----:B------:R4:W-:Y:S01]  /*f630*/  @P0 STG.E.U8 desc[UR22][R6.64], R69 ;  /* 0x0000004506000986 */ /* 0x0009e2000c101116 */
[----:B--2---:R-:W-:Y:S01]  /*f640*/  ISETP.LT.AND P0, PT, R245, UR14, !P5 ;  /* 0x0000000ef5007c0c */ /* 0x004fe2000ef01270 */
[----:B------:R-:W-:Y:S01]  /*f650*/  IMAD.X R13, R134, 0x1, R197, P4 ;  /* 0x00000001860d7824 */ /* 0x000fe200020e06c5 */
[----:B0-----:R-:W-:Y:S01]  /*f660*/  ISETP.LT.AND P4, PT, R242, UR9, !P5 ;  /* 0x00000009f2007c0c */ /* 0x001fe2000ef81270 */
[----:B------:R-:W-:Y:S01]  /*f670*/  @P6 STG.E.U8 desc[UR22][R70.64], R75 ;  /* 0x0000004b46006986 */ /* 0x000fe2000c101116 */
[----:B---3--:R-:W-:Y:S01]  /*f680*/  ISETP.GE.AND P6, PT, R10, UR4, PT ;  /* 0x000000040a007c0c */ /* 0x008fe2000bfc6270 */
[----:B------:R-:W0:Y:S01]  /*f690*/  LDCU UR4, c[0x0][0x398] ;  /* 0x00007300ff0477ac */ /* 0x000e220008000800 */
[----:B------:R-:W-:Y:S01]  /*f6a0*/  F2FP.SATFINITE.E4M3.F32.PACK_AB_MERGE_C R147, R147, R146, RZ ;  /* 0x000000929393723e */ /* 0x000fe200048070ff */
[----:B------:R-:W-:Y:S01]  /*f6b0*/  VIADD R15, R132, UR30 ;  /* 0x0000001e840f7c36 */ /* 0x000fe20008000000 */
[----:B------:R-:W-:Y:S01]  /*f6c0*/  F2FP.SATFINITE.E4M3.F32.PACK_AB_MERGE_C R83, R83, R82, RZ ;  /* 0x000000525353723e */ /* 0x000fe200048070ff */
[----:B------:R-:W2:Y:S03]  /*f6d0*/  LDCU UR9, c[0x0][0x398] ;  /* 0x00007300ff0977ac */ /* 0x000ea60008000800 */
[----:B------:R-:W-:Y:S01]  /*f6e0*/  SHF.R.S32.HI R14, RZ, 0x1f, R15 ;  /* 0x0000001fff0e7819 */ /* 0x000fe2000001140f */
[----:B------:R-:W-:Y:S01]  /*f6f0*/  @P0 STG.E.U8 desc[UR22][R72.64], R147 ;  /* 0x0000009348000986 */ /* 0x000fe2000c101116 */
[C---:B------:R-:W-:Y:S01]  /*f700*/  IADD3 R10, P0, PT, R15.reuse, R0, RZ ;  /* 0x000000000f0a7210 */ /* 0x040fe20007f1e0ff */
[----:B------:R-:W3:Y:S02]  /*f710*/  LDCU UR14, c[0x0][0x398] ;  /* 0x00007300ff0e77ac */ /* 0x000ee40008000800 */
[----:B------:R3:W-:Y:S01]  /*f720*/  @P4 STG.E.U8 desc[UR22][R4.64], R83 ;  /* 0x0000005304004986 */ /* 0x0007e2000c101116 */
[----:B----4-:R-:W-:Y:S01]  /*f730*/  IADD3 R6, P4, PT, R15, R2, RZ ;  /* 0x000000020f067210 */ /* 0x010fe20007f9e0ff */
[----:B------:R-:W-:Y:S01]  /*f740*/  IMAD.X R11, R14, 0x1, R200, P0 ;  /* 0x000000010e0b7824 */ /* 0x000fe200000e06c8 */
[----:B------:R-:W-:Y:S01]  /*f750*/  ISETP.LT.AND P5, PT, R241, UR10, !P5 ;  /* 0x0000000af1007c0c */ /* 0x000fe2000efa1270 */
[----:B------:R-:W4:Y:S01]  /*f760*/  LDCU UR10, c[0x0][0x398] ;  /* 0x00007300ff0a77ac */ /* 0x000f220008000800 */
[----:B-1----:R-:W-:Y:S01]  /*f770*/  ISETP.LT.AND P0, PT, R246, UR6, !P1 ;  /* 0x00000006f6007c0c */ /* 0x002fe2000cf01270 */
[----:B------:R-:W-:Y:S01]  /*f780*/  IMAD.X R7, R14, 0x1, R199, P4 ;  /* 0x000000010e077824 */ /* 0x000fe200020e06c7 */
[----:B0-----:R-:W-:Y:S01]  /*f790*/  ISETP.LT.AND P4, PT, R245, UR4, !P1 ;  /* 0x00000004f5007c0c */ /* 0x001fe2000cf81270 */
[----:B------:R-:W0:Y:S01]  /*f7a0*/  LDCU UR6, c[0x0][0x398] ;  /* 0x00007300ff0677ac */ /* 0x000e220008000800 */
[----:B------:R-:W-:-:S02]  /*f7b0*/  PRMT R17, R147, 0x9910, RZ ;  /* 0x0000991093117816 */ /* 0x000fc400000000ff */
[----:B---3--:R-:W-:Y:S01]  /*f7c0*/  PRMT R5, R75, 0x9910, RZ ;  /* 0x000099104b057816 */ /* 0x008fe200000000ff */
[----:B------:R-:W1:Y:S01]  /*f7d0*/  LDCU UR4, c[0x0][0x39c] ;  /* 0x00007380ff0477ac */ /* 0x000e620008000800 */
[----:B------:R-:W-:Y:S02]  /*f7e0*/  F2FP.SATFINITE.E4M3.F32.PACK_AB_MERGE_C R69, R19, R18, RZ ;  /* 0x000000121345723e */ /* 0x000fe400048070ff */
[----:B------:R-:W-:Y:S02]  /*f7f0*/  SHF.R.S32.HI R5, RZ, 0x8, R5 ;  /* 0x00000008ff057819 */ /* 0x000fe40000011405 */
[----:B------:R-:W-:Y:S01]  /*f800*/  SHF.R.S32.HI R17, RZ, 0x8, R17 ;  /* 0x00000008ff117819 */ /* 0x000fe20000011411 */
[----:B------:R3:W-:Y:S04]  /*f810*/  @P5 STG.E.U8 desc[UR22][R12.64], R69 ;  /* 0x000000450c005986 */ /* 0x0007e8000c101116 */
[----:B------:R-:W-:Y:S04]  /*f820*/  @P0 STG.E.U8 desc[UR22][R10.64], R5 ;  /* 0x000000050a000986 */ /* 0x000fe8000c101116 */
[----:B------:R0:W-:Y:S01]  /*f830*/  @P4 STG.E.U8 desc[UR22][R6.64], R17 ;  /* 0x0000001106004986 */ /* 0x0001e2000c101116 */
[----:B------:R-:W-:-:S05]  /*f840*/  IADD3 R8, P5, PT, R15, R196, RZ ;  /* 0x000000c40f087210 */ /* 0x000fca0007fbe0ff */
[----:B------:R-:W-:Y:S01]  /*f850*/  IMAD.X R9, R14, 0x1, R3, P5 ;  /* 0x000000010e097824 */ /* 0x000fe200028e0603 */
[----:B--2---:R-:W-:Y:S02]  /*f860*/  ISETP.LT.AND P5, PT, R242, UR9, !P1 ;  /* 0x00000009f2007c0c */ /* 0x004fe4000cfa1270 */
[----:B------:R-:W-:Y:S01]  /*f870*/  PRMT R19, R83, 0x9910, RZ ;  /* 0x0000991053137816 */ /* 0x000fe200000000ff */
[----:B---3--:R-:W-:Y:S01]  /*f880*/  VIADD R13, R15, UR30 ;  /* 0x0000001e0f0d7c36 */ /* 0x008fe20008000000 */
[----:B------:R-:W-:Y:S01]  /*f890*/  PRMT R69, R69, 0x9910, RZ ;  /* 0x0000991045457816 */ /* 0x000fe200000000ff */
[----:B------:R-:W2:Y:S01]  /*f8a0*/  LDCU UR9, c[0x0][0x398] ;  /* 0x00007300ff0977ac */ /* 0x000ea20008000800 */
[----:B------:R-:W-:Y:S02]  /*f8b0*/  SHF.R.S32.HI R19, RZ, 0x8, R19 ;  /* 0x00000008ff137819 */ /* 0x000fe40000011413 */
[----:B----4-:R-:W-:Y:S01]  /*f8c0*/  ISETP.LT.AND P1, PT, R241, UR10, !P1 ;  /* 0x0000000af1007c0c */ /* 0x010fe2000cf21270 */
[----:B------:R-:W3:Y:S01]  /*f8d0*/  LDCU UR10, c[0x0][0x398] ;  /* 0x00007300ff0a77ac */ /* 0x000ee20008000800 */
[----:B------:R-:W-:-:S02]  /*f8e0*/  ISETP.LT.AND P0, PT, R246, UR12, !P2 ;  /* 0x0000000cf6007c0c */ /* 0x000fc4000d701270 */
[----:B------:R-:W-:Y:S01]  /*f8f0*/  IADD3 R4, P4, PT, R15, R198, RZ ;  /* 0x000000c60f047210 */ /* 0x000fe20007f9e0ff */
[----:B------:R4:W-:Y:S01]  /*f900*/  @P5 STG.E.U8 desc[UR22][R8.64], R19 ;  /* 0x0000001308005986 */ /* 0x0009e2000c101116 */
[----:B------:R-:W-:Y:S01]  /*f910*/  IMAD.MOV.U32 R15, RZ, RZ, R69 ;  /* 0x000000ffff0f7224 */ /* 0x000fe200078e0045 */
[----:B------:R-:W-:Y:S01]  /*f920*/  SHF.R.S32.HI R12, RZ, 0x1f, R13 ;  /* 0x0000001fff0c7819 */ /* 0x000fe2000001140d */
[----:B------:R-:W1:Y:S01]  /*f930*/  LDCU UR12, c[0x0][0x398] ;  /* 0x00007300ff0c77ac */ /* 0x000e620008000800 */
[----:B0-----:R-:W-:Y:S01]  /*f940*/  IADD3 R6, P5, PT, R13, R0, RZ ;  /* 0x000000000d067210 */ /* 0x001fe20007fbe0ff */
[----:B------:R-:W-:Y:S01]  /*f950*/  IMAD.X R5, R14, 0x1, R197, P4 ;  /* 0x000000010e057824 */ /* 0x000fe200020e06c5 */
[----:B------:R-:W-:-:S03]  /*f960*/  SHF.R.S32.HI R15, RZ, 0x8, R15 ;  /* 0x00000008ff0f7819 */ /* 0x000fc6000001140f */
[C---:B------:R-:W-:Y:S02]  /*f970*/  IMAD.X R7, R12.reuse, 0x1, R200, P5 ;  /* 0x000000010c077824 */ /* 0x040fe400028e06c8 */
[----:B------:R-:W-:Y:S01]  /*f980*/  @P1 STG.E.U8 desc[UR22][R4.64], R15 ;  /* 0x0000000f04001986 */ /* 0x000fe2000c101116 */
[----:B----4-:R-:W-:Y:S02]  /*f990*/  IADD3 R8, P5, PT, R13, R2, RZ ;  /* 0x000000020d087210 */ /* 0x010fe40007fbe0ff */
[----:B------:R-:W-:Y:S01]  /*f9a0*/  ISETP.LT.AND P1, PT, R245, UR14, !P2 ;  /* 0x0000000ef5007c0c */ /* 0x000fe2000d721270 */
[----:B------:R-:W0:Y:S02]  /*f9b0*/  LDCU UR14, c[0x0][0x398] ;  /* 0x00007300ff0e77ac */ /* 0x000e240008000800 */
[----:B------:R-:W-:Y:S01]  /*f9c0*/  IMAD.X R9, R12, 0x1, R199, P5 ;  /* 0x000000010c097824 */ /* 0x000fe200028e06c7 */
[----:B------:R-:W-:Y:S02]  /*f9d0*/  IADD3 R10, P5, PT, R13, R196, RZ ;  /* 0x000000c40d0a7210 */ /* 0x000fe40007fbe0ff */
[----:B------:R-:W-:-:S02]  /*f9e0*/  F2FP.SATFINITE.E4M3.F32.PACK_AB_MERGE_C R149, R149, R148, RZ ;  /* 0x000000949595723e */ /* 0x000fc400048070ff */
[----:B------:R-:W-:Y:S01]  /*f9f0*/  F2FP.SATFINITE.E4M3.F32.PACK_AB_MERGE_C R85, R85, R84, RZ ;  /* 0x000000545555723e */ /* 0x000fe200048070ff */
[----:B------:R-:W-:Y:S01]  /*fa00*/  IMAD.X R11, R12, 0x1, R3, P5 ;  /* 0x000000010c0b7824 */ /* 0x000fe200028e0603 */
[----:B------:R-:W-:Y:S02]  /*fa10*/  F2FP.SATFINITE.E4M3.F32.PACK_AB_MERGE_C R17, R210, R209, RZ ;  /* 0x000000d1d211723e */ /* 0x000fe400048070ff */
[----:B------:R-:W4:Y:S04]  /*fa20*/  LDL.LU R209, [R1+0x48] ;  /* 0x0000480001d17983 */ /* 0x000f280000300800 */
[----:B------:R-:W4:Y:S04]  /*fa30*/  LDL.LU R210, [R1+0x4c] ;  /* 0x00004c0001d27983 */ /* 0x000f280000300800 */
[----:B------:R0:W-:Y:S01]  /*fa40*/  @P0 STG.E.U8 desc[UR22][R6.64], R17 ;  /* 0x0000001106000986 */ /* 0x0001e2000c101116 */
[----:B------:R-:W-:Y:S01]  /*fa50*/  ISETP.LT.AND P0, PT, R242, UR6, !P2 ;  /* 0x00000006f2007c0c */ /* 0x000fe2000d701270 */
[----:B------:R-:W1:Y:S02]  /*fa60*/  LDCU UR6, c[0x0][0x39c] ;  /* 0x00007380ff0677ac */ /* 0x000e640008000800 */
[----:B------:R-:W-:Y:S01]  /*fa70*/  @P1 STG.E.U8 desc[UR22][R8.64], R149 ;  /* 0x0000009508001986 */ /* 0x000fe2000c101116 */
[----:B0-----:R-:W-:-:S09]  /*fa80*/  PRMT R17, R17, 0x9910, RZ ;  /* 0x0000991011117816 */ /* 0x001fd200000000ff */
[----:B------:R0:W-:Y:S02]  /*fa90*/  @P0 STG.E.U8 desc[UR22][R10.64], R85 ;  /* 0x000000550a000986 */ /* 0x0001e4000c101116 */
[----:B0-----:R-:W-:Y:S01]  /*faa0*/  IMAD.MOV.U32 R11, RZ, RZ, R17 ;  /* 0x000000ffff0b7224 */ /* 0x001fe200078e0011 */
[----:B------:R-:W-:Y:S02]  /*fab0*/  F2FP.SATFINITE.E4M3.F32.PACK_AB_MERGE_C R17, R212, R211, RZ ;  /* 0x000000d3d411723e */ /* 0x000fe400048070ff */
[----:B------:R-:W4:Y:S04]  /*fac0*/  LDL.LU R211, [R1+0x58] ;  /* 0x0000580001d37983 */ /* 0x000f280000300800 */
[----:B------:R-:W4:Y:S01]  /*fad0*/  LDL.LU R212, [R1+0x5c] ;  /* 0x00005c0001d47983 */ /* 0x000f220000300800 */
[----:B------:R-:W-:-:S03]  /*fae0*/  F2FP.SATFINITE.E4M3.F32.PACK_AB_MERGE_C R19, R238, R213, RZ ;  /* 0x000000d5ee13723e */ /* 0x000fc600048070ff */
[----:B------:R-:W4:Y:S04]  /*faf0*/  LDL.LU R213, [R1+0x68] ;  /* 0x0000680001d57983 */ /* 0x000f280000300800 */
[----:B------:R-:W4:Y:S01]  /*fb00*/  LDL.LU R238, [R1+0x6c] ;  /* 0x00006c0001ee7983 */ /* 0x000f220000300800 */
[----:B--2---:R-:W-:Y:S01]  /*fb10*/  ISETP.LT.AND P2, PT, R241, UR9, !P2 ;  /* 0x00000009f1007c0c */ /* 0x004fe2000d741270 */
[----:B------:R-:W0:Y:S01]  /*fb20*/  LDCU UR9, c[0x0][0x398] ;  /* 0x00007300ff0977ac */ /* 0x000e220008000800 */
[C---:B------:R-:W-:Y:S01]  /*fb30*/  IADD3 R4, P5, PT, R13.reuse, R198, RZ ;  /* 0x000000c60d047210 */ /* 0x040fe20007fbe0ff */
[----:B------:R-:W-:Y:S01]  /*fb40*/  VIADD R13, R13, UR30 ;  /* 0x0000001e0d0d7c36 */ /* 0x000fe20008000000 */
[----:B------:R-:W-:-:S03]  /*fb50*/  F2FP.SATFINITE.E4M3.F32.PACK_AB_MERGE_C R21, R21, R20, RZ ;  /* 0x000000141515723e */ /* 0x000fc600048070ff */
[----:B------:R-:W-:Y:S01]  /*fb60*/  IMAD.X R5, R12, 0x1, R197, P5 ;  /* 0x000000010c057824 */ /* 0x000fe200028e06c5 */
[----:B---3--:R-:W-:Y:S02]  /*fb70*/  ISETP.LT.AND P0, PT, R246, UR10, !P3 ;  /* 0x0000000af6007c0c */ /* 0x008fe4000df01270 */
[----:B------:R-:W-:Y:S01]  /*fb80*/  PRMT R15, R149, 0x9910, RZ ;  /* 0x00009910950f7816 */ /* 0x000fe200000000ff */
[----:B------:R-:W-:Y:S01]  /*fb90*/  VIADD R9, R249, 0x15 ;  /* 0x00000015f9097836 */ /* 0x000fe20000000000 */
[----:B-1----:R-:W-:Y:S01]  /*fba0*/  ISETP.LT.AND P1, PT, R245, UR12, !P3 ;  /* 0x0000000cf5007c0c */ /* 0x002fe2000df21270 */
[----:B------:R1:W-:Y:S01]  /*fbb0*/  @P2 STG.E.U8 desc[UR22][R4.64], R21 ;  /* 0x0000001504002986 */ /* 0x0003e2000c101116 */
[----:B------:R-:W-:Y:S01]  /*fbc0*/  SHF.R.S32.HI R12, RZ, 0x1f, R13 ;  /* 0x0000001fff0c7819 */ /* 0x000fe2000001140d */
[----:B------:R-:W-:Y:S01]  /*fbd0*/  VIADD R16, R249, 0x13 ;  /* 0x00000013f9107836 */ /* 0x000fe20000000000 */
[----:B------:R-:W-:Y:S01]  /*fbe0*/  IADD3 R6, P2, PT, R13, R0, RZ ;  /* 0x000000000d067210 */ /* 0x000fe20007f5e0ff */
[----:B------:R-:W2:Y:S01]  /*fbf0*/  LDCU UR10, c[0x0][0x398] ;  /* 0x00007300ff0a77ac */ /* 0x000ea20008000800 */
[----:B------:R-:W-:-:S02]  /*fc00*/  SHF.R.S32.HI R11, RZ, 0x8, R11 ;  /* 0x00000008ff0b7819 */ /* 0x000fc4000001140b */
[----:B------:R-:W-:Y:S01]  /*fc10*/  SHF.R.S32.HI R15, RZ, 0x8, R15 ;  /* 0x00000008ff0f7819 */ /* 0x000fe2000001140f */
[C---:B------:R-:W-:Y:S01]  /*fc20*/  IMAD.X R7, R12.reuse, 0x1, R200, P2 ;  /* 0x000000010c077824 */ /* 0x040fe200010e06c8 */
[----:B------:R-:W-:Y:S01]  /*fc30*/  PRMT R10, R85, 0x9910, RZ ;  /* 0x00009910550a7816 */ /* 0x000fe200000000ff */
[----:B------:R-:W-:Y:S01]  /*fc40*/  VIADD R14, R249, 0x14 ;  /* 0x00000014f90e7836 */ /* 0x000fe20000000000 */
[----:B------:R-:W-:Y:S01]  /*fc50*/  F2FP.SATFINITE.E4M3.F32.PACK_AB_MERGE_C R151, R151, R150, RZ ;  /* 0x000000969797723e */ /* 0x000fe200048070ff */
[----:B------:R-:W3:Y:S01]  /*fc60*/  LDCU UR12, c[0x0][0x398] ;  /* 0x00007300ff0c77ac */ /* 0x000ee20008000800 */
[C---:B-1----:R-:W-:Y:S01]  /*fc70*/  IADD3 R4, P5, PT, R13.reuse, R2, RZ ;  /* 0x000000020d047210 */ /* 0x042fe20007fbe0ff */
[----:B------:R1:W-:Y:S04]  /*fc80*/  @P0 STG.E.U8 desc[UR22][R6.64], R11 ;  /* 0x0000000b06000986 */ /* 0x0003e8000c101116 */
[----:B------:R-:W-:Y:S01]  /*fc90*/  IMAD.X R5, R12, 0x1, R199, P5 ;  /* 0x000000010c057824 */ /* 0x000fe200028e06c7 */
[----:B------:R-:W-:-:S04]  /*fca0*/  IADD3 R8, P5, PT, R13, R196, RZ ;  /* 0x000000c40d087210 */ /* 0x000fc80007fbe0ff */
[----:B------:R2:W-:Y:S01]  /*fcb0*/  @P1 STG.E.U8 desc[UR22][R4.64], R15 ;  /* 0x0000000f04001986 */ /* 0x0005e2000c101116 */
[----:B0-----:R-:W-:Y:S01]  /*fcc0*/  ISETP.LT.AND P1, PT, R242, UR9, !P3 ;  /* 0x00000009f2007c0c */ /* 0x001fe2000df21270 */
[----:B------:R-:W0:Y:S01]  /*fcd0*/  LDCU UR9, c[0x0][0x398] ;  /* 0x00007300ff0977ac */ /* 0x000e220008000800 */
[----:B------:R-:W-:Y:S01]  /*fce0*/  ISETP.GE.AND P0, PT, R9, UR6, PT ;  /* 0x0000000609007c0c */ /* 0x000fe2000bf06270 */
[----:B------:R-:W-:Y:S01]  /*fcf0*/  IMAD.X R9, R12, 0x1, R3, P5 ;  /* 0x000000010c097824 */ /* 0x000fe200028e0603 */
[----:B-1----:R-:W-:Y:S01]  /*fd00*/  SHF.R.S32.HI R11, RZ, 0x8, R10 ;  /* 0x00000008ff0b7819 */ /* 0x002fe2000001140a */
[----:B------:R-:W1:Y:S01]  /*fd10*/  LDCU UR6, c[0x0][0x398] ;  /* 0x00007300ff0677ac */ /* 0x000e620008000800 */
[----:B------:R-:W-:Y:S02]  /*fd20*/  ISETP.GE.AND P4, PT, R16, UR4, PT ;  /* 0x0000000410007c0c */ /* 0x000fe4000bf86270 */
[----:B------:R-:W-:Y:S01]  /*fd30*/  ISETP.LT.AND P3, PT, R241, UR14, !P3 ;  /* 0x0000000ef1007c0c */ /* 0x000fe2000df61270 */
[----:B------:R-:W1:Y:S01]  /*fd40*/  LDCU UR4, c[0x0][0x39c] ;  /* 0x00007380ff0477ac */ /* 0x000e620008000800 */
[----:B--2---:R-:W-:-:S03]  /*fd50*/  PRMT R15, R21, 0x9910, RZ ;  /* 0x00009910150f7816 */ /* 0x004fc600000000ff */
[----:B------:R2:W-:Y:S01]  /*fd60*/  @P1 STG.E.U8 desc[UR22][R8.64], R11 ;  /* 0x0000000b08001986 */ /* 0x0005e2000c101116 */
[C---:B------:R-:W-:Y:S01]  /*fd70*/  IADD3 R4, P1, PT, R13.reuse, R198, RZ ;  /* 0x000000c60d047210 */ /* 0x040fe20007f3e0ff */
[----:B------:R-:W-:Y:S01]  /*fd80*/  VIADD R13, R13, UR30 ;  /* 0x0000001e0d0d7c36 */ /* 0x000fe20008000000 */
[----:B------:R-:W-:Y:S01]  /*fd90*/  SHF.R.S32.HI R15, RZ, 0x8, R15 ;  /* 0x00000008ff0f7819 */ /* 0x000fe2000001140f */
[----:B------:R-:W3:Y:S02]  /*fda0*/  LDCU UR14, c[0x0][0x398] ;  /* 0x00007300ff0e77ac */ /* 0x000ee40008000800 */
[----:B------:R-:W-:Y:S01]  /*fdb0*/  IMAD.X R5, R12, 0x1, R197, P1 ;  /* 0x000000010c057824 */ /* 0x000fe200008e06c5 */
[----:B------:R-:W-:Y:S02]  /*fdc0*/  SHF.R.S32.HI R10, RZ, 0x1f, R13 ;  /* 0x0000001fff0a7819 */ /* 0x000fe4000001140d */
[----:B------:R-:W-:Y:S02]  /*fdd0*/  IADD3 R6, P5, PT, R13, R0, RZ ;  /* 0x000000000d067210 */ /* 0x000fe40007fbe0ff */
[----:B0-----:R-:W-:Y:S01]  /*fde0*/  ISETP.LT.AND P1, PT, R246, UR9, !P6 ;  /* 0x00000009f6007c0c */ /* 0x001fe2000f721270 */
[----:B------:R0:W-:Y:S01]  /*fdf0*/  @P3 STG.E.U8 desc[UR22][R4.64], R15 ;  /* 0x0000000f04003986 */ /* 0x0001e2000c101116 */
[----:B------:R-:W-:Y:S01]  /*fe00*/  ISETP.LT.AND P3, PT, R245, UR10, !P6 ;  /* 0x0000000af5007c0c */ /* 0x000fe2000f761270 */
[----:B------:R-:W-:Y:S01]  /*fe10*/  IMAD.X R7, R10, 0x1, R200, P5 ;  /* 0x000000010a077824 */ /* 0x000fe200028e06c8 */
[----:B-1----:R-:W-:Y:S01]  /*fe20*/  ISETP.GE.AND P2, PT, R14, UR4, PT ;  /* 0x000000040e007c0c */ /* 0x002fe2000bf46270 */
[----:B------:R-:W1:Y:S01]  /*fe30*/  LDCU UR4, c[0x0][0x39c] ;  /* 0x00007380ff0477ac */ /* 0x000e620008000800 */
[----:B--2---:R-:W-:Y:S01]  /*fe40*/  IADD3 R8, P5, PT, R13, R2, RZ ;  /* 0x000000020d087210 */ /* 0x004fe20007fbe0ff */
[----:B------:R-:W2:Y:S04]  /*fe50*/  LDCU UR9, c[0x0][0x398] ;  /* 0x00007300ff0977ac */ /* 0x000ea80008000800 */
[----:B------:R-:W-:Y:S01]  /*fe60*/  IMAD.X R9, R10, 0x1, R199, P5 ;  /* 0x000000010a097824 */ /* 0x000fe200028e06c7 */
[----:B------:R-:W-:Y:S01]  /*fe70*/  ISETP.LT.AND P5, PT, R242, UR6, !P6 ;  /* 0x00000006f2007c0c */ /* 0x000fe2000f7a1270 */
[----:B------:R-:W1:Y:S01]  /*fe80*/  LDCU UR10, c[0x0][0x398] ;  /* 0x00007300ff0a77ac */ /* 0x000e620008000800 */
[----:B------:R-:W-:Y:S01]  /*fe90*/  VIADD R12, R249, 0x16 ;  /* 0x00000016f90c7836 */ /* 0x000fe20000000000 */
[----:B------:R-:W-:Y:S01]  /*fea0*/  F2FP.SATFINITE.E4M3.F32.PACK_AB_MERGE_C R87, R87, R86, RZ ;  /* 0x000000565757723e */ /* 0x000fe200048070ff */
[----:B------:R-:W1:Y:S01]  /*feb0*/  LDCU UR6, c[0x0][0x398] ;  /* 0x00007300ff0677ac */ /* 0x000e620008000800 */
[----:B------:R-:W-:-:S02]  /*fec0*/  F2FP.SATFINITE.E4M3.F32.PACK_AB_MERGE_C R23, R23, R22, RZ ;  /* 0x000000161717723e */ /* 0x000fc400048070ff */
[----:B--2---:R-:W-:Y:S01]  /*fed0*/  ISETP.LT.AND P6, PT, R241, UR9, !P6 ;  /* 0x00000009f1007c0c */ /* 0x004fe2000f7c1270 */
[----:B------:R-:W2:Y:S01]  /*fee0*/  LDCU UR9, c[0x0][0x398] ;  /* 0x00007300ff0977ac */ /* 0x000ea20008000800 */
[----:B0-----:R-:W-:-:S04]  /*fef0*/  PRMT R15, R151, 0x9910, RZ ;  /* 0x00009910970f7816 */ /* 0x001fc800000000ff */
[----:B------:R-:W-:Y:S02]  /*ff00*/  SHF.R.S32.HI R15, RZ, 0x8, R15 ;  /* 0x00000008ff0f7819 */ /* 0x000fe4000001140f */
[----:B------:R-:W-:Y:S02]  /*ff10*/  F2FP.SATFINITE.E4M3.F32.PACK_AB_MERGE_C R153, R153, R152, RZ ;  /* 0x000000989999723e */ /* 0x000fe400048070ff */
[----:B------:R-:W-:Y:S02]  /*ff20*/  F2FP.SATFINITE.E4M3.F32.PACK_AB_MERGE_C R89, R89, R88, RZ ;  /* 0x000000585959723e */ /* 0x000fe400048070ff */
[----:B------:R-:W-:Y:S02]  /*ff30*/  F2FP.SATFINITE.E4M3.F32.PACK_AB_MERGE_C R25, R25, R24, RZ ;  /* 0x000000181919723e */ /* 0x000fe400048070ff */
[----:B------:R-:W-:Y:S02]  /*ff40*/  F2FP.SATFINITE.E4M3.F32.PACK_AB_MERGE_C R155, R155, R154, RZ ;  /* 0x0000009a9b9b723e */ /* 0x000fe400048070ff */
[----:B------:R-:W-:-:S02]  /*ff50*/  F2FP.SATFINITE.E4M3.F32.PACK_AB_MERGE_C R91, R91, R90, RZ ;  /* 0x0000005a5b5b723e */ /* 0x000fc400048070ff */
[----:B----4-:R-:W-:-:S05]  /*ff60*/  F2FP.SATFINITE.E4M3.F32.PACK_AB_MERGE_C R11, R210, R209, RZ ;  /* 0x000000d1d20b723e */ /* 0x010fca00048070ff */
[----:B------:R0:W-:Y:S04]  /*ff70*/  @P1 STG.E.U8 desc[UR22][R6.64], R11 ;  /* 0x0000000b06001986 */ /* 0x0001e8000c101116 */
[----:B------:R4:W-:Y:S01]  /*ff80*/  @P3 STG.E.U8 desc[UR22][R8.64], R151 ;  /* 0x0000009708003986 */ /* 0x0009e2000c101116 */
[C---:B------:R-:W-:Y:S02]  /*ff90*/  IADD3 R4, P3, PT, R13.reuse, R196, RZ ;  /* 0x000000c40d047210 */ /* 0x040fe40007f7e0ff */
[----:B-1----:R-:W-:Y:S01]  /*ffa0*/  ISETP.GE.AND P1, PT, R12, UR4, PT ;  /* 0x000000040c007c0c */ /* 0x002fe2000bf26270 */
[----:B------:R-:W1:Y:S02]  /*ffb0*/  LDCU UR4, c[0x0][0x398] ;  /* 0x00007300ff0477ac */ /* 0x000e640008000800 */
[----:B------:R-:W-:Y:S01]  /*ffc0*/  IMAD.X R5, R10, 0x1, R3, P3 ;  /* 0x000000010a057824 */ /* 0x000fe200018e0603 */
[----:B------:R-:W-:Y:S01]  /*ffd0*/  ISETP.LT.AND P3, PT, R246, UR10, !P4 ;  /* 0x0000000af6007c0c */ /* 0x000fe2000e761270 */
[----:B------:R-:W1:Y:S03]  /*ffe0*/  LDCU UR10, c[0x0][0x398] ;  /* 0x00007300ff0a77ac */ /* 0x000e660008000800 */
[----:B------:R1:W-:Y:S01]  /*fff0*/  @P5 STG.E.U8 desc[UR22][R4.64], R87 ;  /* 0x0000005704005986 */ /* 0x0003e2000c101116 */
[C---:B0-----:R-:W-:Y:S01]  /*10000*/  IADD3 R6, P5, PT, R13.reuse, R198, RZ ;  /* 0x000000c60d067210 */ /* 0x041fe20007fbe0ff */
[----:B------:R-:W-:Y:S01]  /*10010*/  VIADD R13, R13, UR30 ;  /* 0x0000001e0d0d7c36 */ /* 0x000fe20008000000 */
[----:B------:R-:W-:-:S03]  /*10020*/  PRMT R11, R11, 0x9910, RZ ;  /* 0x000099100b0b7816 */ /* 0x000fc600000000ff */
[----:B------:R-:W-:Y:S01]  /*10030*/  IMAD.X R7, R10, 0x1, R197, P5 ;  /* 0x000000010a077824 */ /* 0x000fe200028e06c5 */
[----:B------:R-:W-:Y:S02]  /*10040*/  SHF.R.S32.HI R12, RZ, 0x1f, R13 ;  /* 0x0000001fff0c7819 */ /* 0x000fe4000001140d */
[C---:B----4-:R-:W-:Y:S02]  /*10050*/  IADD3 R8, P5, PT, R13.reuse, R0, RZ ;  /* 0x000000000d087210 */ /* 0x050fe40007fbe0ff */
[----:B------:R-:W-:Y:S01]  /*10060*/  SHF.R.S32.HI R11, RZ, 0x8, R11 ;  /* 0x00000008ff0b7819 */ /* 0x000fe2000001140b */
[----:B------:R0:W-:Y:S02]  /*10070*/  @P6 STG.E.U8 desc[UR22][R6.64], R23 ;  /* 0x0000001706006986 */ /* 0x0001e4000c101116 */
[----:B------:R-:W-:Y:S01]  /*10080*/  IMAD.X R9, R12, 0x1, R200, P5 ;  /* 0x000000010c097824 */ /* 0x000fe200028e06c8 */
[----:B-1----:R-:W-:Y:S02]  /*10090*/  IADD3 R4, P6, PT, R13, R2, RZ ;  /* 0x000000020d047210 */ /* 0x002fe40007fde0ff */
[----:B------:R-:W-:Y:S01]  /*100a0*/  ISETP.LT.AND P5, PT, R245, UR4, !P4 ;  /* 0x00000004f5007c0c */ /* 0x000fe2000e7a1270 */
[----:B------:R-:W1:Y:S01]  /*100b0*/  LDCU UR4, c[0x0][0x39c] ;  /* 0x00007380ff0477ac */ /* 0x000e620008000800 */
[----:B------:R4:W-:Y:S01]  /*100c0*/  @P3 STG.E.U8 desc[UR22][R8.64], R11 ;  /* 0x0000000b08003986 */ /* 0x0009e2000c101116 */
[----:B------:R-:W-:Y:S01]  /*100d0*/  ISETP.LT.AND P3, PT, R242, UR6, !P4 ;  /* 0x00000006f2007c0c */ /* 0x000fe2000e761270 */
[----:B------:R-:W-:Y:S01]  /*100e0*/  IMAD.X R5, R12, 0x1, R199, P6 ;  /* 0x000000010c057824 */ /* 0x000fe200030e06c7 */
[----:B------:R-:W-:Y:S01]  /*100f0*/  PRMT R10, R87, 0x9910, RZ ;  /* 0x00009910570a7816 */ /* 0x000fe200000000ff */
[----:B------:R-:W1:Y:S01]  /*10100*/  LDCU UR6, c[0x0][0x39c] ;  /* 0x00007380ff0677ac */ /* 0x000e620008000800 */
[----:B0-----:R-:W-:-:S05]  /*10110*/  IADD3 R6, P6, PT, R13, R196, RZ ;  /* 0x000000c40d067210 */ /* 0x001fca0007fde0ff */
[----:B------:R-:W-:Y:S01]  /*10120*/  IMAD.X R7, R12, 0x1, R3, P6 ;  /* 0x000000010c077824 */ /* 0x000fe200030e0603 */
[----:B----4-:R-:W-:Y:S01]  /*10130*/  SHF.R.S32.HI R11, RZ, 0x8, R10 ;  /* 0x00000008ff0b7819 */ /* 0x010fe2000001140a */
[----:B------:R0:W-:Y:S01]  /*10140*/  @P5 STG.E.U8 desc[UR22][R4.64], R15 ;  /* 0x0000000f04005986 */ /* 0x0001e2000c101116 */
[----:B--2---:R-:W-:Y:S01]  /*10150*/  ISETP.LT.AND P6, PT, R241, UR9, !P4 ;  /* 0x00000009f1007c0c */ /* 0x004fe2000e7c1270 */
[----:B------:R-:W2:Y:S02]  /*10160*/  LDCU UR9, c[0x0][0x398] ;  /* 0x00007300ff0977ac */ /* 0x000ea40008000800 */
[----:B------:R4:W-:Y:S01]  /*10170*/  @P3 STG.E.U8 desc[UR22][R6.64], R11 ;  /* 0x0000000b06003986 */ /* 0x0009e2000c101116 */
[----:B------:R-:W-:Y:S02]  /*10180*/  IADD3 R8, P3, PT, R13, R198, RZ ;  /* 0x000000c60d087210 */ /* 0x000fe40007f7e0ff */
[----:B------:R-:W-:Y:S01]  /*10190*/  PRMT R10, R23, 0x9910, RZ ;  /* 0x00009910170a7816 */ /* 0x000fe200000000ff */
[----:B------:R-:W-:-:S02]  /*101a0*/  VIADD R13, R13, UR30 ;  /* 0x0000001e0d0d7c36 */ /* 0x000fc40008000000 */
[----:B------:R-:W-:Y:S01]  /*101b0*/  IMAD.X R9, R12, 0x1, R197, P3 ;  /* 0x000000010c097824 */ /* 0x000fe200018e06c5 */
[----:B0-----:R-:W-:Y:S02]  /*101c0*/  SHF.R.S32.HI R15, RZ, 0x8, R10 ;  /* 0x00000008ff0f7819 */ /* 0x001fe4000001140a */
[----:B------:R-:W-:Y:S02]  /*101d0*/  ISETP.LT.AND P4, PT, R246, UR10, !P2 ;  /* 0x0000000af6007c0c */ /* 0x000fe4000d781270 */
[----:B---3--:R-:W-:Y:S01]  /*101e0*/  ISETP.LT.AND P3, PT, R245, UR12, !P2 ;  /* 0x0000000cf5007c0c */ /* 0x008fe2000d761270 */
[----:B------:R0:W-:Y:S01]  /*101f0*/  @P6 STG.E.U8 desc[UR22][R8.64], R15 ;  /* 0x0000000f08006986 */ /* 0x0001e2000c101116 */
[----:B------:R-:W-:Y:S02]  /*10200*/  SHF.R.S32.HI R12, RZ, 0x1f, R13 ;  /* 0x0000001fff0c7819 */ /* 0x000fe4000001140d */
[----:B------:R-:W-:Y:S01]  /*10210*/  IADD3 R4, P5, PT, R13, R0, RZ ;  /* 0x000000000d047210 */ /* 0x000fe20007fbe0ff */
[----:B------:R-:W-:Y:S01]  /*10220*/  VIADD R10, R249, 0x17 ;  /* 0x00000017f90a7836 */ /* 0x000fe20000000000 */
[----:B----4-:R-:W-:Y:S01]  /*10230*/  IADD3 R6, P6, PT, R13, R2, RZ ;  /* 0x000000020d067210 */ /* 0x010fe20007fde0ff */
[----:B------:R-:W-:Y:S01]  /*10240*/  VIADD R11, R249, 0x18 ;  /* 0x00000018f90b7836 */ /* 0x000fe20000000000 */
[----:B------:R-:W3:Y:S01]  /*10250*/  LDCU UR10, c[0x0][0x398] ;  /* 0x00007300ff0a77ac */ /* 0x000ee20008000800 */
[----:B------:R-:W-:-:S02]  /*10260*/  IMAD.X R5, R12, 0x1, R200, P5 ;  /* 0x000000010c057824 */ /* 0x000fc400028e06c8 */
[----:B------:R-:W-:Y:S01]  /*10270*/  IMAD.X R7, R12, 0x1, R199, P6 ;  /* 0x000000010c077824 */ /* 0x000fe200030e06c7 */
[----:B------:R-:W-:Y:S01]  /*10280*/  ISETP.LT.AND P5, PT, R242, UR14, !P2 ;  /* 0x0000000ef2007c0c */ /* 0x000fe2000d7a1270 */
[----:B------:R-:W4:Y:S01]  /*10290*/  LDCU UR12, c[0x0][0x398] ;  /* 0x00007300ff0c77ac */ /* 0x000f220008000800 */
[----:B------:R2:W-:Y:S01]  /*102a0*/  @P4 STG.E.U8 desc[UR22][R4.64], R17 ;  /* 0x0000001104004986 */ /* 0x0005e2000c101116 */
[----:B-1----:R-:W-:Y:S02]  /*102b0*/  ISETP.GE.AND P4, PT, R10, UR4, PT ;  /* 0x000000040a007c0c */ /* 0x002fe4000bf86270 */
[----:B0-----:R-:W-:Y:S01]  /*102c0*/  PRMT R8, R17, 0x9910, RZ ;  /* 0x0000991011087816 */ /* 0x001fe200000000ff */
[----:B------:R0:W-:Y:S01]  /*102d0*/  @P3 STG.E.U8 desc[UR22][R6.64], R153 ;  /* 0x0000009906003986 */ /* 0x0001e2000c101116 */
[----:B------:R-:W-:Y:S01]  /*102e0*/  ISETP.GE.AND P3, PT, R11, UR6, PT ;  /* 0x000000060b007c0c */ /* 0x000fe2000bf66270 */
[----:B------:R-:W1:Y:S01]  /*102f0*/  LDCU UR6, c[0x0][0x398] ;  /* 0x00007300ff0677ac */ /* 0x000e620008000800 */
[----:B------:R-:W-:-:S02]  /*10300*/  IADD3 R10, P6, PT, R13, R196, RZ ;  /* 0x000000c40d0a7210 */ /* 0x000fc40007fde0ff */
[----:B------:R-:W-:Y:S01]  /*10310*/  ISETP.LT.AND P2, PT, R241, UR16, !P2 ;  /* 0x00000010f1007c0c */ /* 0x000fe2000d741270 */
[----:B------:R-:W3:Y:S02]  /*10320*/  LDCU UR4, c[0x0][0x39c] ;  /* 0x00007380ff0477ac */ /* 0x000ee40008000800 */
[----:B------:R-:W-:Y:S01]  /*10330*/  IMAD.X R11, R12, 0x1, R3, P6 ;  /* 0x000000010c0b7824 */ /* 0x000fe200030e0603 */
[C---:B--2---:R-:W-:Y:S01]  /*10340*/  IADD3 R4, P6, PT, R13.reuse, R198, RZ ;  /* 0x000000c60d047210 */ /* 0x044fe20007fde0ff */
[----:B------:R-:W-:Y:S01]  /*10350*/  VIADD R13, R13, UR30 ;  /* 0x0000001e0d0d7c36 */ /* 0x000fe20008000000 */
[----:B------:R-:W-:Y:S01]  /*10360*/  PRMT R15, R153, 0x9910, RZ ;  /* 0x00009910990f7816 */ /* 0x000fe200000000ff */
[----:B------:R-:W2:Y:S01]  /*10370*/  LDCU UR14, c[0x0][0x398] ;  /* 0x00007300ff0e77ac */ /* 0x000ea20008000800 */
[----:B------:R3:W-:Y:S01]  /*10380*/  @P5 STG.E.U8 desc[UR22][R10.64], R89 ;  /* 0x000000590a005986 */ /* 0x0007e2000c101116 */
[----:B------:R-:W-:Y:S01]  /*10390*/  ISETP.LT.AND P5, PT, R246, UR9, !P0 ;  /* 0x00000009f6007c0c */ /* 0x000fe2000c7a1270 */
[----:B------:R-:W-:Y:S01]  /*103a0*/  IMAD.X R5, R12, 0x1, R197, P6 ;  /* 0x000000010c057824 */ /* 0x000fe200030e06c5 */
[----:B------:R-:W-:Y:S01]  /*103b0*/  SHF.R.S32.HI R12, RZ, 0x1f, R13 ;  /* 0x0000001fff0c7819 */ /* 0x000fe2000001140d */
[----:B------:R-:W2:Y:S01]  /*103c0*/  LDCU UR9, c[0x0][0x398] ;  /* 0x00007300ff0977ac */ /* 0x000ea20008000800 */
[----:B0-----:R-:W-:-:S02]  /*103d0*/  IADD3 R6, P6, PT, R13, R0, RZ ;  /* 0x000000000d067210 */ /* 0x001fc40007fde0ff */
[----:B------:R0:W-:Y:S01]  /*103e0*/  @P2 STG.E.U8 desc[UR22][R4.64], R25 ;  /* 0x0000001904002986 */ /* 0x0001e2000c101116 */
[----:B-1----:R-:W-:Y:S01]  /*103f0*/  ISETP.LT.AND P2, PT, R245, UR6, !P0 ;  /* 0x00000006f5007c0c */ /* 0x002fe2000c741270 */
[----:B------:R-:W1:Y:S01]  /*10400*/  LDCU UR6, c[0x0][0x398] ;  /* 0x00007300ff0677ac */ /* 0x000e620008000800 */
[----:B------:R-:W-:Y:S01]  /*10410*/  IMAD.X R7, R12, 0x1, R200, P6 ;  /* 0x000000010c077824 */ /* 0x000fe200030e06c8 */
[----:B---3--:R-:W-:Y:S01]  /*10420*/  SHF.R.S32.HI R11, RZ, 0x8, R8 ;  /* 0x00000008ff0b7819 */ /* 0x008fe20000011408 */
[----:B------:R-:W3:Y:S01]  /*10430*/  LDCU UR16, c[0x0][0x398] ;  /* 0x00007300ff1077ac */ /* 0x000ee20008000800 */
[----:B------:R-:W-:-:S03]  /*10440*/  IADD3 R8, P6, PT, R13, R2, RZ ;  /* 0x000000020d087210 */ /* 0x000fc60007fde0ff */
[----:B------:R1:W-:Y:S01]  /*10450*/  @P5 STG.E.U8 desc[UR22][R6.64], R11 ;  /* 0x0000000b06005986 */ /* 0x0003e2000c101116 */
[----:B------:R-:W-:Y:S01]  /*10460*/  ISETP.LT.AND P5, PT, R242, UR10, !P0 ;  /* 0x0000000af2007c0c */ /* 0x000fe2000c7a1270 */
[C---:B------:R-:W-:Y:S01]  /*10470*/  IMAD.X R9, R12.reuse, 0x1, R199, P6 ;  /* 0x000000010c097824 */ /* 0x040fe200030e06c7 */
[----:B------:R-:W-:Y:S01]  /*10480*/  SHF.R.S32.HI R15, RZ, 0x8, R15 ;  /* 0x00000008ff0f7819 */ /* 0x000fe2000001140f */
[----:B0-----:R-:W-:Y:S01]  /*10490*/  VIADD R5, R249, 0x19 ;  /* 0x00000019f9057836 */ /* 0x001fe20000000000 */
[----:B------:R-:W-:Y:S01]  /*104a0*/  IADD3 R4, P6, PT, R13, R196, RZ ;  /* 0x000000c40d047210 */ /* 0x000fe20007fde0ff */
[----:B------:R-:W0:Y:S01]  /*104b0*/  LDCU UR10, c[0x0][0x398] ;  /* 0x00007300ff0a77ac */ /* 0x000e220008000800 */
[----:B------:R-:W-:Y:S01]  /*104c0*/  PRMT R10, R89, 0x9910, RZ ;  /* 0x00009910590a7816 */ /* 0x000fe200000000ff */
[----:B------:R3:W-:Y:S01]  /*104d0*/  @P2 STG.E.U8 desc[UR22][R8.64], R15 ;  /* 0x0000000f08002986 */ /* 0x0007e2000c101116 */
[----:B------:R-:W-:Y:S01]  /*104e0*/  ISETP.GE.AND P2, PT, R5, UR4, PT ;  /* 0x0000000405007c0c */ /* 0x000fe2000bf46270 */
[----:B------:R-:W-:Y:S01]  /*104f0*/  IMAD.X R5, R12, 0x1, R3, P6 ;  /* 0x000000010c057824 */ /* 0x000fe200030e0603 */
[----:B--2---:R-:W-:Y:S01]  /*10500*/  ISETP.LT.AND P0, PT, R241, UR9, !P0 ;  /* 0x00000009f1007c0c */ /* 0x004fe2000c701270 */
[----:B------:R-:W2:Y:S01]  /*10510*/  LDCU UR9, c[0x0][0x398] ;  /* 0x00007300ff0977ac */ /* 0x000ea20008000800 */
[----:B-1----:R-:W-:-:S02]  /*10520*/  SHF.R.S32.HI R11, RZ, 0x8, R10 ;  /* 0x00000008ff0b7819 */ /* 0x002fc4000001140a */
[----:B------:R-:W-:Y:S01]  /*10530*/  PRMT R7, R25, 0x9910, RZ ;  /* 0x0000991019077816 */ /* 0x000fe200000000ff */
[----:B------:R-:W1:Y:S01]  /*10540*/  LDCU UR4, c[0x0][0x39c] ;  /* 0x00007380ff0477ac */ /* 0x000e620008000800 */
[C---:B------:R-:W-:Y:S01]  /*10550*/  IADD3 R6, P6, PT, R13.reuse, R198, RZ ;  /* 0x000000c60d067210 */ /* 0x040fe20007fde0ff */
[----:B------:R-:W-:Y:S01]  /*10560*/  VIADD R13, R13, UR30 ;  /* 0x0000001e0d0d7c36 */ /* 0x000fe20008000000 */
[----:B------:R0:W-:Y:S01]  /*10570*/  @P5 STG.E.U8 desc[UR22][R4.64], R11 ;  /* 0x0000000b04005986 */ /* 0x0001e2000c101116 */
[----:B------:R-:W-:Y:S01]  /*10580*/  ISETP.LT.AND P5, PT, R246, UR6, !P1 ;  /* 0x00000006f6007c0c */ /* 0x000fe2000cfa1270 */
[----:B------:R-:W1:Y:S01]  /*10590*/  LDCU UR6, c[0x0][0x398] ;  /* 0x00007300ff0677ac */ /* 0x000e620008000800 */
[----:B---3--:R-:W-:Y:S01]  /*105a0*/  SHF.R.S32.HI R15, RZ, 0x8, R7 ;  /* 0x00000008ff0f7819 */ /* 0x008fe20000011407 */
[----:B------:R-:W-:Y:S01]  /*105b0*/  IMAD.X R7, R12, 0x1, R197, P6 ;  /* 0x000000010c077824 */ /* 0x000fe200030e06c5 */
[----:B------:R-:W-:Y:S02]  /*105c0*/  SHF.R.S32.HI R12, RZ, 0x1f, R13 ;  /* 0x0000001fff0c7819 */ /* 0x000fe4000001140d */
[----:B------:R-:W-:-:S02]  /*105d0*/  IADD3 R8, P6, PT, R13, R0, RZ ;  /* 0x000000000d087210 */ /* 0x000fc40007fde0ff */
[----:B------:R-:W-:-:S03]  /*105e0*/  F2FP.SATFINITE.E4M3.F32.PACK_AB_MERGE_C R17, R212, R211, RZ ;  /* 0x000000d3d411723e */ /* 0x000fc600048070ff */
[----:B------:R-:W-:Y:S01]  /*105f0*/  IMAD.X R9, R12, 0x1, R200, P6 ;  /* 0x000000010c097824 */ /* 0x000fe200030e06c8 */
[----:B------:R3:W-:Y:S01]  /*10600*/  @P0 STG.E.U8 desc[UR22][R6.64], R15 ;  /* 0x0000000f06000986 */ /* 0x0007e2000c101116 */
[----:B0-----:R-:W-:Y:S01]  /*10610*/  ISETP.LT.AND P0, PT, R245, UR10, !P1 ;  /* 0x0000000af5007c0c */ /* 0x001fe2000cf01270 */
[----:B------:R-:W0:Y:S02]  /*10620*/  LDCU UR10, c[0x0][0x398] ;  /* 0x00007300ff0a77ac */ /* 0x000e240008000800 */
[----:B------:R-:W-:Y:S01]  /*10630*/  @P5 STG.E.U8 desc[UR22][R8.64], R17 ;  /* 0x0000001108005986 */ /* 0x000fe2000c101116 */
[----:B--2---:R-:W-:Y:S01]  /*10640*/  ISETP.LT.AND P5, PT, R242, UR9, !P1 ;  /* 0x00000009f2007c0c */ /* 0x004fe2000cfa1270 */
[----:B------:R-:W2:Y:S01]  /*10650*/  LDCU UR9, c[0x0][0x398] ;  /* 0x00007300ff0977ac */ /* 0x000ea20008000800 */
[----:B------:R-:W-:-:S05]  /*10660*/  IADD3 R4, P6, PT, R13, R2, RZ ;  /* 0x000000020d047210 */ /* 0x000fca0007fde0ff */
[----:B------:R-:W-:Y:S01]  /*10670*/  IMAD.X R5, R12, 0x1, R199, P6 ;  /* 0x000000010c057824 */ /* 0x000fe200030e06c7 */
[----:B------:R-:W-:Y:S01]  /*10680*/  IADD3 R10, P6, PT, R13, R196, RZ ;  /* 0x000000c40d0a7210 */ /* 0x000fe20007fde0ff */
[----:B---3--:R-:W-:-:S03]  /*10690*/  VIADD R6, R249, 0x1a ;  /* 0x0000001af9067836 */ /* 0x008fc60000000000 */
[----:B------:R3:W-:Y:S01]  /*106a0*/  @P0 STG.E.U8 desc[UR22][R4.64], R155 ;  /* 0x0000009b04000986 */ /* 0x0007e2000c101116 */
[----:B------:R-:W-:Y:S01]  /*106b0*/  IMAD.X R11, R12, 0x1, R3, P6 ;  /* 0x000000010c0b7824 */ /* 0x000fe200030e0603 */
[----:B-1----:R-:W-:Y:S01]  /*106c0*/  ISETP.GE.AND P0, PT, R6, UR4, PT ;  /* 0x0000000406007c0c */ /* 0x002fe2000bf06270 */
[----:B------:R-:W1:Y:S01]  /*106d0*/  LDCU UR4, c[0x0][0x398] ;  /* 0x00007300ff0477ac */ /* 0x000e620008000800 */
[C---:B------:R-:W-:Y:S01]  /*106e0*/  IADD3 R6, P6, PT, R13.reuse, R198, RZ ;  /* 0x000000c60d067210 */ /* 0x040fe20007fde0ff */
[----:B------:R-:W-:Y:S01]  /*106f0*/  VIADD R15, R13, UR30 ;  /* 0x0000001e0d0f7c36 */ /* 0x000fe20008000000 */
[----:B------:R0:W-:Y:S01]  /*10700*/  @P5 STG.E.U8 desc[UR22][R10.64], R91 ;  /* 0x0000005b0a005986 */ /* 0x0001e2000c101116 */
[----:B------:R-:W-:Y:S01]  /*10710*/  ISETP.LT.AND P1, PT, R241, UR6, !P1 ;  /* 0x00000006f1007c0c */ /* 0x000fe2000cf21270 */
[----:B------:R-:W0:Y:S01]  /*10720*/  LDCU UR6, c[0x0][0x398] ;  /* 0x00007300ff0677ac */ /* 0x000e220008000800 */
[----:B--2---:R-:W-:Y:S01]  /*10730*/  ISETP.LT.AND P5, PT, R246, UR9, !P4 ;  /* 0x00000009f6007c0c */ /* 0x004fe2000e7a1270 */
[----:B------:R-:W-:Y:S01]  /*10740*/  IMAD.X R7, R12, 0x1, R197, P6 ;  /* 0x000000010c077824 */ /* 0x000fe200030e06c5 */
[----:B------:R-:W-:Y:S01]  /*10750*/  SHF.R.S32.HI R14, RZ, 0x1f, R15 ;  /* 0x0000001fff0e7819 */ /* 0x000fe2000001140f */
[----:B------:R-:W2:Y:S01]  /*10760*/  LDCU UR9, c[0x0][0x398] ;  /* 0x00007300ff0977ac */ /* 0x000ea20008000800 */
[----:B---3--:R-:W-:-:S02]  /*10770*/  IADD3 R4, P6, PT, R15, R0, RZ ;  /* 0x000000000f047210 */ /* 0x008fc40007fde0ff */
[----:B------:R-:W-:Y:S02]  /*10780*/  PRMT R13, R17, 0x9910, RZ ;  /* 0x00009910110d7816 */ /* 0x000fe400000000ff */
[----:B------:R-:W-:Y:S01]  /*10790*/  F2FP.SATFINITE.E4M3.F32.PACK_AB_MERGE_C R27, R27, R26, RZ ;  /* 0x0000001a1b1b723e */ /* 0x000fe200048070ff */
[----:B------:R-:W-:Y:S01]  /*107a0*/  IMAD.X R5, R14, 0x1, R200, P6 ;  /* 0x000000010e057824 */ /* 0x000fe200030e06c8 */
[----:B------:R-:W-:-:S03]  /*107b0*/  SHF.R.S32.HI R13, RZ, 0x8, R13 ;  /* 0x00000008ff0d7819 */ /* 0x000fc6000001140d */
[----:B------:R3:W-:Y:S01]  /*107c0*/  @P1 STG.E.U8 desc[UR22][R6.64], R27 ;  /* 0x0000001b06001986 */ /* 0x0007e2000c101116 */
[----:B------:R-:W-:-:S03]  /*107d0*/  IADD3 R8, P6, PT, R15, R2, RZ ;  /* 0x000000020f087210 */ /* 0x000fc60007fde0ff */
[----:B------:R2:W-:Y:S01]  /*107e0*/  @P5 STG.E.U8 desc[UR22][R4.64], R13 ;  /* 0x0000000d04005986 */ /* 0x0005e2000c101116 */
[----:B-1----:R-:W-:Y:S02]  /*107f0*/  ISETP.LT.AND P5, PT, R245, UR4, !P4 ;  /* 0x00000004f5007c0c */ /* 0x002fe4000e7a1270 */
[----:B0-----:R-:W-:Y:S02]  /*10800*/  PRMT R91, R91, 0x9910, RZ ;  /* 0x000099105b5b7816 */ /* 0x001fe400000000ff */
[----:B------:R-:W-:Y:S01]  /*10810*/  ISETP.LT.AND P1, PT, R242, UR10, !P4 ;  /* 0x0000000af2007c0c */ /* 0x000fe2000e721270 */
[C---:B------:R-:W-:Y:S01]  /*10820*/  IMAD.X R9, R14.reuse, 0x1, R199, P6 ;  /* 0x000000010e097824 */ /* 0x040fe200030e06c7 */
[----:B------:R-:W-:Y:S01]  /*10830*/  PRMT R11, R155, 0x9910, RZ ;  /* 0x000099109b0b7816 */ /* 0x000fe200000000ff */
[----:B---3--:R-:W-:Y:S01]  /*10840*/  IMAD.MOV.U32 R6, RZ, RZ, R91 ;  /* 0x000000ffff067224 */ /* 0x008fe200078e005b */
[C---:B------:R-:W-:Y:S01]  /*10850*/  IADD3 R10, P6, PT, R15.reuse, R196, RZ ;  /* 0x000000c40f0a7210 */ /* 0x040fe20007fde0ff */
[----:B------:R-:W-:Y:S01]  /*10860*/  VIADD R17, R15, UR30 ;  /* 0x0000001e0f117c36 */ /* 0x000fe20008000000 */
[----:B------:R-:W-:Y:S01]  /*10870*/  SHF.R.S32.HI R7, RZ, 0x8, R11 ;  /* 0x00000008ff077819 */ /* 0x000fe2000001140b */
[----:B------:R-:W0:Y:S01]  /*10880*/  LDCU UR10, c[0x0][0x398] ;  /* 0x00007300ff0a77ac */ /* 0x000e220008000800 */
[----:B--2---:R-:W-:Y:S01]  /*10890*/  SHF.R.S32.HI R13, RZ, 0x8, R6 ;  /* 0x00000008ff0d7819 */ /* 0x004fe20000011406 */
[----:B------:R-:W-:Y:S01]  /*108a0*/  IMAD.X R11, R14, 0x1, R3, P6 ;  /* 0x000000010e0b7824 */ /* 0x000fe200030e0603 */
[----:B------:R-:W-:Y:S01]  /*108b0*/  PRMT R27, R27, 0x9910, RZ ;  /* 0x000099101b1b7816 */ /* 0x000fe200000000ff */
[----:B------:R1:W-:Y:S01]  /*108c0*/  @P5 STG.E.U8 desc[UR22][R8.64], R7 ;  /* 0x0000000708005986 */ /* 0x0003e2000c101116 */
[----:B------:R-:W-:Y:S01]  /*108d0*/  IADD3 R4, P5, PT, R15, R198, RZ ;  /* 0x000000c60f047210 */ /* 0x000fe20007fbe0ff */
[----:B------:R-:W2:Y:S01]  /*108e0*/  LDCU UR4, c[0x0][0x39c] ;  /* 0x00007380ff0477ac */ /* 0x000ea20008000800 */
[----:B------:R-:W-:Y:S01]  /*108f0*/  ISETP.LT.AND P4, PT, R241, UR6, !P4 ;  /* 0x00000006f1007c0c */ /* 0x000fe2000e781270 */
[----:B------:R3:W-:Y:S01]  /*10900*/  @P1 STG.E.U8 desc[UR22][R10.64], R13 ;  /* 0x0000000d0a001986 */ /* 0x0007e2000c101116 */
[----:B------:R-:W-:-:S02]  /*10910*/  ISETP.LT.AND P1, PT, R246, UR9, !P3 ;  /* 0x00000009f6007c0c */ /* 0x000fc4000df21270 */
[----:B------:R-:W-:Y:S02]  /*10920*/  SHF.R.S32.HI R16, RZ, 0x1f, R17 ;  /* 0x0000001fff107819 */ /* 0x000fe40000011411 */
[----:B------:R-:W-:Y:S01]  /*10930*/  IADD3 R6, P6, PT, R17, R0, RZ ;  /* 0x0000000011067210 */ /* 0x000fe20007fde0ff */
[----:B------:R-:W-:Y:S01]  /*10940*/  IMAD.MOV.U32 R15, RZ, RZ, R27 ;  /* 0x000000ffff0f7224 */ /* 0x000fe200078e001b */
[----:B------:R-:W-:Y:S01]  /*10950*/  F2FP.SATFINITE.E4M3.F32.PACK_AB_MERGE_C R157, R157, R156, RZ ;  /* 0x0000009c9d9d723e */ /* 0x000fe200048070ff */
[----:B------:R-:W-:Y:S01]  /*10960*/  IMAD.X R5, R14, 0x1, R197, P5 ;  /* 0x000000010e057824 */ /* 0x000fe200028e06c5 */
[----:B----4-:R-:W-:Y:S01]  /*10970*/  ISETP.LT.AND P5, PT, R245, UR12, !P3 ;  /* 0x0000000cf5007c0c */ /* 0x010fe2000dfa1270 */
[C---:B-1----:R-:W-:Y:S01]  /*10980*/  IMAD.X R7, R16.reuse, 0x1, R200, P6 ;  /* 0x0000000110077824 */ /* 0x042fe200030e06c8 */
[----:B------:R-:W-:Y:S01]  /*10990*/  IADD3 R8, P6, PT, R17, R2, RZ ;  /* 0x0000000211087210 */ /* 0x000fe20007fde0ff */
[----:B---3--:R-:W-:Y:S01]  /*109a0*/  VIADD R10, R249, 0x1b ;  /* 0x0000001bf90a7836 */ /* 0x008fe20000000000 */
[----:B------:R-:W-:Y:S01]  /*109b0*/  SHF.R.S32.HI R15, RZ, 0x8, R15 ;  /* 0x00000008ff0f7819 */ /* 0x000fe2000001140f */
[----:B------:R-:W1:Y:S02]  /*109c0*/  LDCU UR6, c[0x0][0x39c] ;  /* 0x00007380ff0677ac */ /* 0x000e640008000800 */
[----:B------:R-:W-:-:S02]  /*109d0*/  IMAD.X R9, R16, 0x1, R199, P6 ;  /* 0x0000000110097824 */ /* 0x000fc400030e06c7 */
[----:B------:R-:W-:Y:S01]  /*109e0*/  @P4 STG.E.U8 desc[UR22][R4.64], R15 ;  /* 0x0000000f04004986 */ /* 0x000fe2000c101116 */
[----:B--2---:R-:W-:Y:S01]  /*109f0*/  ISETP.GE.AND P4, PT, R10, UR4, PT ;  /* 0x000000040a007c0c */ /* 0x004fe2000bf86270 */
[----:B------:R-:W2:Y:S02]  /*10a00*/  LDCU UR4, c[0x0][0x398] ;  /* 0x00007300ff0477ac */ /* 0x000ea40008000800 */
[----:B------:R3:W-:Y:S01]  /*10a10*/  @P1 STG.E.U8 desc[UR22][R6.64], R19 ;  /* 0x0000001306001986 */ /* 0x0007e2000c101116 */
[----:B0-----:R-:W-:Y:S01]  /*10a20*/  ISETP.LT.AND P1, PT, R242, UR10, !P3 ;  /* 0x0000000af2007c0c */ /* 0x001fe2000df21270 */
[----:B------:R-:W0:Y:S02]  /*10a30*/  LDCU UR9, c[0x0][0x398] ;  /* 0x00007300ff0977ac */ /* 0x000e240008000800 */
[----:B------:R-:W-:Y:S01]  /*10a40*/  @P5 STG.E.U8 desc[UR22][R8.64], R157 ;  /* 0x0000009d08005986 */ /* 0x000fe2000c101116 */
[----:B------:R-:W-:Y:S02]  /*10a50*/  IADD3 R10, P5, PT, R17, R196, RZ ;  /* 0x000000c4110a7210 */ /* 0x000fe40007fbe0ff */
[----:B------:R-:W-:Y:S01]  /*10a60*/  F2FP.SATFINITE.E4M3.F32.PACK_AB_MERGE_C R93, R93, R92, RZ ;  /* 0x0000005c5d5d723e */ /* 0x000fe200048070ff */
[----:B------:R-:W-:Y:S01]  /*10a70*/  VIADD R13, R249, 0x1c ;  /* 0x0000001cf90d7836 */ /* 0x000fe20000000000 */
[----:B------:R-:W-:Y:S01]  /*10a80*/  IADD3 R12, P6, PT, R17, R198, RZ ;  /* 0x000000c6110c7210 */ /* 0x000fe20007fde0ff */
[----:B------:R-:W-:Y:S01]  /*10a90*/  IMAD.X R11, R16, 0x1, R3, P5 ;  /* 0x00000001100b7824 */ /* 0x000fe200028e0603 */
[----:B------:R-:W-:Y:S01]  /*10aa0*/  F2FP.SATFINITE.E4M3.F32.PACK_AB_MERGE_C R29, R29, R28, RZ ;  /* 0x0000001c1d1d723e */ /* 0x000fe200048070ff */
[----:B------:R-:W4:Y:S01]  /*10ab0*/  LDCU UR10, c[0x0][0x398] ;  /* 0x00007300ff0a77ac */ /* 0x000f220008000800 */
[----:B---3--:R-:W-:-:S02]  /*10ac0*/  PRMT R19, R19, 0x9910, RZ ;  /* 0x0000991013137816 */ /* 0x008fc400000000ff */
[----:B------:R3:W-:Y:S01]  /*10ad0*/  @P1 STG.E.U8 desc[UR22][R10.64], R93 ;  /* 0x0000005d0a001986 */ /* 0x0007e2000c101116 */
[----:B------:R-:W0:Y:S02]  /*10ae0*/  LDCU UR12, c[0x0][0x398] ;  /* 0x00007300ff0c77ac */ /* 0x000e240008000800 */
[----:B---3--:R-:W-:Y:S01]  /*10af0*/  IMAD.MOV.U32 R11, RZ, RZ, R19 ;  /* 0x000000ffff0b7224 */ /* 0x008fe200078e0013 */
[----:B------:R-:W-:Y:S02]  /*10b00*/  F2FP.SATFINITE.E4M3.F32.PACK_AB_MERGE_C R19, R238, R213, RZ ;  /* 0x000000d5ee13723e */ /* 0x000fe400048070ff */
[----:B------:R-:W3:Y:S04]  /*10b10*/  LDL.LU R213, [R1+0x70] ;  /* 0x0000700001d57983 */ /* 0x000ee80000300800 */
[----:B------:R-:W3:Y:S01]  /*10b20*/  LDL.LU R238, [R1+0x74] ;  /* 0x0000740001ee7983 */ /* 0x000ee20000300800 */
[----:B------:R-:W-:Y:S01]  /*10b30*/  ISETP.LT.AND P3, PT, R241, UR14, !P3 ;  /* 0x0000000ef1007c0c */ /* 0x000fe2000df61270 */
[----:B------:R-:W-:Y:S01]  /*10b40*/  VIADD R17, R17, UR30 ;  /* 0x0000001e11117c36 */ /* 0x000fe20008000000 */
[----:B-1----:R-:W-:Y:S01]  /*10b50*/  ISETP.GE.AND P5, PT, R13, UR6, PT ;  /* 0x000000060d007c0c */ /* 0x002fe2000bfa6270 */
[----:B------:R-:W-:Y:S01]  /*10b60*/  IMAD.X R13, R16, 0x1, R197, P6 ;  /* 0x00000001100d7824 */ /* 0x000fe200030e06c5 */
[----:B------:R-:W1:Y:S02]  /*10b70*/  LDCU UR6, c[0x0][0x398] ;  /* 0x00007300ff0677ac */ /* 0x000e640008000800 */
[----:B------:R-:W-:-:S02]  /*10b80*/  SHF.R.S32.HI R14, RZ, 0x1f, R17 ;  /* 0x0000001fff0e7819 */ /* 0x000fc40000011411 */
[----:B------:R-:W-:Y:S01]  /*10b90*/  IADD3 R4, P6, PT, R17, R0, RZ ;  /* 0x0000000011047210 */ /* 0x000fe20007fde0ff */
[----:B------:R-:W1:Y:S01]  /*10ba0*/  LDCU UR14, c[0x0][0x398] ;  /* 0x00007300ff0e77ac */ /* 0x000e620008000800 */
[----:B0-----:R-:W-:-:S03]  /*10bb0*/  ISETP.LT.AND P1, PT, R245, UR9, !P2 ;  /* 0x00000009f5007c0c */ /* 0x001fc6000d721270 */
[----:B------:R0:W-:Y:S01]  /*10bc0*/  @P3 STG.E.U8 desc[UR22][R12.64], R29 ;  /* 0x0000001d0c003986 */ /* 0x0001e2000c101116 */
[----:B--2---:R-:W-:Y:S01]  /*10bd0*/  ISETP.LT.AND P3, PT, R246, UR4, !P2 ;  /* 0x00000004f6007c0c */ /* 0x004fe2000d761270 */
[C---:B------:R-:W-:Y:S01]  /*10be0*/  IMAD.X R5, R14.reuse, 0x1, R200, P6 ;  /* 0x000000010e057824 */ /* 0x040fe200030e06c8 */
[----:B------:R-:W-:Y:S01]  /*10bf0*/  IADD3 R6, P6, PT, R17, R2, RZ ;  /* 0x0000000211067210 */ /* 0x000fe20007fde0ff */
[----:B------:R-:W2:Y:S01]  /*10c00*/  LDCU UR9, c[0x0][0x398] ;  /* 0x00007300ff0977ac */ /* 0x000ea20008000800 */
[----:B------:R-:W-:Y:S02]  /*10c10*/  PRMT R15, R157, 0x9910, RZ ;  /* 0x000099109d0f7816 */ /* 0x000fe400000000ff */
[----:B------:R-:W-:Y:S01]  /*10c20*/  SHF.R.S32.HI R11, RZ, 0x8, R11 ;  /* 0x00000008ff0b7819 */ /* 0x000fe2000001140b */
[C---:B------:R-:W-:Y:S01]  /*10c30*/  IMAD.X R7, R14.reuse, 0x1, R199, P6 ;  /* 0x000000010e077824 */ /* 0x040fe200030e06c7 */
[C---:B------:R-:W-:Y:S01]  /*10c40*/  IADD3 R8, P6, PT, R17.reuse, R196, RZ ;  /* 0x000000c411087210 */ /* 0x040fe20007fde0ff */
[----:B------:R-:W2:Y:S01]  /*10c50*/  LDCU UR4, c[0x0][0x39c] ;  /* 0x00007380ff0477ac */ /* 0x000ea20008000800 */
[----:B------:R-:W-:Y:S01]  /*10c60*/  SHF.R.S32.HI R15, RZ, 0x8, R15 ;  /* 0x00000008ff0f7819 */ /* 0x000fe2000001140f */
[----:B0-----:R-:W-:Y:S01]  /*10c70*/  VIADD R13, R17, UR30 ;  /* 0x0000001e110d7c36 */ /* 0x001fe20008000000 */
[----:B------:R-:W-:Y:S01]  /*10c80*/  PRMT R29, R29, 0x9910, RZ ;  /* 0x000099101d1d7816 */ /* 0x000fe200000000ff */
[----:B------:R0:W-:Y:S01]  /*10c90*/  @P3 STG.E.U8 desc[UR22][R4.64], R11 ;  /* 0x0000000b04003986 */ /* 0x0001e2000c101116 */
[----:B------:R-:W-:-:S03]  /*10ca0*/  IMAD.X R9, R14, 0x1, R3, P6 ;  /* 0x000000010e097824 */ /* 0x000fc600030e0603 */
[----:B------:R2:W-:Y:S01]  /*10cb0*/  @P1 STG.E.U8 desc[UR22][R6.64], R15 ;  /* 0x0000000f06001986 */ /* 0x0005e2000c101116 */
[----:B-1----:R-:W-:Y:S01]  /*10cc0*/  ISETP.LT.AND P1, PT, R242, UR6, !P2 ;  /* 0x00000006f2007c0c */ /* 0x002fe2000d721270 */
[----:B------:R-:W1:Y:S01]  /*10cd0*/  LDCU UR6, c[0x0][0x39c] ;  /* 0x00007380ff0677ac */ /* 0x000e620008000800 */
[----:B----4-:R-:W-:Y:S02]  /*10ce0*/  ISETP.LT.AND P2, PT, R241, UR10, !P2 ;  /* 0x0000000af1007c0c */ /* 0x010fe4000d741270 */
[----:B------:R-:W-:Y:S01]  /*10cf0*/  ISETP.LT.AND P3, PT, R246, UR12, !P0 ;  /* 0x0000000cf6007c0c */ /* 0x000fe2000c761270 */
[----:B------:R-:W4:Y:S01]  /*10d00*/  LDCU UR10, c[0x0][0x398] ;  /* 0x00007300ff0a77ac */ /* 0x000f220008000800 */
[----:B0-----:R-:W-:Y:S01]  /*10d10*/  IADD3 R4, P6, PT, R17, R198, RZ ;  /* 0x000000c611047210 */ /* 0x001fe20007fde0ff */
[----:B------:R-:W-:Y:S01]  /*10d20*/  IMAD.MOV.U32 R17, RZ, RZ, R29 ;  /* 0x000000ffff117224 */ /* 0x000fe200078e001d */
[----:B------:R-:W-:Y:S02]  /*10d30*/  PRMT R10, R93, 0x9910, RZ ;  /* 0x000099105d0a7816 */ /* 0x000fe400000000ff */
[----:B------:R-:W-:Y:S01]  /*10d40*/  SHF.R.S32.HI R12, RZ, 0x1f, R13 ;  /* 0x0000001fff0c7819 */ /* 0x000fe2000001140d */
[----:B------:R-:W-:Y:S01]  /*10d50*/  IMAD.X R5, R14, 0x1, R197, P6 ;  /* 0x000000010e057824 */ /* 0x000fe200030e06c5 */
[----:B--2---:R-:W-:Y:S01]  /*10d60*/  IADD3 R6, P6, PT, R13, R0, RZ ;  /* 0x000000000d067210 */ /* 0x004fe20007fde0ff */
[----:B------:R-:W-:Y:S01]  /*10d70*/  VIADD R11, R249, 0x1d ;  /* 0x0000001df90b7836 */ /* 0x000fe20000000000 */
[----:B------:R-:W-:Y:S01]  /*10d80*/  SHF.R.S32.HI R15, RZ, 0x8, R10 ;  /* 0x00000008ff0f7819 */ /* 0x000fe2000001140a */
[----:B------:R-:W0:Y:S01]  /*10d90*/  LDCU UR12, c[0x0][0x398] ;  /* 0x00007300ff0c77ac */ /* 0x000e220008000800 */
[----:B------:R-:W-:Y:S01]  /*10da0*/  SHF.R.S32.HI R17, RZ, 0x8, R17 ;  /* 0x00000008ff117819 */ /* 0x000fe20000011411 */
[----:B------:R-:W-:-:S02]  /*10db0*/  IMAD.X R7, R12, 0x1, R200, P6 ;  /* 0x000000010c077824 */ /* 0x000fc400030e06c8 */
[----:B------:R2:W-:Y:S04]  /*10dc0*/  @P1 STG.E.U8 desc[UR22][R8.64], R15 ;  /* 0x0000000f08001986 */ /* 0x0005e8000c101116 */
[----:B------:R0:W-:Y:S04]  /*10dd0*/  @P2 STG.E.U8 desc[UR22][R4.64], R17 ;  /* 0x0000001104002986 */ /* 0x0001e8000c101116 */
[----:B------:R0:W-:Y:S01]  /*10de0*/  @P3 STG.E.U8 desc[UR22][R6.64], R19 ;  /* 0x0000001306003986 */ /* 0x0001e2000c101116 */
[----:B------:R-:W-:Y:S01]  /*10df0*/  ISETP.LT.AND P3, PT, R245, UR9, !P0 ;  /* 0x00000009f5007c0c */ /* 0x000fe2000c761270 */
[----:B------:R-:W4:Y:S01]  /*10e00*/  LDCU UR9, c[0x0][0x398] ;  /* 0x00007300ff0977ac */ /* 0x000f220008000800 */
[----:B------:R-:W-:-:S02]  /*10e10*/  IADD3 R10, P6, PT, R13, R2, RZ ;  /* 0x000000020d0a7210 */ /* 0x000fc40007fde0ff */
[----:B------:R-:W-:Y:S02]  /*10e20*/  ISETP.LT.AND P2, PT, R242, UR14, !P0 ;  /* 0x0000000ef2007c0c */ /* 0x000fe4000c741270 */
[----:B------:R-:W-:Y:S02]  /*10e30*/  F2FP.SATFINITE.E4M3.F32.PACK_AB_MERGE_C R159, R159, R158, RZ ;  /* 0x0000009e9f9f723e */ /* 0x000fe400048070ff */
[----:B------:R-:W-:Y:S01]  /*10e40*/  F2FP.SATFINITE.E4M3.F32.PACK_AB_MERGE_C R95, R95, R94, RZ ;  /* 0x0000005e5f5f723e */ /* 0x000fe200048070ff */
[----:B--2---:R-:W-:Y:S01]  /*10e50*/  VIADD R15, R13, UR30 ;  /* 0x0000001e0d0f7c36 */ /* 0x004fe20008000000 */
[----:B------:R-:W-:Y:S01]  /*10e60*/  ISETP.GE.AND P1, PT, R11, UR4, PT ;  /* 0x000000040b007c0c */ /* 0x000fe2000bf26270 */
[C---:B------:R-:W-:Y:S01]  /*10e70*/  IMAD.X R11, R12.reuse, 0x1, R199, P6 ;  /* 0x000000010c0b7824 */ /* 0x040fe200030e06c7 */
[----:B0-----:R-:W-:Y:S01]  /*10e80*/  IADD3 R4, P6, PT, R13, R196, RZ ;  /* 0x000000c40d047210 */ /* 0x001fe20007fde0ff */
[----:B------:R-:W-:Y:S01]  /*10e90*/  VIADD R6, R249, 0x1e ;  /* 0x0000001ef9067836 */ /* 0x000fe20000000000 */
[----:B------:R-:W0:Y:S02]  /*10ea0*/  LDCU UR4, c[0x0][0x398] ;  /* 0x00007300ff0477ac */ /* 0x000e240008000800 */
[----:B------:R-:W-:Y:S01]  /*10eb0*/  @P3 STG.E.U8 desc[UR22][R10.64], R159 ;  /* 0x0000009f0a003986 */ /* 0x000fe2000c101116 */
[----:B------:R-:W-:Y:S01]  /*10ec0*/  IMAD.X R5, R12, 0x1, R3, P6 ;  /* 0x000000010c057824 */ /* 0x000fe200030e0603 */
[----:B-1----:R-:W-:Y:S01]  /*10ed0*/  ISETP.GE.AND P3, PT, R6, UR6, PT ;  /* 0x0000000606007c0c */ /* 0x002fe2000bf66270 */
[----:B------:R-:W1:Y:S01]  /*10ee0*/  LDCU UR6, c[0x0][0x398] ;  /* 0x00007300ff0677ac */ /* 0x000e620008000800 */
[----:B------:R-:W-:-:S02]  /*10ef0*/  IADD3 R6, P6, PT, R13, R198, RZ ;  /* 0x000000c60d067210 */ /* 0x000fc40007fde0ff */
[----:B------:R2:W-:Y:S01]  /*10f00*/  @P2 STG.E.U8 desc[UR22][R4.64], R95 ;  /* 0x0000005f04002986 */ /* 0x0005e2000c101116 */
[----:B----4-:R-:W-:Y:S01]  /*10f10*/  ISETP.LT.AND P0, PT, R241, UR9, !P0 ;  /* 0x00000009f1007c0c */ /* 0x010fe2000c701270 */
[----:B------:R-:W4:Y:S01]  /*10f20*/  LDCU UR9, c[0x0][0x398] ;  /* 0x00007300ff0977ac */ /* 0x000f220008000800 */
[----:B------:R-:W-:Y:S01]  /*10f30*/  ISETP.LT.AND P2, PT, R246, UR10, !P4 ;  /* 0x0000000af6007c0c */ /* 0x000fe2000e741270 */
[----:B------:R-:W-:Y:S01]  /*10f40*/  IMAD.X R7, R12, 0x1, R197, P6 ;  /* 0x000000010c077824 */ /* 0x000fe200030e06c5 */
[----:B------:R-:W-:Y:S01]  /*10f50*/  SHF.R.S32.HI R14, RZ, 0x1f, R15 ;  /* 0x0000001fff0e7819 */ /* 0x000fe2000001140f */
[----:B------:R-:W4:Y:S01]  /*10f60*/  LDCU UR10, c[0x0][0x398] ;  /* 0x00007300ff0a77ac */ /* 0x000f220008000800 */
[----:B------:R-:W-:Y:S02]  /*10f70*/  IADD3 R8, P6, PT, R15, R0, RZ ;  /* 0x000000000f087210 */ /* 0x000fe40007fde0ff */
[----:B------:R-:W-:Y:S01]  /*10f80*/  PRMT R13, R19, 0x9910, RZ ;  /* 0x00009910130d7816 */ /* 0x000fe200000000ff */
[----:B------:R-:W3:Y:S01]  /*10f90*/  LDCU UR14, c[0x0][0x398] ;  /* 0x00007300ff0e77ac */ /* 0x000ee20008000800 */
[----:B------:R-:W-:Y:S01]  /*10fa0*/  F2FP.SATFINITE.E4M3.F32.PACK_AB_MERGE_C R31, R31, R30, RZ ;  /* 0x0000001e1f1f723e */ /* 0x000fe200048070ff */
[----:B------:R-:W-:Y:S01]  /*10fb0*/  IMAD.X R9, R14, 0x1, R200, P6 ;  /* 0x000000010e097824 */ /* 0x000fe200030e06c8 */
[----:B------:R-:W-:-:S02]  /*10fc0*/  SHF.R.S32.HI R13, RZ, 0x8, R13 ;  /* 0x00000008ff0d7819 */ /* 0x000fc4000001140d */
[----:B--2---:R-:W-:Y:S01]  /*10fd0*/  IADD3 R4, P6, PT, R15, R2, RZ ;  /* 0x000000020f047210 */ /* 0x004fe20007fde0ff */
[----:B------:R-:W-:Y:S01]  /*10fe0*/  @P0 STG.E.U8 desc[UR22][R6.64], R31 ;  /* 0x0000001f06000986 */ /* 0x000fe2000c101116 */
[----:B-1----:R-:W-:Y:S01]  /*10ff0*/  ISETP.LT.AND P0, PT, R242, UR6, !P4 ;  /* 0x00000006f2007c0c */ /* 0x002fe2000e701270 */
[----:B------:R-:W1:Y:S02]  /*11000*/  LDCU UR6, c[0x0][0x398] ;  /* 0x00007300ff0677ac */ /* 0x000e640008000800 */
[----:B------:R2:W-:Y:S01]  /*11010*/  @P2 STG.E.U8 desc[UR22][R8.64], R13 ;  /* 0x0000000d08002986 */ /* 0x0005e2000c101116 */
[----:B0-----:R-:W-:Y:S01]  /*11020*/  ISETP.LT.AND P2, PT, R245, UR4, !P4 ;  /* 0x00000004f5007c0c */ /* 0x001fe2000e741270 */
[----:B------:R-:W-:Y:S01]  /*11030*/  IMAD.X R5, R14, 0x1, R199, P6 ;  /* 0x000000010e057824 */ /* 0x000fe200030e06c7 */
[----:B------:R-:W-:Y:S01]  /*11040*/  PRMT R11, R159, 0x9910, RZ ;  /* 0x000099109f0b7816 */ /* 0x000fe200000000ff */
[----:B------:R-:W0:Y:S01]  /*11050*/  LDCU UR4, c[0x0][0x39c] ;  /* 0x00007380ff0477ac */ /* 0x000e220008000800 */
[----:B------:R-:W-:-:S02]  /*11060*/  IADD3 R10, P6, PT, R15, R196, RZ ;  /* 0x000000c40f0a7210 */ /* 0x000fc40007fde0ff */
[----:B------:R-:W-:-:S04]  /*11070*/  PRMT R17, R95, 0x9910, RZ ;  /* 0x000099105f117816 */ /* 0x000fc800000000ff */
[----:B------:R-:W-:Y:S02]  /*11080*/  SHF.R.S32.HI R17, RZ, 0x8, R17 ;  /* 0x00000008ff117819 */ /* 0x000fe40000011411 */
[----:B--2---:R-:W-:Y:S01]  /*11090*/  SHF.R.S32.HI R9, RZ, 0x8, R11 ;  /* 0x00000008ff097819 */ /* 0x004fe2000001140b */
[----:B------:R-:W-:-:S04]  /*110a0*/  IMAD.X R11, R14, 0x1, R3, P6 ;  /* 0x000000010e0b7824 */ /* 0x000fc800030e0603 */
[----:B------:R2:W-:Y:S04]  /*110b0*/  @P2 STG.E.U8 desc[UR22][R4.64], R9 ;  /* 0x0000000904002986 */ /* 0x0005e8000c101116 */
[----:B------:R0:W-:Y:S01]  /*110c0*/  @P0 STG.E.U8 desc[UR22][R10.64], R17 ;  /* 0x000000110a000986 */ /* 0x0001e2000c101116 */
[----:B------:R-:W-:Y:S01]  /*110d0*/  PRMT R31, R31, 0x9910, RZ ;  /* 0x000099101f1f7816 */ /* 0x000fe200000000ff */
[----:B------:R-:W-:Y:S01]  /*110e0*/  VIADD R13, R15, UR30 ;  /* 0x0000001e0f0d7c36 */ /* 0x000fe20008000000 */
[----:B----4-:R-:W-:Y:S01]  /*110f0*/  ISETP.LT.AND P0, PT, R241, UR9, !P4 ;  /* 0x00000009f1007c0c */ /* 0x010fe2000e701270 */
[----:B------:R-:W-:Y:S01]  /*11100*/  VIADD R8, R249, 0x1f ;  /* 0x0000001ff9087836 */ /* 0x000fe20000000000 */
[----:B------:R-:W-:Y:S01]  /*11110*/  ISETP.LT.AND P2, PT, R246, UR10, !P5 ;  /* 0x0000000af6007c0c */ /* 0x000fe2000ef41270 */
[----:B------:R-:W4:Y:S01]  /*11120*/  LDCU UR9, c[0x0][0x398] ;  /* 0x00007300ff0977ac */ /* 0x000f220008000800 */
[----:B------:R-:W-:Y:S01]  /*11130*/  IADD3 R6, P4, PT, R15, R198, RZ ;  /* 0x000000c60f067210 */ /* 0x000fe20007f9e0ff */
[----:B------:R-:W-:Y:S01]  /*11140*/  IMAD.MOV.U32 R15, RZ, RZ, R31 ;  /* 0x000000ffff0f7224 */ /* 0x000fe200078e001f */
[----:B------:R-:W-:Y:S01]  /*11150*/  SHF.R.S32.HI R12, RZ, 0x1f, R13 ;  /* 0x0000001fff0c7819 */ /* 0x000fe2000001140d */
[----:B------:R-:W3:Y:S01]  /*11160*/  LDCU UR10, c[0x0][0x398] ;  /* 0x00007300ff0a77ac */ /* 0x000ee20008000800 */
[----:B--2---:R-:W-:Y:S01]  /*11170*/  IADD3 R4, P6, PT, R13, R0, RZ ;  /* 0x000000000d047210 */ /* 0x004fe20007fde0ff */
[----:B------:R-:W-:Y:S01]  /*11180*/  IMAD.X R7, R14, 0x1, R197, P4 ;  /* 0x000000010e077824 */ /* 0x000fe200020e06c5 */
[----:B------:R-:W-:-:S03]  /*11190*/  SHF.R.S32.HI R15, RZ, 0x8, R15 ;  /* 0x00000008ff0f7819 */ /* 0x000fc6000001140f */
[----:B------:R-:W-:Y:S01]  /*111a0*/  IMAD.X R5, R12, 0x1, R200, P6 ;  /* 0x000000010c057824 */ /* 0x000fe200030e06c8 */
[----:B0-----:R-:W-:Y:S01]  /*111b0*/  ISETP.GE.AND P4, PT, R8, UR4, PT ;  /* 0x0000000408007c0c */ /* 0x001fe2000bf86270 */
[----:B------:R-:W-:Y:S01]  /*111c0*/  @P0 STG.E.U8 desc[UR22][R6.64], R15 ;  /* 0x0000000f06000986 */ /* 0x000fe2000c101116 */
[----:B------:R-:W-:Y:S01]  /*111d0*/  IADD3 R8, P6, PT, R13, R2, RZ ;  /* 0x000000020d087210 */ /* 0x000fe20007fde0ff */
[----:B------:R-:W0:Y:S01]  /*111e0*/  LDCU UR4, c[0x0][0x39c] ;  /* 0x00007380ff0477ac */ /* 0x000e220008000800 */
[----:B-1----:R-:W-:-:S03]  /*111f0*/  ISETP.LT.AND P0, PT, R242, UR6, !P5 ;  /* 0x00000006f2007c0c */ /* 0x002fc6000ef01270 */
[C---:B------:R-:W-:Y:S01]  /*11200*/  IMAD.X R9, R12.reuse, 0x1, R199, P6 ;  /* 0x000000010c097824 */ /* 0x040fe200030e06c7 */
[----:B------:R-:W-:Y:S01]  /*11210*/  IADD3 R10, P6, PT, R13, R196, RZ ;  /* 0x000000c40d0a7210 */ /* 0x000fe20007fde0ff */
[----:B------:R-:W1:Y:S01]  /*11220*/  LDCU UR6, c[0x0][0x39c] ;  /* 0x00007380ff0677ac */ /* 0x000e620008000800 */
[----:B------:R-:W-:Y:S02]  /*11230*/  F2FP.SATFINITE.E4M3.F32.PACK_AB_MERGE_C R161, R161, R160, RZ ;  /* 0x000000a0a1a1723e */ /* 0x000fe400048070ff */
[----:B------:R-:W-:Y:S01]  /*11240*/  F2FP.SATFINITE.E4M3.F32.PACK_AB_MERGE_C R97, R97, R96, RZ ;  /* 0x000000606161723e */ /* 0x000fe200048070ff */
[----:B------:R-:W-:Y:S01]  /*11250*/  IMAD.X R11, R12, 0x1, R3, P6 ;  /* 0x000000010c0b7824 */ /* 0x000fe200030e0603 */
[----:B---3--:R-:W-:Y:S02]  /*11260*/  F2FP.SATFINITE.E4M3.F32.PACK_AB_MERGE_C R17, R238, R213, RZ ;  /* 0x000000d5ee11723e */ /* 0x008fe400048070ff */
[----:B------:R-:W2:Y:S04]  /*11270*/  LDL.LU R213, [R1+0x78] ;  /* 0x0000780001d57983 */ /* 0x000ea80000300800 */
[----:B------:R-:W2:Y:S04]  /*11280*/  LDL.LU R238, [R1+0x7c] ;  /* 0x00007c0001ee7983 */ /* 0x000ea80000300800 */
[----:B------:R3:W-:Y:S01]  /*11290*/  @P2 STG.E.U8 desc[UR22][R4.64], R17 ;  /* 0x0000001104002986 */ /* 0x0007e2000c101116 */
[----:B------:R-:W-:Y:S01]  /*112a0*/  ISETP.LT.AND P2, PT, R245, UR12, !P5 ;  /* 0x0000000cf5007c0c */ /* 0x000fe2000ef41270 */
[----:B------:R-:W0:Y:S01]  /*112b0*/  LDCU UR12, c[0x0][0x398] ;  /* 0x00007300ff0c77ac */ /* 0x000e220008000800 */
[----:B---3--:R-:W-:-:S11]  /*112c0*/  PRMT R17, R17, 0x9910, RZ ;  /* 0x0000991011117816 */ /* 0x008fd600000000ff */
[----:B------:R-:W-:Y:S04]  /*112d0*/  @P2 STG.E.U8 desc[UR22][R8.64], R161 ;  /* 0x000000a108002986 */ /* 0x000fe8000c101116 */
[----:B------:R3:W-:Y:S02]  /*112e0*/  @P0 STG.E.U8 desc[UR22][R10.64], R97 ;  /* 0x000000610a000986 */ /* 0x0007e4000c101116 */
[----:B---3--:R-:W-:Y:S01]  /*112f0*/  IMAD.MOV.U32 R11, RZ, RZ, R17 ;  /* 0x000000ffff0b7224 */ /* 0x008fe200078e0011 */
[----:B------:R-:W-:Y:S02]  /*11300*/  F2FP.SATFINITE.E4M3.F32.PACK_AB_MERGE_C R17, R215, R214, RZ ;  /* 0x000000d6d711723e */ /* 0x000fe400048070ff */
[----:B------:R-:W3:Y:S04]  /*11310*/  LDL.LU R214, [R1+0x88] ;  /* 0x0000880001d67983 */ /* 0x000ee80000300800 */
[----:B------:R-:W3:Y:S01]  /*11320*/  LDL.LU R215, [R1+0x8c] ;  /* 0x00008c0001d77983 */ /* 0x000ee20000300800 */
[----:B------:R-:W-:-:S03]  /*11330*/  F2FP.SATFINITE.E4M3.F32.PACK_AB_MERGE_C R19, R202, R201, RZ ;  /* 0x000000c9ca13723e */ /* 0x000fc600048070ff */
[----:B------:R-:W3:Y:S04]  /*11340*/  LDL.LU R201, [R1+0x98] ;  /* 0x0000980001c97983 */ /* 0x000ee80000300800 */
[----:B------:R-:W3:Y:S01]  /*11350*/  LDL.LU R202, [R1+0x9c] ;  /* 0x00009c0001ca7983 */ /* 0x000ee20000300800 */
[----:B------:R-:W-:Y:S01]  /*11360*/  ISETP.LT.AND P5, PT, R241, UR14, !P5 ;  /* 0x0000000ef1007c0c */ /* 0x000fe2000efa1270 */
[----:B------:R-:W0:Y:S01]  /*11370*/  LDCU UR14, c[0x0][0x398] ;  /* 0x00007300ff0e77ac */ /* 0x000e220008000800 */
[----:B------:R-:W-:Y:S02]  /*11380*/  IADD3 R4, P6, PT, R13, R198, RZ ;  /* 0x000000c60d047210 */ /* 0x000fe40007fde0ff */
[----:B------:R-:W-:-:S03]  /*11390*/  F2FP.SATFINITE.E4M3.F32.PACK_AB_MERGE_C R33, R33, R32, RZ ;  /* 0x000000202121723e */ /* 0x000fc600048070ff */
[----:B------:R-:W-:Y:S02]  /*113a0*/  IMAD.X R5, R12, 0x1, R197, P6 ;  /* 0x000000010c057824 */ /* 0x000fe400030e06c5 */
[----:B------:R-:W-:Y:S01]  /*113b0*/  VIADD R13, R13, UR30 ;  /* 0x0000001e0d0d7c36 */ /* 0x000fe20008000000 */
[----:B----4-:R-:W-:Y:S02]  /*113c0*/  ISETP.LT.AND P0, PT, R246, UR9, !P1 ;  /* 0x00000009f6007c0c */ /* 0x010fe4000cf01270 */
[----:B------:R-:W-:Y:S01]  /*113d0*/  PRMT R15, R161, 0x9910, RZ ;  /* 0x00009910a10f7816 */ /* 0x000fe200000000ff */
[----:B------:R4:W-:Y:S01]  /*113e0*/  @P5 STG.E.U8 desc[UR22][R4.64], R33 ;  /* 0x0000002104005986 */ /* 0x0009e2000c101116 */
[----:B------:R-:W-:Y:S01]  /*113f0*/  ISETP.LT.AND P5, PT, R245, UR10, !P1 ;  /* 0x0000000af5007c0c */ /* 0x000fe2000cfa1270 */
[----:B------:R-:W-:Y:S01]  /*11400*/  VIADD R9, R249, 0x21 ;  /* 0x00000021f9097836 */ /* 0x000fe20000000000 */
[----:B------:R-:W-:Y:S01]  /*11410*/  SHF.R.S32.HI R12, RZ, 0x1f, R13 ;  /* 0x0000001fff0c7819 */ /* 0x000fe2000001140d */
[----:B------:R-:W0:Y:S01]  /*11420*/  LDCU UR9, c[0x0][0x398] ;  /* 0x00007300ff0977ac */ /* 0x000e220008000800 */
[----:B------:R-:W-:-:S02]  /*11430*/  IADD3 R6, P2, PT, R13, R0, RZ ;  /* 0x000000000d067210 */ /* 0x000fc40007f5e0ff */
[----:B------:R-:W-:Y:S01]  /*11440*/  SHF.R.S32.HI R11, RZ, 0x8, R11 ;  /* 0x00000008ff0b7819 */ /* 0x000fe2000001140b */
[----:B------:R-:W1:Y:S01]  /*11450*/  LDCU UR10, c[0x0][0x398] ;  /* 0x00007300ff0a77ac */ /* 0x000e620008000800 */
[----:B----4-:R-:W-:Y:S01]  /*11460*/  IADD3 R4, P6, PT, R13, R2, RZ ;  /* 0x000000020d047210 */ /* 0x010fe20007fde0ff */
[----:B------:R-:W-:Y:S01]  /*11470*/  IMAD.X R7, R12, 0x1, R200, P2 ;  /* 0x000000010c077824 */ /* 0x000fe200010e06c8 */
[----:B------:R-:W-:-:S03]  /*11480*/  SHF.R.S32.HI R15, RZ, 0x8, R15 ;  /* 0x00000008ff0f7819 */ /* 0x000fc6000001140f */
[----:B------:R-:W-:Y:S01]  /*11490*/  IMAD.X R5, R12, 0x1, R199, P6 ;  /* 0x000000010c057824 */ /* 0x000fe200030e06c7 */
[----:B------:R-:W-:Y:S04]  /*114a0*/  @P0 STG.E.U8 desc[UR22][R6.64], R11 ;  /* 0x0000000b06000986 */ /* 0x000fe8000c101116 */
[----:B------:R4:W-:Y:S01]  /*114b0*/  @P5 STG.E.U8 desc[UR22][R4.64], R15 ;  /* 0x0000000f04005986 */ /* 0x0009e2000c101116 */
[----:B------:R-:W-:Y:S02]  /*114c0*/  IADD3 R8, P5, PT, R13, R196, RZ ;  /* 0x000000c40d087210 */ /* 0x000fe40007fbe0ff */
[----:B0-----:R-:W-:Y:S01]  /*114d0*/  ISETP.LT.AND P6, PT, R242, UR12, !P1 ;  /* 0x0000000cf2007c0c */ /* 0x001fe2000cfc1270 */
[----:B------:R-:W-:Y:S01]  /*114e0*/  VIADD R14, R249, 0x20 ;  /* 0x00000020f90e7836 */ /* 0x000fe20000000000 */
[----:B-1----:R-:W-:Y:S01]  /*114f0*/  ISETP.GE.AND P0, PT, R9, UR6, PT ;  /* 0x0000000609007c0c */ /* 0x002fe2000bf06270 */
[----:B------:R-:W-:Y:S01]  /*11500*/  IMAD.X R9, R12, 0x1, R3, P5 ;  /* 0x000000010c097824 */ /* 0x000fe200028e0603 */
[----:B------:R-:W-:Y:S01]  /*11510*/  ISETP.LT.AND P5, PT, R241, UR14, !P1 ;  /* 0x0000000ef1007c0c */ /* 0x000fe2000cfa1270 */
[----:B------:R-:W0:Y:S01]  /*11520*/  LDCU UR6, c[0x0][0x398] ;  /* 0x00007300ff0677ac */ /* 0x000e220008000800 */
[----:B------:R-:W-:-:S02]  /*11530*/  PRMT R10, R97, 0x9910, RZ ;  /* 0x00009910610a7816 */ /* 0x000fc400000000ff */
[----:B----4-:R-:W-:Y:S02]  /*11540*/  IADD3 R4, P1, PT, R13, R198, RZ ;  /* 0x000000c60d047210 */ /* 0x010fe40007f3e0ff */
[----:B------:R-:W-:Y:S01]  /*11550*/  PRMT R15, R33, 0x9910, RZ ;  /* 0x00009910210f7816 */ /* 0x000fe200000000ff */
[----:B------:R-:W-:Y:S01]  /*11560*/  VIADD R13, R13, UR30 ;  /* 0x0000001e0d0d7c36 */ /* 0x000fe20008000000 */
[----:B------:R-:W-:Y:S01]  /*11570*/  SHF.R.S32.HI R11, RZ, 0x8, R10 ;  /* 0x00000008ff0b7819 */ /* 0x000fe2000001140a */
[----:B------:R-:W-:Y:S01]  /*11580*/  IMAD.X R5, R12, 0x1, R197, P1 ;  /* 0x000000010c057824 */ /* 0x000fe200008e06c5 */
[----:B------:R-:W-:Y:S01]  /*11590*/  SHF.R.S32.HI R15, RZ, 0x8, R15 ;  /* 0x00000008ff0f7819 */ /* 0x000fe2000001140f */
[----:B------:R-:W1:Y:S01]  /*115a0*/  LDCU UR12, c[0x0][0x398] ;  /* 0x00007300ff0c77ac */ /* 0x000e620008000800 */
[----:B------:R-:W-:Y:S01]  /*115b0*/  SHF.R.S32.HI R10, RZ, 0x1f, R13 ;  /* 0x0000001fff0a7819 */ /* 0x000fe2000001140d */
[----:B------:R4:W-:Y:S01]  /*115c0*/  @P6 STG.E.U8 desc[UR22][R8.64], R11 ;  /* 0x0000000b08006986 */ /* 0x0009e2000c101116 */
[----:B------:R-:W-:Y:S01]  /*115d0*/  IADD3 R6, P6, PT, R13, R0, RZ ;  /* 0x000000000d067210 */ /* 0x000fe20007fde0ff */
[----:B------:R-:W1:Y:S01]  /*115e0*/  LDCU UR14, c[0x0][0x398] ;  /* 0x00007300ff0e77ac */ /* 0x000e620008000800 */
[----:B------:R-:W-:Y:S01]  /*115f0*/  ISETP.LT.AND P1, PT, R246, UR9, !P3 ;  /* 0x00000009f6007c0c */ /* 0x000fe2000df21270 */
[----:B------:R0:W-:Y:S01]  /*11600*/  @P5 STG.E.U8 desc[UR22][R4.64], R15 ;  /* 0x0000000f04005986 */ /* 0x0001e2000c101116 */
[----:B------:R-:W-:Y:S01]  /*11610*/  ISETP.GE.AND P2, PT, R14, UR4, PT ;  /* 0x000000040e007c0c */ /* 0x000fe2000bf46270 */
[----:B------:R-:W1:Y:S01]  /*11620*/  LDCU UR4, c[0x0][0x39c] ;  /* 0x00007380ff0477ac */ /* 0x000e620008000800 */
[----:B------:R-:W-:Y:S01]  /*11630*/  ISETP.LT.AND P5, PT, R245, UR10, !P3 ;  /* 0x0000000af5007c0c */ /* 0x000fe2000dfa1270 */
[----:B------:R-:W-:Y:S01]  /*11640*/  IMAD.X R7, R10, 0x1, R200, P6 ;  /* 0x000000010a077824 */ /* 0x000fe200030e06c8 */
[----:B------:R-:W1:Y:S01]  /*11650*/  LDCU UR9, c[0x0][0x398] ;  /* 0x00007300ff0977ac */ /* 0x000e620008000800 */
[----:B----4-:R-:W-:-:S02]  /*11660*/  IADD3 R8, P6, PT, R13, R2, RZ ;  /* 0x000000020d087210 */ /* 0x010fc40007fde0ff */
[----:B------:R-:W-:Y:S01]  /*11670*/  F2FP.SATFINITE.E4M3.F32.PACK_AB_MERGE_C R163, R163, R162, RZ ;  /* 0x000000a2a3a3723e */ /* 0x000fe200048070ff */
[----:B------:R-:W-:Y:S01]  /*11680*/  VIADD R12, R249, 0x22 ;  /* 0x00000022f90c7836 */ /* 0x000fe20000000000 */
[----:B------:R-:W4:Y:S01]  /*11690*/  LDCU UR10, c[0x0][0x398] ;  /* 0x00007300ff0a77ac */ /* 0x000f220008000800 */
[----:B------:R-:W-:Y:S01]  /*116a0*/  IMAD.X R9, R10, 0x1, R199, P6 ;  /* 0x000000010a097824 */ /* 0x000fe200030e06c7 */
[----:B0-----:R-:W-:Y:S02]  /*116b0*/  ISETP.LT.AND P6, PT, R242, UR6, !P3 ;  /* 0x00000006f2007c0c */ /* 0x001fe4000dfc1270 */
[----:B------:R-:W-:Y:S01]  /*116c0*/  F2FP.SATFINITE.E4M3.F32.PACK_AB_MERGE_C R99, R99, R98, RZ ;  /* 0x000000626363723e */ /* 0x000fe200048070ff */
[----:B------:R-:W0:Y:S01]  /*116d0*/  LDCU UR6, c[0x0][0x398] ;  /* 0x00007300ff0677ac */ /* 0x000e220008000800 */
[----:B-1----:R-:W-:Y:S01]  /*116e0*/  ISETP.LT.AND P3, PT, R241, UR9, !P3 ;  /* 0x00000009f1007c0c */ /* 0x002fe2000df61270 */
[----:B------:R-:W1:Y:S01]  /*116f0*/  LDCU UR9, c[0x0][0x398] ;  /* 0x00007300ff0977ac */ /* 0x000e620008000800 */
[----:B------:R-:W-:-:S02]  /*11700*/  F2FP.SATFINITE.E4M3.F32.PACK_AB_MERGE_C R35, R35, R34, RZ ;  /* 0x000000222323723e */ /* 0x000fc400048070ff */
[----:B------:R-:W-:-:S04]  /*11710*/  PRMT R15, R163, 0x9910, RZ ;  /* 0x00009910a30f7816 */ /* 0x000fc800000000ff */
[----:B------:R-:W-:Y:S02]  /*11720*/  SHF.R.S32.HI R15, RZ, 0x8, R15 ;  /* 0x00000008ff0f7819 */ /* 0x000fe4000001140f */
[----:B------:R-:W-:Y:S02]  /*11730*/  F2FP.SATFINITE.E4M3.F32.PACK_AB_MERGE_C R165, R165, R164, RZ ;  /* 0x000000a4a5a5723e */ /* 0x000fe400048070ff */
[----:B------:R-:W-:Y:S02]  /*11740*/  F2FP.SATFINITE.E4M3.F32.PACK_AB_MERGE_C R101, R101, R100, RZ ;  /* 0x000000646565723e */ /* 0x000fe400048070ff */
[----:B------:R-:W-:Y:S02]  /*11750*/  F2FP.SATFINITE.E4M3.F32.PACK_AB_MERGE_C R37, R37, R36, RZ ;  /* 0x000000242525723e */ /* 0x000fe400048070ff */
[----:B------:R-:W-:Y:S02]  /*11760*/  F2FP.SATFINITE.E4M3.F32.PACK_AB_MERGE_C R167, R167, R166, RZ ;  /* 0x000000a6a7a7723e */ /* 0x000fe400048070ff */
[----:B------:R-:W-:-:S02]  /*11770*/  F2FP.SATFINITE.E4M3.F32.PACK_AB_MERGE_C R103, R103, R102, RZ ;  /* 0x000000666767723e */ /* 0x000fc400048070ff */
[----:B--2---:R-:W-:-:S05]  /*11780*/  F2FP.SATFINITE.E4M3.F32.PACK_AB_MERGE_C R11, R238, R213, RZ ;  /* 0x000000d5ee0b723e */ /* 0x004fca00048070ff */
[----:B------:R2:W-:Y:S04]  /*11790*/  @P1 STG.E.U8 desc[UR22][R6.64], R11 ;  /* 0x0000000b06001986 */ /* 0x0005e8000c101116 */
[----:B------:R0:W-:Y:S01]  /*117a0*/  @P5 STG.E.U8 desc[UR22][R8.64], R163 ;  /* 0x000000a308005986 */ /* 0x0001e2000c101116 */
[----:B------:R-:W-:Y:S02]  /*117b0*/  IADD3 R4, P5, PT, R13, R196, RZ ;  /* 0x000000c40d047210 */ /* 0x000fe40007fbe0ff */
[----:B------:R-:W-:Y:S01]  /*117c0*/  ISETP.GE.AND P1, PT, R12, UR4, PT ;  /* 0x000000040c007c0c */ /* 0x000fe2000bf26270 */
[----:B------:R-:W1:Y:S02]  /*117d0*/  LDCU UR4, c[0x0][0x398] ;  /* 0x00007300ff0477ac */ /* 0x000e640008000800 */
[----:B------:R-:W-:-:S05]  /*117e0*/  IMAD.X R5, R10, 0x1, R3, P5 ;  /* 0x000000010a057824 */ /* 0x000fca00028e0603 */
[----:B------:R1:W-:Y:S01]  /*117f0*/  @P6 STG.E.U8 desc[UR22][R4.64], R99 ;  /* 0x0000006304006986 */ /* 0x0003e2000c101116 */
[C---:B--2---:R-:W-:Y:S01]  /*11800*/  IADD3 R6, P6, PT, R13.reuse, R198, RZ ;  /* 0x000000c60d067210 */ /* 0x044fe20007fde0ff */
[----:B------:R-:W-:-:S04]  /*11810*/  VIADD R13, R13, UR30 ;  /* 0x0000001e0d0d7c36 */ /* 0x000fc80008000000 */
[----:B------:R-:W-:Y:S01]  /*11820*/  IMAD.X R7, R10, 0x1, R197, P6 ;  /* 0x000000010a077824 */ /* 0x000fe200030e06c5 */
[----:B------:R-:W-:Y:S02]  /*11830*/  SHF.R.S32.HI R12, RZ, 0x1f, R13 ;  /* 0x0000001fff0c7819 */ /* 0x000fe4000001140d */
[C---:B0-----:R-:W-:Y:S02]  /*11840*/  IADD3 R8, P6, PT, R13.reuse, R0, RZ ;  /* 0x000000000d087210 */ /* 0x041fe40007fde0ff */
[----:B----4-:R-:W-:Y:S01]  /*11850*/  ISETP.LT.AND P5, PT, R246, UR10, !P4 ;  /* 0x0000000af6007c0c */ /* 0x010fe2000e7a1270 */
[----:B------:R0:W-:Y:S02]  /*11860*/  @P3 STG.E.U8 desc[UR22][R6.64], R35 ;  /* 0x0000002306003986 */ /* 0x0001e4000c101116 */
[----:B------:R-:W-:Y:S01]  /*11870*/  IMAD.X R9, R12, 0x1, R200, P6 ;  /* 0x000000010c097824 */ /* 0x000fe200030e06c8 */
[----:B-1----:R-:W-:Y:S01]  /*11880*/  IADD3 R4, P6, PT, R13, R2, RZ ;  /* 0x000000020d047210 */ /* 0x002fe20007fde0ff */
[----:B------:R-:W1:Y:S01]  /*11890*/  LDCU UR10, c[0x0][0x398] ;  /* 0x00007300ff0a77ac */ /* 0x000e620008000800 */
[----:B------:R-:W-:-:S02]  /*118a0*/  PRMT R11, R11, 0x9910, RZ ;  /* 0x000099100b0b7816 */ /* 0x000fc400000000ff */
[----:B------:R-:W-:Y:S01]  /*118b0*/  ISETP.LT.AND P3, PT, R245, UR4, !P4 ;  /* 0x00000004f5007c0c */ /* 0x000fe2000e761270 */
[----:B------:R-:W-:Y:S01]  /*118c0*/  IMAD.X R5, R12, 0x1, R199, P6 ;  /* 0x000000010c057824 */ /* 0x000fe200030e06c7 */
[----:B------:R-:W-:Y:S01]  /*118d0*/  SHF.R.S32.HI R11, RZ, 0x8, R11 ;  /* 0x00000008ff0b7819 */ /* 0x000fe2000001140b */
[----:B------:R-:W2:Y:S01]  /*118e0*/  LDCU UR4, c[0x0][0x39c] ;  /* 0x00007380ff0477ac */ /* 0x000ea20008000800 */
[----:B0-----:R-:W-:-:S03]  /*118f0*/  IADD3 R6, P6, PT, R13, R196, RZ ;  /* 0x000000c40d067210 */ /* 0x001fc60007fde0ff */
[----:B------:R0:W-:Y:S01]  /*11900*/  @P5 STG.E.U8 desc[UR22][R8.64], R11 ;  /* 0x0000000b08005986 */ /* 0x0001e2000c101116 */
[----:B------:R-:W-:Y:S01]  /*11910*/  ISETP.LT.AND P5, PT, R242, UR6, !P4 ;  /* 0x00000006f2007c0c */ /* 0x000fe2000e7a1270 */
[----:B------:R-:W4:Y:S01]  /*11920*/  LDCU UR6, c[0x0][0x39c] ;  /* 0x00007380ff0677ac */ /* 0x000f220008000800 */
[----:B------:R-:W-:Y:S01]  /*11930*/  PRMT R10, R99, 0x9910, RZ ;  /* 0x00009910630a7816 */ /* 0x000fe200000000ff */
[----:B------:R-:W-:Y:S01]  /*11940*/  IMAD.X R7, R12, 0x1, R3, P6 ;  /* 0x000000010c077824 */ /* 0x000fe200030e0603 */
[----:B------:R-:W-:Y:S01]  /*11950*/  ISETP.LT.AND P6, PT, R241, UR9, !P4 ;  /* 0x00000009f1007c0c */ /* 0x000fe2000e7c1270 */
[----:B------:R1:W-:Y:S01]  /*11960*/  @P3 STG.E.U8 desc[UR22][R4.64], R15 ;  /* 0x0000000f04003986 */ /* 0x0003e2000c101116 */
[----:B------:R-:W2:Y:S01]  /*11970*/  LDCU UR9, c[0x0][0x398] ;  /* 0x00007300ff0977ac */ /* 0x000ea20008000800 */
[----:B0-----:R-:W-:Y:S02]  /*11980*/  SHF.R.S32.HI R11, RZ, 0x8, R10 ;  /* 0x00000008ff0b7819 */ /* 0x001fe4000001140a */
[----:B------:R-:W-:-:S02]  /*11990*/  IADD3 R8, P3, PT, R13, R198, RZ ;  /* 0x000000c60d087210 */ /* 0x000fc40007f7e0ff */
[----:B------:R-:W-:Y:S01]  /*119a0*/  PRMT R10, R35, 0x9910, RZ ;  /* 0x00009910230a7816 */ /* 0x000fe200000000ff */
[----:B------:R-:W-:Y:S02]  /*119b0*/  VIADD R13, R13, UR30 ;  /* 0x0000001e0d0d7c36 */ /* 0x000fe40008000000 */
[----:B------:R-:W-:Y:S01]  /*119c0*/  IMAD.X R9, R12, 0x1, R197, P3 ;  /* 0x000000010c097824 */ /* 0x000fe200018e06c5 */
[----:B-1----:R-:W-:Y:S02]  /*119d0*/  SHF.R.S32.HI R15, RZ, 0x8, R10 ;  /* 0x00000008ff0f7819 */ /* 0x002fe4000001140a */
[----:B------:R-:W-:Y:S01]  /*119e0*/  ISETP.LT.AND P4, PT, R246, UR10, !P2 ;  /* 0x0000000af6007c0c */ /* 0x000fe2000d781270 */
[----:B------:R0:W-:Y:S01]  /*119f0*/  @P5 STG.E.U8 desc[UR22][R6.64], R11 ;  /* 0x0000000b06005986 */ /* 0x0001e2000c101116 */
[----:B------:R-:W-:Y:S02]  /*11a00*/  ISETP.LT.AND P3, PT, R245, UR12, !P2 ;  /* 0x0000000cf5007c0c */ /* 0x000fe4000d761270 */
[----:B------:R-:W-:Y:S01]  /*11a10*/  SHF.R.S32.HI R12, RZ, 0x1f, R13 ;  /* 0x0000001fff0c7819 */ /* 0x000fe2000001140d */
[----:B------:R-:W-:Y:S01]  /*11a20*/  @P6 STG.E.U8 desc[UR22][R8.64], R15 ;  /* 0x0000000f08006986 */ /* 0x000fe2000c101116 */
[----:B------:R-:W-:Y:S01]  /*11a30*/  IADD3 R4, P5, PT, R13, R0, RZ ;  /* 0x000000000d047210 */ /* 0x000fe20007fbe0ff */
[----:B------:R-:W-:Y:S01]  /*11a40*/  VIADD R10, R249, 0x23 ;  /* 0x00000023f90a7836 */ /* 0x000fe20000000000 */
[----:B------:R-:W1:Y:S01]  /*11a50*/  LDCU UR10, c[0x0][0x398] ;  /* 0x00007300ff0a77ac */ /* 0x000e620008000800 */
[----:B------:R-:W-:Y:S01]  /*11a60*/  F2FP.SATFINITE.E4M3.F32.PACK_AB_MERGE_C R39, R39, R38, RZ ;  /* 0x000000262727723e */ /* 0x000fe200048070ff */
[----:B------:R-:W1:Y:S01]  /*11a70*/  LDCU UR12, c[0x0][0x398] ;  /* 0x00007300ff0c77ac */ /* 0x000e620008000800 */
[----:B0-----:R-:W-:Y:S01]  /*11a80*/  IADD3 R6, P6, PT, R13, R2, RZ ;  /* 0x000000020d067210 */ /* 0x001fe20007fde0ff */
[----:B------:R-:W-:-:S02]  /*11a90*/  IMAD.X R5, R12, 0x1, R200, P5 ;  /* 0x000000010c057824 */ /* 0x000fc400028e06c8 */
[----:B------:R-:W-:Y:S02]  /*11aa0*/  VIADD R11, R249, 0x24 ;  /* 0x00000024f90b7836 */ /* 0x000fe40000000000 */
[----:B------:R-:W-:Y:S01]  /*11ab0*/  IMAD.X R7, R12, 0x1, R199, P6 ;  /* 0x000000010c077824 */ /* 0x000fe200030e06c7 */
[----:B------:R-:W-:Y:S01]  /*11ac0*/  ISETP.LT.AND P5, PT, R242, UR14, !P2 ;  /* 0x0000000ef2007c0c */ /* 0x000fe2000d7a1270 */
[----:B------:R0:W-:Y:S01]  /*11ad0*/  @P4 STG.E.U8 desc[UR22][R4.64], R17 ;  /* 0x0000001104004986 */ /* 0x0001e2000c101116 */
[----:B--2---:R-:W-:Y:S01]  /*11ae0*/  ISETP.GE.AND P4, PT, R10, UR4, PT ;  /* 0x000000040a007c0c */ /* 0x004fe2000bf86270 */
[----:B------:R-:W2:Y:S02]  /*11af0*/  LDCU UR4, c[0x0][0x39c] ;  /* 0x00007380ff0477ac */ /* 0x000ea40008000800 */
[----:B------:R1:W-:Y:S01]  /*11b00*/  @P3 STG.E.U8 desc[UR22][R6.64], R165 ;  /* 0x000000a506003986 */ /* 0x0003e2000c101116 */
[----:B----4-:R-:W-:Y:S01]  /*11b10*/  ISETP.GE.AND P3, PT, R11, UR6, PT ;  /* 0x000000060b007c0c */ /* 0x010fe2000bf66270 */
[----:B------:R-:W4:Y:S01]  /*11b20*/  LDCU UR6, c[0x0][0x398] ;  /* 0x00007300ff0677ac */ /* 0x000f220008000800 */
[----:B------:R-:W-:-:S02]  /*11b30*/  IADD3 R10, P6, PT, R13, R196, RZ ;  /* 0x000000c40d0a7210 */ /* 0x000fc40007fde0ff */
[----:B------:R-:W-:Y:S01]  /*11b40*/  ISETP.LT.AND P2, PT, R241, UR16, !P2 ;  /* 0x00000010f1007c0c */ /* 0x000fe2000d741270 */
[----:B------:R-:W2:Y:S02]  /*11b50*/  LDCU UR14, c[0x0][0x398] ;  /* 0x00007300ff0e77ac */ /* 0x000ea40008000800 */
[----:B------:R-:W-:Y:S01]  /*11b60*/  IMAD.X R11, R12, 0x1, R3, P6 ;  /* 0x000000010c0b7824 */ /* 0x000fe200030e0603 */
[C---:B0-----:R-:W-:Y:S01]  /*11b70*/  IADD3 R4, P6, PT, R13.reuse, R198, RZ ;  /* 0x000000c60d047210 */ /* 0x041fe20007fde0ff */
[----:B------:R-:W-:Y:S01]  /*11b80*/  VIADD R13, R13, UR30 ;  /* 0x0000001e0d0d7c36 */ /* 0x000fe20008000000 */
[----:B------:R-:W-:Y:S01]  /*11b90*/  PRMT R8, R17, 0x9910, RZ ;  /* 0x0000991011087816 */ /* 0x000fe200000000ff */
[----:B------:R-:W0:Y:S01]  /*11ba0*/  LDCU UR16, c[0x0][0x398] ;  /* 0x00007300ff1077ac */ /* 0x000e220008000800 */
[----:B------:R2:W-:Y:S01]  /*11bb0*/  @P5 STG.E.U8 desc[UR22][R10.64], R101 ;  /* 0x000000650a005986 */ /* 0x0005e2000c101116 */
[----:B------:R-:W-:Y:S01]  /*11bc0*/  ISETP.LT.AND P5, PT, R246, UR9, !P0 ;  /* 0x00000009f6007c0c */ /* 0x000fe2000c7a1270 */
[----:B------:R-:W-:Y:S01]  /*11bd0*/  IMAD.X R5, R12, 0x1, R197, P6 ;  /* 0x000000010c057824 */ /* 0x000fe200030e06c5 */
[----:B------:R-:W-:Y:S01]  /*11be0*/  SHF.R.S32.HI R12, RZ, 0x1f, R13 ;  /* 0x0000001fff0c7819 */ /* 0x000fe2000001140d */
[----:B------:R-:W0:Y:S01]  /*11bf0*/  LDCU UR9, c[0x0][0x398] ;  /* 0x00007300ff0977ac */ /* 0x000e220008000800 */
[----:B-1----:R-:W-:-:S02]  /*11c00*/  IADD3 R6, P6, PT, R13, R0, RZ ;  /* 0x000000000d067210 */ /* 0x002fc40007fde0ff */
[----:B------:R1:W-:Y:S01]  /*11c10*/  @P2 STG.E.U8 desc[UR22][R4.64], R37 ;  /* 0x0000002504002986 */ /* 0x0003e2000c101116 */
[----:B----4-:R-:W-:Y:S01]  /*11c20*/  ISETP.LT.AND P2, PT, R245, UR6, !P0 ;  /* 0x00000006f5007c0c */ /* 0x010fe2000c741270 */
[----:B------:R-:W4:Y:S01]  /*11c30*/  LDCU UR6, c[0x0][0x398] ;  /* 0x00007300ff0677ac */ /* 0x000f220008000800 */
[----:B------:R-:W-:Y:S01]  /*11c40*/  IMAD.X R7, R12, 0x1, R200, P6 ;  /* 0x000000010c077824 */ /* 0x000fe200030e06c8 */
[----:B--2---:R-:W-:Y:S02]  /*11c50*/  SHF.R.S32.HI R11, RZ, 0x8, R8 ;  /* 0x00000008ff0b7819 */ /* 0x004fe40000011408 */
[----:B------:R-:W-:Y:S02]  /*11c60*/  IADD3 R8, P6, PT, R13, R2, RZ ;  /* 0x000000020d087210 */ /* 0x000fe40007fde0ff */
[----:B------:R-:W-:Y:S01]  /*11c70*/  PRMT R15, R165, 0x9910, RZ ;  /* 0x00009910a50f7816 */ /* 0x000fe200000000ff */
[----:B------:R2:W-:Y:S01]  /*11c80*/  @P5 STG.E.U8 desc[UR22][R6.64], R11 ;  /* 0x0000000b06005986 */ /* 0x0005e2000c101116 */
[----:B------:R-:W-:Y:S01]  /*11c90*/  ISETP.LT.AND P5, PT, R242, UR10, !P0 ;  /* 0x0000000af2007c0c */ /* 0x000fe2000c7a1270 */
[C---:B------:R-:W-:Y:S01]  /*11ca0*/  IMAD.X R9, R12.reuse, 0x1, R199, P6 ;  /* 0x000000010c097824 */ /* 0x040fe200030e06c7 */
[----:B------:R-:W-:Y:S01]  /*11cb0*/  SHF.R.S32.HI R15, RZ, 0x8, R15 ;  /* 0x00000008ff0f7819 */ /* 0x000fe2000001140f */
[----:B-1----:R-:W-:Y:S01]  /*11cc0*/  VIADD R5, R249, 0x25 ;  /* 0x00000025f9057836 */ /* 0x002fe20000000000 */
[----:B------:R-:W-:Y:S01]  /*11cd0*/  IADD3 R4, P6, PT, R13, R196, RZ ;  /* 0x000000c40d047210 */ /* 0x000fe20007fde0ff */
[----:B------:R-:W1:Y:S01]  /*11ce0*/  LDCU UR10, c[0x0][0x398] ;  /* 0x00007300ff0a77ac */ /* 0x000e620008000800 */
[----:B------:R-:W-:Y:S01]  /*11cf0*/  PRMT R10, R101, 0x9910, RZ ;  /* 0x00009910650a7816 */ /* 0x000fe200000000ff */
[----:B------:R3:W-:Y:S01]  /*11d00*/  @P2 STG.E.U8 desc[UR22][R8.64], R15 ;  /* 0x0000000f08002986 */ /* 0x0007e2000c101116 */
[----:B------:R-:W-:Y:S01]  /*11d10*/  ISETP.GE.AND P2, PT, R5, UR4, PT ;  /* 0x0000000405007c0c */ /* 0x000fe2000bf46270 */
[----:B------:R-:W-:Y:S01]  /*11d20*/  IMAD.X R5, R12, 0x1, R3, P6 ;  /* 0x000000010c057824 */ /* 0x000fe200030e0603 */
[----:B0-----:R-:W-:Y:S01]  /*11d30*/  ISETP.LT.AND P0, PT, R241, UR9, !P0 ;  /* 0x00000009f1007c0c */ /* 0x001fe2000c701270 */
[----:B------:R-:W0:Y:S01]  /*11d40*/  LDCU UR9, c[0x0][0x398] ;  /* 0x00007300ff0977ac */ /* 0x000e220008000800 */
[----:B--2---:R-:W-:-:S02]  /*11d50*/  SHF.R.S32.HI R11, RZ, 0x8, R10 ;  /* 0x00000008ff0b7819 */ /* 0x004fc4000001140a */
[----:B------:R-:W-:Y:S01]  /*11d60*/  PRMT R7, R37, 0x9910, RZ ;  /* 0x0000991025077816 */ /* 0x000fe200000000ff */
[----:B------:R-:W2:Y:S01]  /*11d70*/  LDCU UR4, c[0x0][0x39c] ;  /* 0x00007380ff0477ac */ /* 0x000ea20008000800 */
[C---:B------:R-:W-:Y:S01]  /*11d80*/  IADD3 R6, P6, PT, R13.reuse, R198, RZ ;  /* 0x000000c60d067210 */ /* 0x040fe20007fde0ff */
[----:B------:R-:W-:Y:S01]  /*11d90*/  VIADD R13, R13, UR30 ;  /* 0x0000001e0d0d7c36 */ /* 0x000fe20008000000 */
[----:B------:R0:W-:Y:S01]  /*11da0*/  @P5 STG.E.U8 desc[UR22][R4.64], R11 ;  /* 0x0000000b04005986 */ /* 0x0001e2000c101116 */
[----:B----4-:R-:W-:Y:S01]  /*11db0*/  ISETP.LT.AND P5, PT, R246, UR6, !P1 ;  /* 0x00000006f6007c0c */ /* 0x010fe2000cfa1270 */
[----:B------:R-:W4:Y:S01]  /*11dc0*/  LDCU UR6, c[0x0][0x398] ;  /* 0x00007300ff0677ac */ /* 0x000f220008000800 */
[----:B---3--:R-:W-:Y:S01]  /*11dd0*/  SHF.R.S32.HI R15, RZ, 0x8, R7 ;  /* 0x00000008ff0f7819 */ /* 0x008fe20000011407 */
[----:B------:R-:W-:Y:S01]  /*11de0*/  IMAD.X R7, R12, 0x1, R197, P6 ;  /* 0x000000010c077824 */ /* 0x000fe200030e06c5 */
[----:B------:R-:W-:Y:S02]  /*11df0*/  SHF.R.S32.HI R12, RZ, 0x1f, R13 ;  /* 0x0000001fff0c7819 */ /* 0x000fe4000001140d */
[----:B------:R-:W-:-:S02]  /*11e00*/  IADD3 R8, P6, PT, R13, R0, RZ ;  /* 0x000000000d087210 */ /* 0x000fc40007fde0ff */
[----:B------:R-:W-:-:S03]  /*11e10*/  F2FP.SATFINITE.E4M3.F32.PACK_AB_MERGE_C R17, R215, R214, RZ ;  /* 0x000000d6d711723e */ /* 0x000fc600048070ff */
[----:B------:R-:W-:Y:S01]  /*11e20*/  IMAD.X R9, R12, 0x1, R200, P6 ;  /* 0x000000010c097824 */ /* 0x000fe200030e06c8 */
[----:B------:R3:W-:Y:S01]  /*11e30*/  @P0 STG.E.U8 desc[UR22][R6.64], R15 ;  /* 0x0000000f06000986 */ /* 0x0007e2000c101116 */
[----:B-1----:R-:W-:Y:S01]  /*11e40*/  ISETP.LT.AND P0, PT, R245, UR10, !P1 ;  /* 0x0000000af5007c0c */ /* 0x002fe2000cf01270 */
[----:B------:R-:W1:Y:S02]  /*11e50*/  LDCU UR10, c[0x0][0x398] ;  /* 0x00007300ff0a77ac */ /* 0x000e640008000800 */
[----:B------:R-:W-:Y:S01]  /*11e60*/  @P5 STG.E.U8 desc[UR22][R8.64], R17 ;  /* 0x0000001108005986 */ /* 0x000fe2000c101116 */
[----:B0-----:R-:W-:Y:S01]  /*11e70*/  ISETP.LT.AND P5, PT, R242, UR9, !P1 ;  /* 0x00000009f2007c0c */ /* 0x001fe2000cfa1270 */
[----:B------:R-:W0:Y:S01]  /*11e80*/  LDCU UR9, c[0x0][0x398] ;  /* 0x00007300ff0977ac */ /* 0x000e220008000800 */
[----:B------:R-:W-:-:S05]  /*11e90*/  IADD3 R4, P6, PT, R13, R2, RZ ;  /* 0x000000020d047210 */ /* 0x000fca0007fde0ff */
[----:B------:R-:W-:Y:S01]  /*11ea0*/  IMAD.X R5, R12, 0x1, R199, P6 ;  /* 0x000000010c057824 */ /* 0x000fe200030e06c7 */
[----:B------:R-:W-:Y:S01]  /*11eb0*/  IADD3 R10, P6, PT, R13, R196, RZ ;  /* 0x000000c40d0a7210 */ /* 0x000fe20007fde0ff */
[----:B---3--:R-:W-:-:S03]  /*11ec0*/  VIADD R6, R249, 0x26 ;  /* 0x00000026f9067836 */ /* 0x008fc60000000000 */
[----:B------:R3:W-:Y:S01]  /*11ed0*/  @P0 STG.E.U8 desc[UR22][R4.64], R167 ;  /* 0x000000a704000986 */ /* 0x0007e2000c101116 */
[----:B------:R-:W-:Y:S01]  /*11ee0*/  IMAD.X R11, R12, 0x1, R3, P6 ;  /* 0x000000010c0b7824 */ /* 0x000fe200030e0603 */
[----:B--2---:R-:W-:Y:S01]  /*11ef0*/  ISETP.GE.AND P0, PT, R6, UR4, PT ;  /* 0x0000000406007c0c */ /* 0x004fe2000bf06270 */
[----:B------:R-:W2:Y:S01]  /*11f00*/  LDCU UR4, c[0x0][0x398] ;  /* 0x00007300ff0477ac */ /* 0x000ea20008000800 */
[C---:B------:R-:W-:Y:S01]  /*11f10*/  IADD3 R6, P6, PT, R13.reuse, R198, RZ ;  /* 0x000000c60d067210 */ /* 0x040fe20007fde0ff */
[----:B------:R-:W-:Y:S01]  /*11f20*/  VIADD R15, R13, UR30 ;  /* 0x0000001e0d0f7c36 */ /* 0x000fe20008000000 */
[----:B------:R1:W-:Y:S01]  /*11f30*/  @P5 STG.E.U8 desc[UR22][R10.64], R103 ;  /* 0x000000670a005986 */ /* 0x0003e2000c101116 */
[----:B----4-:R-:W-:Y:S01]  /*11f40*/  ISETP.LT.AND P1, PT, R241, UR6, !P1 ;  /* 0x00000006f1007c0c */ /* 0x010fe2000cf21270 */
[----:B------:R-:W4:Y:S01]  /*11f50*/  LDCU UR6, c[0x0][0x398] ;  /* 0x00007300ff0677ac */ /* 0x000f220008000800 */
[----:B0-----:R-:W-:Y:S01]  /*11f60*/  ISETP.LT.AND P5, PT, R246, UR9, !P4 ;  /* 0x00000009f6007c0c */ /* 0x001fe2000e7a1270 */
[----:B------:R-:W-:Y:S01]  /*11f70*/  IMAD.X R7, R12, 0x1, R197, P6 ;  /* 0x000000010c077824 */ /* 0x000fe200030e06c5 */
[----:B------:R-:W-:Y:S01]  /*11f80*/  SHF.R.S32.HI R14, RZ, 0x1f, R15 ;  /* 0x0000001fff0e7819 */ /* 0x000fe2000001140f */
[----:B------:R-:W0:Y:S01]  /*11f90*/  LDCU UR9, c[0x0][0x398] ;  /* 0x00007300ff0977ac */ /* 0x000e220008000800 */
[----:B---3--:R-:W-:-:S02]  /*11fa0*/  IADD3 R4, P6, PT, R15, R0, RZ ;  /* 0x000000000f047210 */ /* 0x008fc40007fde0ff */
[----:B------:R-:W-:-:S03]  /*11fb0*/  PRMT R13, R17, 0x9910, RZ ;  /* 0x00009910110d7816 */ /* 0x000fc600000000ff */
[----:B------:R-:W-:Y:S01]  /*11fc0*/  IMAD.X R5, R14, 0x1, R200, P6 ;  /* 0x000000010e057824 */ /* 0x000fe200030e06c8 */
[----:B------:R-:W-:Y:S01]  /*11fd0*/  SHF.R.S32.HI R13, RZ, 0x8, R13 ;  /* 0x00000008ff0d7819 */ /* 0x000fe2000001140d */
[----:B------:R3:W-:Y:S01]  /*11fe0*/  @P1 STG.E.U8 desc[UR22][R6.64], R39 ;  /* 0x0000002706001986 */ /* 0x0007e2000c101116 */
[----:B------:R-:W-:-:S03]  /*11ff0*/  IADD3 R8, P6, PT, R15, R2, RZ ;  /* 0x000000020f087210 */ /* 0x000fc60007fde0ff */
[----:B------:R0:W-:Y:S01]  /*12000*/  @P5 STG.E.U8 desc[UR22][R4.64], R13 ;  /* 0x0000000d04005986 */ /* 0x0001e2000c101116 */
[----:B--2---:R-:W-:Y:S02]  /*12010*/  ISETP.LT.AND P5, PT, R245, UR4, !P4 ;  /* 0x00000004f5007c0c */ /* 0x004fe4000e7a1270 */
[----:B-1----:R-:W-:Y:S02]  /*12020*/  PRMT R103, R103, 0x9910, RZ ;  /* 0x0000991067677816 */ /* 0x002fe400000000ff */
[----:B------:R-:W-:Y:S01]  /*12030*/  ISETP.LT.AND P1, PT, R242, UR10, !P4 ;  /* 0x0000000af2007c0c */ /* 0x000fe2000e721270 */
[C---:B------:R-:W-:Y:S01]  /*12040*/  IMAD.X R9, R14.reuse, 0x1, R199, P6 ;  /* 0x000000010e097824 */ /* 0x040fe200030e06c7 */
[----:B------:R-:W-:Y:S01]  /*12050*/  PRMT R11, R167, 0x9910, RZ ;  /* 0x00009910a70b7816 */ /* 0x000fe200000000ff */
[----:B---3--:R-:W-:Y:S01]  /*12060*/  IMAD.MOV.U32 R6, RZ, RZ, R103 ;  /* 0x000000ffff067224 */ /* 0x008fe200078e0067 */
[C---:B------:R-:W-:Y:S01]  /*12070*/  IADD3 R10, P6, PT, R15.reuse, R196, RZ ;  /* 0x000000c40f0a7210 */ /* 0x040fe20007fde0ff */
[----:B------:R-:W-:Y:S01]  /*12080*/  VIADD R17, R15, UR30 ;  /* 0x0000001e0f117c36 */ /* 0x000fe20008000000 */
[----:B------:R-:W-:Y:S01]  /*12090*/  SHF.R.S32.HI R7, RZ, 0x8, R11 ;  /* 0x00000008ff077819 */ /* 0x000fe2000001140b */
[----:B------:R-:W1:Y:S01]  /*120a0*/  LDCU UR10, c[0x0][0x398] ;  /* 0x00007300ff0a77ac */ /* 0x000e620008000800 */
[----:B0-----:R-:W-:Y:S01]  /*120b0*/  SHF.R.S32.HI R13, RZ, 0x8, R6 ;  /* 0x00000008ff0d7819 */ /* 0x001fe20000011406 */
[----:B------:R-:W-:Y:S01]  /*120c0*/  IMAD.X R11, R14, 0x1, R3, P6 ;  /* 0x000000010e0b7824 */ /* 0x000fe200030e0603 */
[----:B------:R-:W-:Y:S01]  /*120d0*/  PRMT R39, R39, 0x9910, RZ ;  /* 0x0000991027277816 */ /* 0x000fe200000000ff */
[----:B------:R0:W-:Y:S01]  /*120e0*/  @P5 STG.E.U8 desc[UR22][R8.64], R7 ;  /* 0x0000000708005986 */ /* 0x0001e2000c101116 */
[----:B------:R-:W-:Y:S01]  /*120f0*/  IADD3 R4, P5, PT, R15, R198, RZ ;  /* 0x000000c60f047210 */ /* 0x000fe20007fbe0ff */
[----:B------:R-:W2:Y:S01]  /*12100*/  LDCU UR4, c[0x0][0x39c] ;  /* 0x00007380ff0477ac */ /* 0x000ea20008000800 */
[----:B----4-:R-:W-:Y:S01]  /*12110*/  ISETP.LT.AND P4, PT, R241, UR6, !P4 ;  /* 0x00000006f1007c0c */ /* 0x010fe2000e781270 */
[----:B------:R3:W-:Y:S01]  /*12120*/  @P1 STG.E.U8 desc[UR22][R10.64], R13 ;  /* 0x0000000d0a001986 */ /* 0x0007e2000c101116 */
[----:B------:R-:W-:-:S02]  /*12130*/  ISETP.LT.AND P1, PT, R246, UR9, !P3 ;  /* 0x00000009f6007c0c */ /* 0x000fc4000df21270 */
[----:B------:R-:W-:Y:S02]  /*12140*/  SHF.R.S32.HI R16, RZ, 0x1f, R17 ;  /* 0x0000001fff107819 */ /* 0x000fe40000011411 */
[----:B------:R-:W-:Y:S01]  /*12150*/  IADD3 R6, P6, PT, R17, R0, RZ ;  /* 0x0000000011067210 */ /* 0x000fe20007fde0ff */
[----:B------:R-:W-:Y:S01]  /*12160*/  IMAD.MOV.U32 R15, RZ, RZ, R39 ;  /* 0x000000ffff0f7224 */ /* 0x000fe200078e0027 */
[----:B------:R-:W-:Y:S01]  /*12170*/  F2FP.SATFINITE.E4M3.F32.PACK_AB_MERGE_C R169, R169, R168, RZ ;  /* 0x000000a8a9a9723e */ /* 0x000fe200048070ff */
[----:B------:R-:W-:Y:S01]  /*12180*/  IMAD.X R5, R14, 0x1, R197, P5 ;  /* 0x000000010e057824 */ /* 0x000fe200028e06c5 */
[----:B------:R-:W-:Y:S01]  /*12190*/  ISETP.LT.AND P5, PT, R245, UR12, !P3 ;  /* 0x0000000cf5007c0c */ /* 0x000fe2000dfa1270 */
[C---:B0-----:R-:W-:Y:S01]  /*121a0*/  IMAD.X R7, R16.reuse, 0x1, R200, P6 ;  /* 0x0000000110077824 */ /* 0x041fe200030e06c8 */
[----:B------:R-:W-:Y:S01]  /*121b0*/  IADD3 R8, P6, PT, R17, R2, RZ ;  /* 0x0000000211087210 */ /* 0x000fe20007fde0ff */
[----:B---3--:R-:W-:Y:S01]  /*121c0*/  VIADD R10, R249, 0x27 ;  /* 0x00000027f90a7836 */ /* 0x008fe20000000000 */
[----:B------:R-:W-:Y:S01]  /*121d0*/  SHF.R.S32.HI R15, RZ, 0x8, R15 ;  /* 0x00000008ff0f7819 */ /* 0x000fe2000001140f */
[----:B------:R-:W0:Y:S02]  /*121e0*/  LDCU UR6, c[0x0][0x39c] ;  /* 0x00007380ff0677ac */ /* 0x000e240008000800 */
[----:B------:R-:W-:-:S02]  /*121f0*/  IMAD.X R9, R16, 0x1, R199, P6 ;  /* 0x0000000110097824 */ /* 0x000fc400030e06c7 */
[----:B------:R-:W-:Y:S01]  /*12200*/  @P4 STG.E.U8 desc[UR22][R4.64], R15 ;  /* 0x0000000f04004986 */ /* 0x000fe2000c101116 */
[----:B--2---:R-:W-:Y:S01]  /*12210*/  ISETP.GE.AND P4, PT, R10, UR4, PT ;  /* 0x000000040a007c0c */ /* 0x004fe2000bf86270 */
[----:B------:R-:W2:Y:S02]  /*12220*/  LDCU UR4, c[0x0][0x398] ;  /* 0x00007300ff0477ac */ /* 0x000ea40008000800 */
[----:B------:R3:W-:Y:S01]  /*12230*/  @P1 STG.E.U8 desc[UR22][R6.64], R19 ;  /* 0x0000001306001986 */ /* 0x0007e2000c101116 */
[----:B-1----:R-:W-:Y:S01]  /*12240*/  ISETP.LT.AND P1, PT, R242, UR10, !P3 ;  /* 0x0000000af2007c0c */ /* 0x002fe2000df21270 */
[----:B------:R-:W1:Y:S02]  /*12250*/  LDCU UR9, c[0x0][0x398] ;  /* 0x00007300ff0977ac */ /* 0x000e640008000800 */
        /* <DEDUP_REMOVED lines=17> */
[----:B0-----:R-:W-:Y:S01]  /*12370*/  ISETP.GE.AND P5, PT, R13, UR6, PT ;  /* 0x000000060d007c0c */ /* 0x001fe2000bfa6270 */
[----:B------:R-:W-:Y:S01]  /*12380*/  IMAD.X R13, R16, 0x1, R197, P6 ;  /* 0x00000001100d7824 */ /* 0x000fe200030e06c5 */
[----:B------:R-:W0:Y:S02]  /*12390*/  LDCU UR6, c[0x0][0x398] ;  /* 0x00007300ff0677ac */ /* 0x000e240008000800 */
[----:B------:R-:W-:-:S02]  /*123a0*/  SHF.R.S32.HI R14, RZ, 0x1f, R17 ;  /* 0x0000001fff0e7819 */ /* 0x000fc40000011411 */
[----:B------:R-:W-:Y:S01]  /*123b0*/  IADD3 R4, P6, PT, R17, R0, RZ ;  /* 0x0000000011047210 */ /* 0x000fe20007fde0ff */
[----:B------:R-:W0:Y:S01]  /*123c0*/  LDCU UR14, c[0x0][0x398] ;  /* 0x00007300ff0e77ac */ /* 0x000e220008000800 */
[----:B-1----:R-:W-:-:S03]  /*123d0*/  ISETP.LT.AND P1, PT, R245, UR9, !P2 ;  /* 0x00000009f5007c0c */ /* 0x002fc6000d721270 */
        /* <DEDUP_REMOVED lines=11> */
[----:B-1----:R-:W-:Y:S01]  /*12490*/  VIADD R13, R17, UR30 ;  /* 0x0000001e110d7c36 */ /* 0x002fe20008000000 */
[----:B------:R-:W-:Y:S01]  /*124a0*/  PRMT R41, R41, 0x9910, RZ ;  /* 0x0000991029297816 */ /* 0x000fe200000000ff */
[----:B------:R1:W-:Y:S01]  /*124b0*/  @P3 STG.E.U8 desc[UR22][R4.64], R11 ;  /* 0x0000000b04003986 */ /* 0x0003e2000c101116 */
[----:B------:R-:W-:-:S03]  /*124c0*/  IMAD.X R9, R14, 0x1, R3, P6 ;  /* 0x000000010e097824 */ /* 0x000fc600030e0603 */
[----:B------:R2:W-:Y:S01]  /*124d0*/  @P1 STG.E.U8 desc[UR22][R6.64], R15 ;  /* 0x0000000f06001986 */ /* 0x0005e2000c101116 */
[----:B0-----:R-:W-:Y:S01]  /*124e0*/  ISETP.LT.AND P1, PT, R242, UR6, !P2 ;  /* 0x00000006f2007c0c */ /* 0x001fe2000d721270 */
[----:B------:R-:W0:Y:S01]  /*124f0*/  LDCU UR6, c[0x0][0x39c] ;  /* 0x00007380ff0677ac */ /* 0x000e220008000800 */
[----:B----4-:R-:W-:Y:S02]  /*12500*/  ISETP.LT.AND P2, PT, R241, UR10, !P2 ;  /* 0x0000000af1007c0c */ /* 0x010fe4000d741270 */
[----:B------:R-:W-:Y:S01]  /*12510*/  ISETP.LT.AND P3, PT, R246, UR12, !P0 ;  /* 0x0000000cf6007c0c */ /* 0x000fe2000c761270 */
[----:B------:R-:W4:Y:S01]  /*12520*/  LDCU UR10, c[0x0][0x398] ;  /* 0x00007300ff0a77ac */ /* 0x000f220008000800 */
[----:B-1----:R-:W-:Y:S01]  /*12530*/  IADD3 R4, P6, PT, R17, R198, RZ ;  /* 0x000000c611047210 */ /* 0x002fe20007fde0ff */
[----:B------:R-:W-:Y:S01]  /*12540*/  IMAD.MOV.U32 R17, RZ, RZ, R41 ;  /* 0x000000ffff117224 */ /* 0x000fe200078e0029 */
[----:B------:R-:W-:Y:S02]  /*12550*/  PRMT R10, R105, 0x9910, RZ ;  /* 0x00009910690a7816 */ /* 0x000fe400000000ff */
[----:B------:R-:W-:Y:S01]  /*12560*/  SHF.R.S32.HI R12, RZ, 0x1f, R13 ;  /* 0x0000001fff0c7819 */ /* 0x000fe2000001140d */
[----:B------:R-:W-:Y:S01]  /*12570*/  IMAD.X R5, R14, 0x1, R197, P6 ;  /* 0x000000010e057824 */ /* 0x000fe200030e06c5 */
[----:B--2---:R-:W-:Y:S01]  /*12580*/  IADD3 R6, P6, PT, R13, R0, RZ ;  /* 0x000000000d067210 */ /* 0x004fe20007fde0ff */
[----:B------:R-:W-:Y:S01]  /*12590*/  VIADD R11, R249, 0x29 ;  /* 0x00000029f90b7836 */ /* 0x000fe20000000000 */
[----:B------:R-:W-:Y:S01]  /*125a0*/  SHF.R.S32.HI R15, RZ, 0x8, R10 ;  /* 0x00000008ff0f7819 */ /* 0x000fe2000001140a */
[----:B------:R-:W1:Y:S01]  /*125b0*/  LDCU UR12, c[0x0][0x398] ;  /* 0x00007300ff0c77ac */ /* 0x000e620008000800 */
[----:B------:R-:W-:Y:S01]  /*125c0*/  SHF.R.S32.HI R17, RZ, 0x8, R17 ;  /* 0x00000008ff117819 */ /* 0x000fe20000011411 */
[----:B------:R-:W-:-:S02]  /*125d0*/  IMAD.X R7, R12, 0x1, R200, P6 ;  /* 0x000000010c077824 */ /* 0x000fc400030e06c8 */
[----:B------:R2:W-:Y:S04]  /*125e0*/  @P1 STG.E.U8 desc[UR22][R8.64], R15 ;  /* 0x0000000f08001986 */ /* 0x0005e8000c101116 */
[----:B------:R0:W-:Y:S04]  /*125f0*/  @P2 STG.E.U8 desc[UR22][R4.64], R17 ;  /* 0x0000001104002986 */ /* 0x0001e8000c101116 */
[----:B------:R0:W-:Y:S01]  /*12600*/  @P3 STG.E.U8 desc[UR22][R6.64], R19 ;  /* 0x0000001306003986 */ /* 0x0001e2000c101116 */
[----:B------:R-:W-:Y:S01]  /*12610*/  ISETP.LT.AND P3, PT, R245, UR9, !P0 ;  /* 0x00000009f5007c0c */ /* 0x000fe2000c761270 */
[----:B------:R-:W1:Y:S01]  /*12620*/  LDCU UR9, c[0x0][0x398] ;  /* 0x00007300ff0977ac */ /* 0x000e620008000800 */
        /* <DEDUP_REMOVED lines=12> */
[----:B------:R-:W-:Y:S01]  /*126f0*/  ISETP.GE.AND P3, PT, R6, UR6, PT ;  /* 0x0000000606007c0c */ /* 0x000fe2000bf66270 */
[----:B------:R-:W2:Y:S01]  /*12700*/  LDCU UR6, c[0x0][0x398] ;  /* 0x00007300ff0677ac */ /* 0x000ea20008000800 */
[----:B------:R-:W-:-:S02]  /*12710*/  IADD3 R6, P6, PT, R13, R198, RZ ;  /* 0x000000c60d067210 */ /* 0x000fc40007fde0ff */
[----:B------:R0:W-:Y:S01]  /*12720*/  @P2 STG.E.U8 desc[UR22][R4.64], R107 ;  /* 0x0000006b04002986 */ /* 0x0001e2000c101116 */
[----:B-1----:R-:W-:Y:S01]  /*12730*/  ISETP.LT.AND P0, PT, R241, UR9, !P0 ;  /* 0x00000009f1007c0c */ /* 0x002fe2000c701270 */
[----:B------:R-:W1:Y:S01]  /*12740*/  LDCU UR9, c[0x0][0x398] ;  /* 0x00007300ff0977ac */ /* 0x000e620008000800 */
[----:B----4-:R-:W-:Y:S01]  /*12750*/  ISETP.LT.AND P2, PT, R246, UR10, !P4 ;  /* 0x0000000af6007c0c */ /* 0x010fe2000e741270 */
[----:B------:R-:W-:Y:S01]  /*12760*/  IMAD.X R7, R12, 0x1, R197, P6 ;  /* 0x000000010c077824 */ /* 0x000fe200030e06c5 */
[----:B------:R-:W-:Y:S01]  /*12770*/  SHF.R.S32.HI R14, RZ, 0x1f, R15 ;  /* 0x0000001fff0e7819 */ /* 0x000fe2000001140f */
[----:B------:R-:W4:Y:S01]  /*12780*/  LDCU UR10, c[0x0][0x398] ;  /* 0x00007300ff0a77ac */ /* 0x000f220008000800 */
[----:B------:R-:W-:Y:S02]  /*12790*/  IADD3 R8, P6, PT, R15, R0, RZ ;  /* 0x000000000f087210 */ /* 0x000fe40007fde0ff */
[----:B------:R-:W-:Y:S01]  /*127a0*/  PRMT R13, R19, 0x9910, RZ ;  /* 0x00009910130d7816 */ /* 0x000fe200000000ff */
[----:B------:R-:W1:Y:S01]  /*127b0*/  LDCU UR14, c[0x0][0x398] ;  /* 0x00007300ff0e77ac */ /* 0x000e620008000800 */
[----:B------:R-:W-:Y:S01]  /*127c0*/  F2FP.SATFINITE.E4M3.F32.PACK_AB_MERGE_C R43, R43, R42, RZ ;  /* 0x0000002a2b2b723e */ /* 0x000fe200048070ff */
[----:B------:R-:W-:Y:S01]  /*127d0*/  IMAD.X R9, R14, 0x1, R200, P6 ;  /* 0x000000010e097824 */ /* 0x000fe200030e06c8 */
[----:B------:R-:W-:-:S02]  /*127e0*/  SHF.R.S32.HI R13, RZ, 0x8, R13 ;  /* 0x00000008ff0d7819 */ /* 0x000fc4000001140d */
[----:B0-----:R-:W-:Y:S01]  /*127f0*/  IADD3 R4, P6, PT, R15, R2, RZ ;  /* 0x000000020f047210 */ /* 0x001fe20007fde0ff */
[----:B------:R-:W-:Y:S01]  /*12800*/  @P0 STG.E.U8 desc[UR22][R6.64], R43 ;  /* 0x0000002b06000986 */ /* 0x000fe2000c101116 */
[----:B--2---:R-:W-:Y:S01]  /*12810*/  ISETP.LT.AND P0, PT, R242, UR6, !P4 ;  /* 0x00000006f2007c0c */ /* 0x004fe2000e701270 */
[----:B------:R-:W0:Y:S02]  /*12820*/  LDCU UR6, c[0x0][0x398] ;  /* 0x00007300ff0677ac */ /* 0x000e240008000800 */
[----:B------:R2:W-:Y:S01]  /*12830*/  @P2 STG.E.U8 desc[UR22][R8.64], R13 ;  /* 0x0000000d08002986 */ /* 0x0005e2000c101116 */
[----:B------:R-:W-:Y:S01]  /*12840*/  ISETP.LT.AND P2, PT, R245, UR4, !P4 ;  /* 0x00000004f5007c0c */ /* 0x000fe2000e741270 */
        /* <DEDUP_REMOVED lines=12> */
[----:B-1----:R-:W-:Y:S01]  /*12910*/  ISETP.LT.AND P0, PT, R241, UR9, !P4 ;  /* 0x00000009f1007c0c */ /* 0x002fe2000e701270 */
[----:B------:R-:W-:Y:S01]  /*12920*/  VIADD R8, R249, 0x2b ;  /* 0x0000002bf9087836 */ /* 0x000fe20000000000 */
[----:B----4-:R-:W-:Y:S01]  /*12930*/  ISETP.LT.AND P2, PT, R246, UR10, !P5 ;  /* 0x0000000af6007c0c */ /* 0x010fe2000ef41270 */
[----:B------:R-:W1:Y:S01]  /*12940*/  LDCU UR9, c[0x0][0x398] ;  /* 0x00007300ff0977ac */ /* 0x000e620008000800 */
[----:B------:R-:W-:Y:S01]  /*12950*/  IADD3 R6, P4, PT, R15, R198, RZ ;  /* 0x000000c60f067210 */ /* 0x000fe20007f9e0ff */
[----:B------:R-:W-:Y:S01]  /*12960*/  IMAD.MOV.U32 R15, RZ, RZ, R43 ;  /* 0x000000ffff0f7224 */ /* 0x000fe200078e002b */
[----:B------:R-:W-:Y:S01]  /*12970*/  SHF.R.S32.HI R12, RZ, 0x1f, R13 ;  /* 0x0000001fff0c7819 */ /* 0x000fe2000001140d */
[----:B------:R-:W4:Y:S01]  /*12980*/  LDCU UR10, c[0x0][0x398] ;  /* 0x00007300ff0a77ac */ /* 0x000f220008000800 */
        /* <DEDUP_REMOVED lines=8> */
[----:B------:R-:W-:-:S03]  /*12a10*/  ISETP.LT.AND P0, PT, R242, UR6, !P5 ;  /* 0x00000006f2007c0c */ /* 0x000fc6000ef01270 */
[C---:B------:R-:W-:Y:S01]  /*12a20*/  IMAD.X R9, R12.reuse, 0x1, R199, P6 ;  /* 0x000000010c097824 */ /* 0x040fe200030e06c7 */
[----:B------:R-:W-:Y:S01]  /*12a30*/  IADD3 R10, P6, PT, R13, R196, RZ ;  /* 0x000000c40d0a7210 */ /* 0x000fe20007fde0ff */
[----:B------:R-:W2:Y:S01]  /*12a40*/  LDCU UR6, c[0x0][0x39c] ;  /* 0x00007380ff0677ac */ /* 0x000ea20008000800 */
[----:B------:R-:W-:Y:S02]  /*12a50*/  F2FP.SATFINITE.E4M3.F32.PACK_AB_MERGE_C R173, R173, R172, RZ ;  /* 0x000000acadad723e */ /* 0x000fe400048070ff */
[----:B------:R-:W-:Y:S01]  /*12a60*/  F2FP.SATFINITE.E4M3.F32.PACK_AB_MERGE_C R109, R109, R108, RZ ;  /* 0x0000006c6d6d723e */ /* 0x000fe200048070ff */
[----:B------:R-:W-:Y:S01]  /*12a70*/  IMAD.X R11, R12, 0x1, R3, P6 ;  /* 0x000000010c0b7824 */ /* 0x000fe200030e0603 */
[----:B---3--:R-:W-:Y:S02]  /*12a80*/  F2FP.SATFINITE.E4M3.F32.PACK_AB_MERGE_C R17, R202, R201, RZ ;  /* 0x000000c9ca11723e */ /* 0x008fe400048070ff */
[----:B------:R-:W3:Y:S04]  /*12a90*/  LDL.LU R201, [R1+0xa8] ;  /* 0x0000a80001c97983 */ /* 0x000ee80000300800 */
[----:B------:R-:W3:Y:S04]  /*12aa0*/  LDL.LU R202, [R1+0xac] ;  /* 0x0000ac0001ca7983 */ /* 0x000ee80000300800 */
[----:B------:R0:W-:Y:S01]  /*12ab0*/  @P2 STG.E.U8 desc[UR22][R4.64], R17 ;  /* 0x0000001104002986 */ /* 0x0001e2000c101116 */
[----:B------:R-:W-:Y:S01]  /*12ac0*/  ISETP.LT.AND P2, PT, R245, UR12, !P5 ;  /* 0x0000000cf5007c0c */ /* 0x000fe2000ef41270 */
[----:B------:R-:W1:Y:S01]  /*12ad0*/  LDCU UR12, c[0x0][0x398] ;  /* 0x00007300ff0c77ac */ /* 0x000e620008000800 */
[----:B0-----:R-:W-:-:S11]  /*12ae0*/  PRMT R17, R17, 0x9910, RZ ;  /* 0x0000991011117816 */ /* 0x001fd600000000ff */
[----:B------:R-:W-:Y:S04]  /*12af0*/  @P2 STG.E.U8 desc[UR22][R8.64], R173 ;  /* 0x000000ad08002986 */ /* 0x000fe8000c101116 */
[----:B------:R0:W-:Y:S02]  /*12b00*/  @P0 STG.E.U8 desc[UR22][R10.64], R109 ;  /* 0x0000006d0a000986 */ /* 0x0001e4000c101116 */
[----:B0-----:R-:W-:Y:S01]  /*12b10*/  IMAD.MOV.U32 R11, RZ, RZ, R17 ;  /* 0x000000ffff0b7224 */ /* 0x001fe200078e0011 */
        /* <DEDUP_REMOVED lines=12> */
[----:B-1----:R-:W-:Y:S02]  /*12be0*/  ISETP.LT.AND P0, PT, R246, UR9, !P1 ;  /* 0x00000009f6007c0c */ /* 0x002fe4000cf01270 */
[----:B------:R-:W-:Y:S01]  /*12bf0*/  PRMT R15, R173, 0x9910, RZ ;  /* 0x00009910ad0f7816 */ /* 0x000fe200000000ff */
[----:B------:R1:W-:Y:S01]  /*12c00*/  @P5 STG.E.U8 desc[UR22][R4.64], R45 ;  /* 0x0000002d04005986 */ /* 0x0003e2000c101116 */
[----:B----4-:R-:W-:Y:S01]  /*12c10*/  ISETP.LT.AND P5, PT, R245, UR10, !P1 ;  /* 0x0000000af5007c0c */ /* 0x010fe2000cfa1270 */
[----:B------:R-:W-:Y:S01]  /*12c20*/  VIADD R9, R249, 0x2d ;  /* 0x0000002df9097836 */ /* 0x000fe20000000000 */
[----:B------:R-:W-:Y:S01]  /*12c30*/  SHF.R.S32.HI R12, RZ, 0x1f, R13 ;  /* 0x0000001fff0c7819 */ /* 0x000fe2000001140d */
[----:B------:R-:W4:Y:S01]  /*12c40*/  LDCU UR9, c[0x0][0x398] ;  /* 0x00007300ff0977ac */ /* 0x000f220008000800 */
[----:B------:R-:W-:-:S02]  /*12c50*/  IADD3 R6, P2, PT, R13, R0, RZ ;  /* 0x000000000d067210 */ /* 0x000fc40007f5e0ff */
[----:B------:R-:W-:Y:S01]  /*12c60*/  SHF.R.S32.HI R11, RZ, 0x8, R11 ;  /* 0x00000008ff0b7819 */ /* 0x000fe2000001140b */
[----:B------:R-:W0:Y:S01]  /*12c70*/  LDCU UR10, c[0x0][0x398] ;  /* 0x00007300ff0a77ac */ /* 0x000e220008000800 */
[----:B-1----:R-:W-:Y:S01]  /*12c80*/  IADD3 R4, P6, PT, R13, R2, RZ ;  /* 0x000000020d047210 */ /* 0x002fe20007fde0ff */
[----:B------:R-:W-:Y:S01]  /*12c90*/  IMAD.X R7, R12, 0x1, R200, P2 ;  /* 0x000000010c077824 */ /* 0x000fe200010e06c8 */
[----:B------:R-:W-:-:S03]  /*12ca0*/  SHF.R.S32.HI R15, RZ, 0x8, R15 ;  /* 0x00000008ff0f7819 */ /* 0x000fc6000001140f */
[----:B------:R-:W-:Y:S01]  /*12cb0*/  IMAD.X R5, R12, 0x1, R199, P6 ;  /* 0x000000010c057824 */ /* 0x000fe200030e06c7 */
[----:B------:R-:W-:Y:S04]  /*12cc0*/  @P0 STG.E.U8 desc[UR22][R6.64], R11 ;  /* 0x0000000b06000986 */ /* 0x000fe8000c101116 */
[----:B------:R1:W-:Y:S01]  /*12cd0*/  @P5 STG.E.U8 desc[UR22][R4.64], R15 ;  /* 0x0000000f04005986 */ /* 0x0003e2000c101116 */
[----:B------:R-:W-:Y:S02]  /*12ce0*/  IADD3 R8, P5, PT, R13, R196, RZ ;  /* 0x000000c40d087210 */ /* 0x000fe40007fbe0ff */
[----:B------:R-:W-:Y:S01]  /*12cf0*/  ISETP.LT.AND P6, PT, R242, UR12, !P1 ;  /* 0x0000000cf2007c0c */ /* 0x000fe2000cfc1270 */
[----:B------:R-:W-:Y:S01]  /*12d00*/  VIADD R14, R249, 0x2c ;  /* 0x0000002cf90e7836 */ /* 0x000fe20000000000 */
[----:B--2---:R-:W-:Y:S01]  /*12d10*/  ISETP.GE.AND P0, PT, R9, UR6, PT ;  /* 0x0000000609007c0c */ /* 0x004fe2000bf06270 */
[----:B------:R-:W-:Y:S01]  /*12d20*/  IMAD.X R9, R12, 0x1, R3, P5 ;  /* 0x000000010c097824 */ /* 0x000fe200028e0603 */
[----:B0-----:R-:W-:Y:S01]  /*12d30*/  ISETP.LT.AND P5, PT, R241, UR14, !P1 ;  /* 0x0000000ef1007c0c */ /* 0x001fe2000cfa1270 */
[----:B------:R-:W0:Y:S01]  /*12d40*/  LDCU UR6, c[0x0][0x398] ;  /* 0x00007300ff0677ac */ /* 0x000e220008000800 */
[----:B------:R-:W-:-:S02]  /*12d50*/  PRMT R10, R109, 0x9910, RZ ;  /* 0x000099106d0a7816 */ /* 0x000fc400000000ff */
[----:B-1----:R-:W-:Y:S02]  /*12d60*/  IADD3 R4, P1, PT, R13, R198, RZ ;  /* 0x000000c60d047210 */ /* 0x002fe40007f3e0ff */
        /* <DEDUP_REMOVED lines=10> */
[----:B----4-:R-:W-:Y:S01]  /*12e10*/  ISETP.LT.AND P1, PT, R246, UR9, !P3 ;  /* 0x00000009f6007c0c */ /* 0x010fe2000df21270 */
[----:B------:R4:W-:Y:S01]  /*12e20*/  @P5 STG.E.U8 desc[UR22][R4.64], R15 ;  /* 0x0000000f04005986 */ /* 0x0009e2000c101116 */
[----:B------:R-:W-:Y:S01]  /*12e30*/  ISETP.GE.AND P2, PT, R14, UR4, PT ;  /* 0x000000040e007c0c */ /* 0x000fe2000bf46270 */
[----:B------:R-:W1:Y:S01]  /*12e40*/  LDCU UR4, c[0x0][0x39c] ;  /* 0x00007380ff0477ac */ /* 0x000e620008000800 */
[----:B------:R-:W-:Y:S01]  /*12e50*/  ISETP.LT.AND P5, PT, R245, UR10, !P3 ;  /* 0x0000000af5007c0c */ /* 0x000fe2000dfa1270 */
[----:B------:R-:W-:Y:S01]  /*12e60*/  IMAD.X R7, R10, 0x1, R200, P6 ;  /* 0x000000010a077824 */ /* 0x000fe200030e06c8 */
[----:B------:R-:W1:Y:S01]  /*12e70*/  LDCU UR9, c[0x0][0x398] ;  /* 0x00007300ff0977ac */ /* 0x000e620008000800 */
[----:B--2---:R-:W-:-:S02]  /*12e80*/  IADD3 R8, P6, PT, R13, R2, RZ ;  /* 0x000000020d087210 */ /* 0x004fc40007fde0ff */
[----:B------:R-:W-:Y:S01]  /*12e90*/  F2FP.SATFINITE.E4M3.F32.PACK_AB_MERGE_C R175, R175, R174, RZ ;  /* 0x000000aeafaf723e */ /* 0x000fe200048070ff */
[----:B------:R-:W-:Y:S01]  /*12ea0*/  VIADD R12, R249, 0x2e ;  /* 0x0000002ef90c7836 */ /* 0x000fe20000000000 */
[----:B------:R-:W2:Y:S01]  /*12eb0*/  LDCU UR10, c[0x0][0x398] ;  /* 0x00007300ff0a77ac */ /* 0x000ea20008000800 */
[----:B------:R-:W-:Y:S01]  /*12ec0*/  IMAD.X R9, R10, 0x1, R199, P6 ;  /* 0x000000010a097824 */ /* 0x000fe200030e06c7 */
[----:B0-----:R-:W-:Y:S02]  /*12ed0*/  ISETP.LT.AND P6, PT, R242, UR6, !P3 ;  /* 0x00000006f2007c0c */ /* 0x001fe4000dfc1270 */
[----:B------:R-:W-:Y:S01]  /*12ee0*/  F2FP.SATFINITE.E4M3.F32.PACK_AB_MERGE_C R111, R111, R110, RZ ;  /* 0x0000006e6f6f723e */ /* 0x000fe200048070ff */
[----:B------:R-:W0:Y:S01]  /*12ef0*/  LDCU UR6, c[0x0][0x398] ;  /* 0x00007300ff0677ac */ /* 0x000e220008000800 */
[----:B-1----:R-:W-:Y:S01]  /*12f00*/  ISETP.LT.AND P3, PT, R241, UR9, !P3 ;  /* 0x00000009f1007c0c */ /* 0x002fe2000df61270 */
[----:B------:R-:W1:Y:S01]  /*12f10*/  LDCU UR9, c[0x0][0x398] ;  /* 0x00007300ff0977ac */ /* 0x000e620008000800 */
[----:B------:R-:W-:-:S02]  /*12f20*/  F2FP.SATFINITE.E4M3.F32.PACK_AB_MERGE_C R47, R47, R46, RZ ;  /* 0x0000002e2f2f723e */ /* 0x000fc400048070ff */
[----:B----4-:R-:W-:-:S04]  /*12f30*/  PRMT R15, R175, 0x9910, RZ ;  /* 0x00009910af0f7816 */ /* 0x010fc800000000ff */
[----:B------:R-:W-:Y:S02]  /*12f40*/  SHF.R.S32.HI R15, RZ, 0x8, R15 ;  /* 0x00000008ff0f7819 */ /* 0x000fe4000001140f */
[----:B------:R-:W-:Y:S02]  /*12f50*/  F2FP.SATFINITE.E4M3.F32.PACK_AB_MERGE_C R177, R177, R176, RZ ;  /* 0x000000b0b1b1723e */ /* 0x000fe400048070ff */
[----:B------:R-:W-:Y:S02]  /*12f60*/  F2FP.SATFINITE.E4M3.F32.PACK_AB_MERGE_C R113, R113, R112, RZ ;  /* 0x000000707171723e */ /* 0x000fe400048070ff */
[----:B------:R-:W-:Y:S02]  /*12f70*/  F2FP.SATFINITE.E4M3.F32.PACK_AB_MERGE_C R49, R49, R48, RZ ;  /* 0x000000303131723e */ /* 0x000fe400048070ff */
[----:B------:R-:W-:Y:S02]  /*12f80*/  F2FP.SATFINITE.E4M3.F32.PACK_AB_MERGE_C R179, R179, R178, RZ ;  /* 0x000000b2b3b3723e */ /* 0x000fe400048070ff */
[----:B------:R-:W-:-:S02]  /*12f90*/  F2FP.SATFINITE.E4M3.F32.PACK_AB_MERGE_C R115, R115, R114, RZ ;  /* 0x000000727373723e */ /* 0x000fc400048070ff */
[----:B---3--:R-:W-:-:S05]  /*12fa0*/  F2FP.SATFINITE.E4M3.F32.PACK_AB_MERGE_C R11, R202, R201, RZ ;  /* 0x000000c9ca0b723e */ /* 0x008fca00048070ff */
[----:B------:R3:W-:Y:S04]  /*12fb0*/  @P1 STG.E.U8 desc[UR22][R6.64], R11 ;  /* 0x0000000b06001986 */ /* 0x0007e8000c101116 */
[----:B------:R4:W-:Y:S01]  /*12fc0*/  @P5 STG.E.U8 desc[UR22][R8.64], R175 ;  /* 0x000000af08005986 */ /* 0x0009e2000c101116 */
[----:B------:R-:W-:Y:S02]  /*12fd0*/  IADD3 R4, P5, PT, R13, R196, RZ ;  /* 0x000000c40d047210 */ /* 0x000fe40007fbe0ff */
[----:B------:R-:W-:Y:S01]  /*12fe0*/  ISETP.GE.AND P1, PT, R12, UR4, PT ;  /* 0x000000040c007c0c */ /* 0x000fe2000bf26270 */
[----:B------:R-:W0:Y:S02]  /*12ff0*/  LDCU UR4, c[0x0][0x398] ;  /* 0x00007300ff0477ac */ /* 0x000e240008000800 */
[----:B------:R-:W-:-:S05]  /*13000*/  IMAD.X R5, R10, 0x1, R3, P5 ;  /* 0x000000010a057824 */ /* 0x000fca00028e0603 */
[----:B------:R0:W-:Y:S01]  /*13010*/  @P6 STG.E.U8 desc[UR22][R4.64], R111 ;  /* 0x0000006f04006986 */ /* 0x0001e2000c101116 */
[C---:B---3--:R-:W-:Y:S01]  /*13020*/  IADD3 R6, P6, PT, R13.reuse, R198, RZ ;  /* 0x000000c60d067210 */ /* 0x048fe20007fde0ff */
[----:B------:R-:W-:-:S04]  /*13030*/  VIADD R13, R13, UR30 ;  /* 0x0000001e0d0d7c36 */ /* 0x000fc80008000000 */
[----:B------:R-:W-:Y:S01]  /*13040*/  IMAD.X R7, R10, 0x1, R197, P6 ;  /* 0x000000010a077824 */ /* 0x000fe200030e06c5 */
[----:B------:R-:W-:Y:S02]  /*13050*/  SHF.R.S32.HI R12, RZ, 0x1f, R13 ;  /* 0x0000001fff0c7819 */ /* 0x000fe4000001140d */
[C---:B----4-:R-:W-:Y:S02]  /*13060*/  IADD3 R8, P6, PT, R13.reuse, R0, RZ ;  /* 0x000000000d087210 */ /* 0x050fe40007fde0ff */
[----:B--2---:R-:W-:Y:S01]  /*13070*/  ISETP.LT.AND P5, PT, R246, UR10, !P4 ;  /* 0x0000000af6007c0c */ /* 0x004fe2000e7a1270 */
[----:B------:R2:W-:Y:S02]  /*13080*/  @P3 STG.E.U8 desc[UR22][R6.64], R47 ;  /* 0x0000002f06003986 */ /* 0x0005e4000c101116 */
[----:B------:R-:W-:Y:S01]  /*13090*/  IMAD.X R9, R12, 0x1, R200, P6 ;  /* 0x000000010c097824 */ /* 0x000fe200030e06c8 */
[----:B0-----:R-:W-:Y:S01]  /*130a0*/  IADD3 R4, P6, PT, R13, R2, RZ ;  /* 0x000000020d047210 */ /* 0x001fe20007fde0ff */
[----:B------:R-:W0:Y:S01]  /*130b0*/  LDCU UR10, c[0x0][0x398] ;  /* 0x00007300ff0a77ac */ /* 0x000e220008000800 */
[----:B------:R-:W-:-:S02]  /*130c0*/  PRMT R11, R11, 0x9910, RZ ;  /* 0x000099100b0b7816 */ /* 0x000fc400000000ff */
[----:B------:R-:W-:Y:S01]  /*130d0*/  ISETP.LT.AND P3, PT, R245, UR4, !P4 ;  /* 0x00000004f5007c0c */ /* 0x000fe2000e761270 */
[----:B------:R-:W-:Y:S01]  /*130e0*/  IMAD.X R5, R12, 0x1, R199, P6 ;  /* 0x000000010c057824 */ /* 0x000fe200030e06c7 */
[----:B------:R-:W-:Y:S01]  /*130f0*/  SHF.R.S32.HI R11, RZ, 0x8, R11 ;  /* 0x00000008ff0b7819 */ /* 0x000fe2000001140b */
[----:B------:R-:W3:Y:S01]  /*13100*/  LDCU UR4, c[0x0][0x39c] ;  /* 0x00007380ff0477ac */ /* 0x000ee20008000800 */
[----:B--2---:R-:W-:-:S03]  /*13110*/  IADD3 R6, P6, PT, R13, R196, RZ ;  /* 0x000000c40d067210 */ /* 0x004fc60007fde0ff */
[----:B------:R2:W-:Y:S01]  /*13120*/  @P5 STG.E.U8 desc[UR22][R8.64], R11 ;  /* 0x0000000b08005986 */ /* 0x0005e2000c101116 */
[----:B------:R-:W-:Y:S01]  /*13130*/  ISETP.LT.AND P5, PT, R242, UR6, !P4 ;  /* 0x00000006f2007c0c */ /* 0x000fe2000e7a1270 */
[----:B------:R-:W4:Y:S01]  /*13140*/  LDCU UR6, c[0x0][0x39c] ;  /* 0x00007380ff0677ac */ /* 0x000f220008000800 */
[----:B------:R-:W-:Y:S01]  /*13150*/  PRMT R10, R111, 0x9910, RZ ;  /* 0x000099106f0a7816 */ /* 0x000fe200000000ff */
[----:B------:R-:W-:Y:S01]  /*13160*/  IMAD.X R7, R12, 0x1, R3, P6 ;  /* 0x000000010c077824 */ /* 0x000fe200030e0603 */
[----:B-1----:R-:W-:Y:S01]  /*13170*/  ISETP.LT.AND P6, PT, R241, UR9, !P4 ;  /* 0x00000009f1007c0c */ /* 0x002fe2000e7c1270 */
[----:B------:R1:W-:Y:S01]  /*13180*/  @P3 STG.E.U8 desc[UR22][R4.64], R15 ;  /* 0x0000000f04003986 */ /* 0x0003e2000c101116 */
[----:B------:R-:W3:Y:S01]  /*13190*/  LDCU UR9, c[0x0][0x398] ;  /* 0x00007300ff0977ac */ /* 0x000ee20008000800 */
[----:B--2---:R-:W-:Y:S02]  /*131a0*/  SHF.R.S32.HI R11, RZ, 0x8, R10 ;  /* 0x00000008ff0b7819 */ /* 0x004fe4000001140a */
[----:B------:R-:W-:-:S02]  /*131b0*/  IADD3 R8, P3, PT, R13, R198, RZ ;  /* 0x000000c60d087210 */ /* 0x000fc40007f7e0ff */
[----:B------:R-:W-:Y:S01]  /*131c0*/  PRMT R10, R47, 0x9910, RZ ;  /* 0x000099102f0a7816 */ /* 0x000fe200000000ff */
[----:B------:R-:W-:Y:S02]  /*131d0*/  VIADD R13, R13, UR30 ;  /* 0x0000001e0d0d7c36 */ /* 0x000fe40008000000 */
[----:B------:R-:W-:Y:S01]  /*131e0*/  IMAD.X R9, R12, 0x1, R197, P3 ;  /* 0x000000010c097824 */ /* 0x000fe200018e06c5 */
[----:B-1----:R-:W-:Y:S02]  /*131f0*/  SHF.R.S32.HI R15, RZ, 0x8, R10 ;  /* 0x00000008ff0f7819 */ /* 0x002fe4000001140a */
[----:B0-----:R-:W-:Y:S01]  /*13200*/  ISETP.LT.AND P4, PT, R246, UR10, !P2 ;  /* 0x0000000af6007c0c */ /* 0x001fe2000d781270 */
[----:B------:R0:W-:Y:S01]  /*13210*/  @P5 STG.E.U8 desc[UR22][R6.64], R11 ;  /* 0x0000000b06005986 */ /* 0x0001e2000c101116 */
[----:B------:R-:W-:Y:S02]  /*13220*/  ISETP.LT.AND P3, PT, R245, UR12, !P2 ;  /* 0x0000000cf5007c0c */ /* 0x000fe4000d761270 */
[----:B------:R-:W-:Y:S01]  /*13230*/  SHF.R.S32.HI R12, RZ, 0x1f, R13 ;  /* 0x0000001fff0c7819 */ /* 0x000fe2000001140d */
[----:B------:R-:W-:Y:S01]  /*13240*/  @P6 STG.E.U8 desc[UR22][R8.64], R15 ;  /* 0x0000000f08006986 */ /* 0x000fe2000c101116 */
[----:B------:R-:W-:Y:S01]  /*13250*/  IADD3 R4, P5, PT, R13, R0, RZ ;  /* 0x000000000d047210 */ /* 0x000fe20007fbe0ff */
[----:B------:R-:W-:Y:S01]  /*13260*/  VIADD R10, R249, 0x2f ;  /* 0x0000002ff90a7836 */ /* 0x000fe20000000000 */
[----:B------:R-:W1:Y:S01]  /*13270*/  LDCU UR10, c[0x0][0x398] ;  /* 0x00007300ff0a77ac */ /* 0x000e620008000800 */
[----:B------:R-:W-:-:S02]  /*13280*/  F2FP.SATFINITE.E4M3.F32.PACK_AB_MERGE_C R51, R51, R50, RZ ;  /* 0x000000323333723e */ /* 0x000fc400048070ff */
[----:B------:R-:W-:Y:S01]  /*13290*/  F2FP.SATFINITE.E4M3.F32.PACK_AB_MERGE_C R181, R181, R180, RZ ;  /* 0x000000b4b5b5723e */ /* 0x000fe200048070ff */
[----:B------:R-:W2:Y:S01]  /*132a0*/  LDCU UR12, c[0x0][0x398] ;  /* 0x00007300ff0c77ac */ /* 0x000ea20008000800 */
[----:B0-----:R-:W-:Y:S01]  /*132b0*/  IADD3 R6, P6, PT, R13, R2, RZ ;  /* 0x000000020d067210 */ /* 0x001fe20007fde0ff */
[C---:B------:R-:W-:Y:S02]  /*132c0*/  IMAD.X R5, R12.reuse, 0x1, R200, P5 ;  /* 0x000000010c057824 */ /* 0x040fe400028e06c8 */
[----:B------:R-:W-:Y:S02]  /*132d0*/  VIADD R11, R249, 0x30 ;  /* 0x00000030f90b7836 */ /* 0x000fe40000000000 */
[----:B------:R-:W-:Y:S01]  /*132e0*/  IMAD.X R7, R12, 0x1, R199, P6 ;  /* 0x000000010c077824 */ /* 0x000fe200030e06c7 */
[----:B------:R-:W-:Y:S01]  /*132f0*/  ISETP.LT.AND P5, PT, R242, UR14, !P2 ;  /* 0x0000000ef2007c0c */ /* 0x000fe2000d7a1270 */
[----:B------:R0:W-:Y:S01]  /*13300*/  @P4 STG.E.U8 desc[UR22][R4.64], R17 ;  /* 0x0000001104004986 */ /* 0x0001e2000c101116 */
[----:B---3--:R-:W-:Y:S01]  /*13310*/  ISETP.GE.AND P4, PT, R10, UR4, PT ;  /* 0x000000040a007c0c */ /* 0x008fe2000bf86270 */
[----:B------:R-:W3:Y:S02]  /*13320*/  LDCU UR4, c[0x0][0x39c] ;  /* 0x00007380ff0477ac */ /* 0x000ee40008000800 */
[----:B------:R1:W-:Y:S01]  /*13330*/  @P3 STG.E.U8 desc[UR22][R6.64], R177 ;  /* 0x000000b106003986 */ /* 0x0003e2000c101116 */
[----:B----4-:R-:W-:Y:S01]  /*13340*/  ISETP.GE.AND P3, PT, R11, UR6, PT ;  /* 0x000000060b007c0c */ /* 0x010fe2000bf66270 */
[----:B------:R-:W4:Y:S01]  /*13350*/  LDCU UR6, c[0x0][0x398] ;  /* 0x00007300ff0677ac */ /* 0x000f220008000800 */
[----:B------:R-:W-:-:S02]  /*13360*/  IADD3 R10, P6, PT, R13, R196, RZ ;  /* 0x000000c40d0a7210 */ /* 0x000fc40007fde0ff */
[----:B------:R-:W-:-:S03]  /*13370*/  ISETP.LT.AND P2, PT, R241, UR16, !P2 ;  /* 0x00000010f1007c0c */ /* 0x000fc6000d741270 */
[----:B------:R-:W-:Y:S01]  /*13380*/  IMAD.X R11, R12, 0x1, R3, P6 ;  /* 0x000000010c0b7824 */ /* 0x000fe200030e0603 */
[C---:B0-----:R-:W-:Y:S01]  /*13390*/  IADD3 R4, P6, PT, R13.reuse, R198, RZ ;  /* 0x000000c60d047210 */ /* 0x041fe20007fde0ff */
[----:B------:R-:W-:-:S03]  /*133a0*/  VIADD R13, R13, UR30 ;  /* 0x0000001e0d0d7c36 */ /* 0x000fc60008000000 */
[----:B------:R0:W-:Y:S01]  /*133b0*/  @P5 STG.E.U8 desc[UR22][R10.64], R113 ;  /* 0x000000710a005986 */ /* 0x0001e2000c101116 */
[----:B------:R-:W-:Y:S01]  /*133c0*/  ISETP.LT.AND P5, PT, R246, UR9, !P0 ;  /* 0x00000009f6007c0c */ /* 0x000fe2000c7a1270 */
[----:B------:R-:W-:Y:S01]  /*133d0*/  IMAD.X R5, R12, 0x1, R197, P6 ;  /* 0x000000010c057824 */ /* 0x000fe200030e06c5 */
[----:B------:R-:W-:Y:S01]  /*133e0*/  SHF.R.S32.HI R12, RZ, 0x1f, R13 ;  /* 0x0000001fff0c7819 */ /* 0x000fe2000001140d */
[----:B------:R-:W2:Y:S01]  /*133f0*/  LDCU UR9, c[0x0][0x398] ;  /* 0x00007300ff0977ac */ /* 0x000ea20008000800 */
[----:B-1----:R-:W-:Y:S02]  /*13400*/  IADD3 R6, P6, PT, R13, R0, RZ ;  /* 0x000000000d067210 */ /* 0x002fe40007fde0ff */
[----:B------:R-:W-:Y:S01]  /*13410*/  PRMT R8, R17, 0x9910, RZ ;  /* 0x0000991011087816 */ /* 0x000fe200000000ff */
[----:B------:R1:W-:Y:S01]  /*13420*/  @P2 STG.E.U8 desc[UR22][R4.64], R49 ;  /* 0x0000003104002986 */ /* 0x0003e2000c101116 */
[----:B----4-:R-:W-:Y:S01]  /*13430*/  ISETP.LT.AND P2, PT, R245, UR6, !P0 ;  /* 0x00000006f5007c0c */ /* 0x010fe2000c741270 */
[----:B------:R-:W-:Y:S01]  /*13440*/  IMAD.X R7, R12, 0x1, R200, P6 ;  /* 0x000000010c077824 */ /* 0x000fe200030e06c8 */
[----:B------:R-:W4:Y:S01]  /*13450*/  LDCU UR6, c[0x0][0x398] ;  /* 0x00007300ff0677ac */ /* 0x000f220008000800 */
[----:B0-----:R-:W-:-:S02]  /*13460*/  SHF.R.S32.HI R11, RZ, 0x8, R8 ;  /* 0x00000008ff0b7819 */ /* 0x001fc40000011408 */
        /* <DEDUP_REMOVED lines=11> */
[----:B---3--:R-:W-:Y:S01]  /*13520*/  ISETP.GE.AND P2, PT, R5, UR4, PT ;  /* 0x0000000405007c0c */ /* 0x008fe2000bf46270 */
[----:B------:R-:W-:Y:S01]  /*13530*/  IMAD.X R5, R12, 0x1, R3, P6 ;  /* 0x000000010c057824 */ /* 0x000fe200030e0603 */
[----:B--2---:R-:W-:Y:S01]  /*13540*/  ISETP.LT.AND P0, PT, R241, UR9, !P0 ;  /* 0x00000009f1007c0c */ /* 0x004fe2000c701270 */
[----:B------:R-:W2:Y:S01]  /*13550*/  LDCU UR9, c[0x0][0x398] ;  /* 0x00007300ff0977ac */ /* 0x000ea20008000800 */
[----:B0-----:R-:W-:-:S02]  /*13560*/  SHF.R.S32.HI R11, RZ, 0x8, R10 ;  /* 0x00000008ff0b7819 */ /* 0x001fc4000001140a */
[----:B------:R-:W-:Y:S01]  /*13570*/  PRMT R7, R49, 0x9910, RZ ;  /* 0x0000991031077816 */ /* 0x000fe200000000ff */
[----:B------:R-:W0:Y:S01]  /*13580*/  LDCU UR4, c[0x0][0x39c] ;  /* 0x00007380ff0477ac */ /* 0x000e220008000800 */
[C---:B------:R-:W-:Y:S01]  /*13590*/  IADD3 R6, P6, PT, R13.reuse, R198, RZ ;  /* 0x000000c60d067210 */ /* 0x040fe20007fde0ff */
[----:B------:R-:W-:Y:S01]  /*135a0*/  VIADD R13, R13, UR30 ;  /* 0x0000001e0d0d7c36 */ /* 0x000fe20008000000 */
[----:B------:R3:W-:Y:S01]  /*135b0*/  @P5 STG.E.U8 desc[UR22][R4.64], R11 ;  /* 0x0000000b04005986 */ /* 0x0007e2000c101116 */
[----:B----4-:R-:W-:Y:S01]  /*135c0*/  ISETP.LT.AND P5, PT, R246, UR6, !P1 ;  /* 0x00000006f6007c0c */ /* 0x010fe2000cfa1270 */
[----:B------:R-:W4:Y:S01]  /*135d0*/  LDCU UR6, c[0x0][0x398] ;  /* 0x00007300ff0677ac */ /* 0x000f220008000800 */
[----:B------:R-:W-:Y:S01]  /*135e0*/  SHF.R.S32.HI R15, RZ, 0x8, R7 ;  /* 0x00000008ff0f7819 */ /* 0x000fe20000011407 */
        /* <DEDUP_REMOVED lines=9> */
[----:B--2---:R-:W-:Y:S01]  /*13680*/  ISETP.LT.AND P5, PT, R242, UR9, !P1 ;  /* 0x00000009f2007c0c */ /* 0x004fe2000cfa1270 */
[----:B------:R-:W2:Y:S01]  /*13690*/  LDCU UR9, c[0x0][0x398] ;  /* 0x00007300ff0977ac */ /* 0x000ea20008000800 */
[----:B---3--:R-:W-:-:S05]  /*136a0*/  IADD3 R4, P6, PT, R13, R2, RZ ;  /* 0x000000020d047210 */ /* 0x008fca0007fde0ff */
[----:B------:R-:W-:Y:S01]  /*136b0*/  IMAD.X R5, R12, 0x1, R199, P6 ;  /* 0x000000010c057824 */ /* 0x000fe200030e06c7 */
[----:B------:R-:W-:Y:S01]  /*136c0*/  IADD3 R10, P6, PT, R13, R196, RZ ;  /* 0x000000c40d0a7210 */ /* 0x000fe20007fde0ff */
[----:B0-----:R-:W-:-:S03]  /*136d0*/  VIADD R6, R249, 0x32 ;  /* 0x00000032f9067836 */ /* 0x001fc60000000000 */
[----:B------:R0:W-:Y:S01]  /*136e0*/  @P0 STG.E.U8 desc[UR22][R4.64], R179 ;  /* 0x000000b304000986 */ /* 0x0001e2000c101116 */
[----:B------:R-:W-:Y:S01]  /*136f0*/  IMAD.X R11, R12, 0x1, R3, P6 ;  /* 0x000000010c0b7824 */ /* 0x000fe200030e0603 */
[----:B------:R-:W-:Y:S01]  /*13700*/  ISETP.GE.AND P0, PT, R6, UR4, PT ;  /* 0x0000000406007c0c */ /* 0x000fe2000bf06270 */
[----:B------:R-:W3:Y:S01]  /*13710*/  LDCU UR4, c[0x0][0x398] ;  /* 0x00007300ff0477ac */ /* 0x000ee20008000800 */
[C---:B------:R-:W-:Y:S01]  /*13720*/  IADD3 R6, P6, PT, R13.reuse, R198, RZ ;  /* 0x000000c60d067210 */ /* 0x040fe20007fde0ff */
[----:B------:R-:W-:Y:S01]  /*13730*/  VIADD R15, R13, UR30 ;  /* 0x0000001e0d0f7c36 */ /* 0x000fe20008000000 */
[----:B------:R1:W-:Y:S01]  /*13740*/  @P5 STG.E.U8 desc[UR22][R10.64], R115 ;  /* 0x000000730a005986 */ /* 0x0003e2000c101116 */
[----:B----4-:R-:W-:Y:S01]  /*13750*/  ISETP.LT.AND P1, PT, R241, UR6, !P1 ;  /* 0x00000006f1007c0c */ /* 0x010fe2000cf21270 */
[----:B------:R-:W4:Y:S01]  /*13760*/  LDCU UR6, c[0x0][0x398] ;  /* 0x00007300ff0677ac */ /* 0x000f220008000800 */
[----:B--2---:R-:W-:Y:S01]  /*13770*/  ISETP.LT.AND P5, PT, R246, UR9, !P4 ;  /* 0x00000009f6007c0c */ /* 0x004fe2000e7a1270 */
[----:B------:R-:W-:Y:S01]  /*13780*/  IMAD.X R7, R12, 0x1, R197, P6 ;  /* 0x000000010c077824 */ /* 0x000fe200030e06c5 */
[----:B------:R-:W-:Y:S01]  /*13790*/  SHF.R.S32.HI R14, RZ, 0x1f, R15 ;  /* 0x0000001fff0e7819 */ /* 0x000fe2000001140f */
[----:B------:R-:W2:Y:S01]  /*137a0*/  LDCU UR9, c[0x0][0x398] ;  /* 0x00007300ff0977ac */ /* 0x000ea20008000800 */
[----:B0-----:R-:W-:-:S02]  /*137b0*/  IADD3 R4, P6, PT, R15, R0, RZ ;  /* 0x000000000f047210 */ /* 0x001fc40007fde0ff */
[----:B------:R-:W-:-:S03]  /*137c0*/  PRMT R13, R17, 0x9910, RZ ;  /* 0x00009910110d7816 */ /* 0x000fc600000000ff */
[----:B------:R-:W-:Y:S01]  /*137d0*/  IMAD.X R5, R14, 0x1, R200, P6 ;  /* 0x000000010e057824 */ /* 0x000fe200030e06c8 */
[----:B------:R-:W-:Y:S01]  /*137e0*/  SHF.R.S32.HI R13, RZ, 0x8, R13 ;  /* 0x00000008ff0d7819 */ /* 0x000fe2000001140d */
[----:B------:R0:W-:Y:S01]  /*137f0*/  @P1 STG.E.U8 desc[UR22][R6.64], R51 ;  /* 0x0000003306001986 */ /* 0x0001e2000c101116 */
[----:B------:R-:W-:-:S03]  /*13800*/  IADD3 R8, P6, PT, R15, R2, RZ ;  /* 0x000000020f087210 */ /* 0x000fc60007fde0ff */
[----:B------:R-:W-:Y:S01]  /*13810*/  @P5 STG.E.U8 desc[UR22][R4.64], R13 ;  /* 0x0000000d04005986 */ /* 0x000fe2000c101116 */
[----:B---3--:R-:W-:Y:S02]  /*13820*/  ISETP.LT.AND P5, PT, R245, UR4, !P4 ;  /* 0x00000004f5007c0c */ /* 0x008fe4000e7a1270 */
[----:B-1----:R-:W-:Y:S01]  /*13830*/  ISETP.LT.AND P1, PT, R242, UR10, !P4 ;  /* 0x0000000af2007c0c */ /* 0x002fe2000e721270 */
[C---:B------:R-:W-:Y:S01]  /*13840*/  IMAD.X R9, R14.reuse, 0x1, R199, P6 ;  /* 0x000000010e097824 */ /* 0x040fe200030e06c7 */
[----:B------:R-:W-:Y:S01]  /*13850*/  PRMT R11, R179, 0x9910, RZ ;  /* 0x00009910b30b7816 */ /* 0x000fe200000000ff */
[----:B------:R-:W1:Y:S01]  /*13860*/  LDCU UR10, c[0x0][0x398] ;  /* 0x00007300ff0a77ac */ /* 0x000e620008000800 */
[----:B------:R-:W-:Y:S02]  /*13870*/  IADD3 R10, P6, PT, R15, R196, RZ ;  /* 0x000000c40f0a7210 */ /* 0x000fe40007fde0ff */
[----:B------:R-:W-:Y:S01]  /*13880*/  PRMT R17, R115, 0x9910, RZ ;  /* 0x0000991073117816 */ /* 0x000fe200000000ff */
[----:B------:R-:W3:Y:S01]  /*13890*/  LDCU UR4, c[0x0][0x39c] ;  /* 0x00007380ff0477ac */ /* 0x000ee20008000800 */
[----:B0-----:R-:W-:Y:S01]  /*138a0*/  SHF.R.S32.HI R7, RZ, 0x8, R11 ;  /* 0x00000008ff077819 */ /* 0x001fe2000001140b */
[----:B------:R-:W-:Y:S01]  /*138b0*/  IMAD.X R11, R14, 0x1, R3, P6 ;  /* 0x000000010e0b7824 */ /* 0x000fe200030e0603 */
[----:B------:R-:W-:-:S03]  /*138c0*/  SHF.R.S32.HI R17, RZ, 0x8, R17 ;  /* 0x00000008ff117819 */ /* 0x000fc60000011411 */
[----:B------:R-:W-:Y:S04]  /*138d0*/  @P5 STG.E.U8 desc[UR22][R8.64], R7 ;  /* 0x0000000708005986 */ /* 0x000fe8000c101116 */
[----:B------:R0:W-:Y:S02]  /*138e0*/  @P1 STG.E.U8 desc[UR22][R10.64], R17 ;  /* 0x000000110a001986 */ /* 0x0001e4000c101116 */
[----:B0-----:R-:W-:Y:S02]  /*138f0*/  F2FP.SATFINITE.E4M3.F32.PACK_AB_MERGE_C R17, R205, R204, RZ ;  /* 0x000000cccd11723e */ /* 0x001fe400048070ff */
[----:B------:R-:W3:Y:S04]  /*13900*/  LDL.LU R204, [R1+0xd0] ;  /* 0x0000d00001cc7983 */ /* 0x000ee80000300800 */
[----:B------:R-:W3:Y:S01]  /*13910*/  LDL.LU R205, [R1+0xd4] ;  /* 0x0000d40001cd7983 */ /* 0x000ee20000300800 */
[----:B------:R-:W-:-:S02]  /*13920*/  PRMT R51, R51, 0x9910, RZ ;  /* 0x0000991033337816 */ /* 0x000fc400000000ff */
[----:B----4-:R-:W-:Y:S01]  /*13930*/  ISETP.LT.AND P1, PT, R241, UR6, !P4 ;  /* 0x00000006f1007c0c */ /* 0x010fe2000e721270 */
[C---:B------:R-:W-:Y:S01]  /*13940*/  VIADD R13, R15.reuse, UR30 ;  /* 0x0000001e0f0d7c36 */ /* 0x040fe20008000000 */
[----:B------:R-:W-:Y:S01]  /*13950*/  IADD3 R4, P4, PT, R15, R198, RZ ;  /* 0x000000c60f047210 */ /* 0x000fe20007f9e0ff */
[----:B------:R-:W-:Y:S01]  /*13960*/  IMAD.MOV.U32 R15, RZ, RZ, R51 ;  /* 0x000000ffff0f7224 */ /* 0x000fe200078e0033 */
[----:B--2---:R-:W-:Y:S01]  /*13970*/  ISETP.LT.AND P5, PT, R246, UR9, !P3 ;  /* 0x00000009f6007c0c */ /* 0x004fe2000dfa1270 */
[----:B------:R-:W0:Y:S02]  /*13980*/  LDCU UR6, c[0x0][0x39c] ;  /* 0x00007380ff0677ac */ /* 0x000e240008000800 */
[----:B------:R-:W-:Y:S01]  /*13990*/  IMAD.X R5, R14, 0x1, R197, P4 ;  /* 0x000000010e057824 */ /* 0x000fe200020e06c5 */
[----:B------:R-:W-:Y:S01]  /*139a0*/  SHF.R.S32.HI R15, RZ, 0x8, R15 ;  /* 0x00000008ff0f7819 */ /* 0x000fe2000001140f */
[----:B------:R-:W2:Y:S01]  /*139b0*/  LDCU UR9, c[0x0][0x398] ;  /* 0x00007300ff0977ac */ /* 0x000ea20008000800 */
[----:B-1----:R-:W-:-:S02]  /*139c0*/  ISETP.LT.AND P4, PT, R245, UR10, !P3 ;  /* 0x0000000af5007c0c */ /* 0x002fc4000df81270 */
[----:B------:R-:W-:Y:S01]  /*139d0*/  SHF.R.S32.HI R12, RZ, 0x1f, R13 ;  /* 0x0000001fff0c7819 */ /* 0x000fe2000001140d */
[----:B------:R-:W-:Y:S01]  /*139e0*/  @P1 STG.E.U8 desc[UR22][R4.64], R15 ;  /* 0x0000000f04001986 */ /* 0x000fe2000c101116 */
[C---:B------:R-:W-:Y:S01]  /*139f0*/  IADD3 R6, P6, PT, R13.reuse, R0, RZ ;  /* 0x000000000d067210 */ /* 0x040fe20007fde0ff */
[----:B------:R-:W1:Y:S01]  /*13a00*/  LDCU UR10, c[0x0][0x398] ;  /* 0x00007300ff0a77ac */ /* 0x000e620008000800 */
[----:B------:R-:W-:-:S03]  /*13a10*/  IADD3 R8, P1, PT, R13, R2, RZ ;  /* 0x000000020d087210 */ /* 0x000fc60007f3e0ff */
[C---:B------:R-:W-:Y:S02]  /*13a20*/  IMAD.X R7, R12.reuse, 0x1, R200, P6 ;  /* 0x000000010c077824 */ /* 0x040fe400030e06c8 */
[----:B------:R-:W-:-:S03]  /*13a30*/  IMAD.X R9, R12, 0x1, R199, P1 ;  /* 0x000000010c097824 */ /* 0x000fc600008e06c7 */
[----:B------:R-:W-:Y:S04]  /*13a40*/  @P5 STG.E.U8 desc[UR22][R6.64], R19 ;  /* 0x0000001306005986 */ /* 0x000fe8000c101116 */
[----:B------:R4:W-:Y:S02]  /*13a50*/  @P4 STG.E.U8 desc[UR22][R8.64], R181 ;  /* 0x000000b508004986 */ /* 0x0009e4000c101116 */
[----:B----4-:R-:W-:Y:S01]  /*13a60*/  PRMT R8, R19, 0x9910, RZ ;  /* 0x0000991013087816 */ /* 0x010fe200000000ff */
[C---:B------:R-:W-:Y:S01]  /*13a70*/  VIADD R10, R249.reuse, 0x33 ;  /* 0x00000033f90a7836 */ /* 0x040fe20000000000 */
[----:B------:R-:W-:Y:S01]  /*13a80*/  ISETP.LT.AND P1, PT, R242, UR12, !P3 ;  /* 0x0000000cf2007c0c */ /* 0x000fe2000df21270 */
[----:B------:R-:W-:-:S03]  /*13a90*/  VIADD R11, R249, 0x34 ;  /* 0x00000034f90b7836 */ /* 0x000fc60000000000 */
[----:B---3--:R-:W-:Y:S01]  /*13aa0*/  ISETP.GE.AND P5, PT, R10, UR4, PT ;  /* 0x000000040a007c0c */ /* 0x008fe2000bfa6270 */
[----:B------:R-:W3:Y:S01]  /*13ab0*/  LDCU UR4, c[0x0][0x398] ;  /* 0x00007300ff0477ac */ /* 0x000ee20008000800 */
[----:B------:R-:W-:Y:S02]  /*13ac0*/  IADD3 R10, P6, PT, R13, R196, RZ ;  /* 0x000000c40d0a7210 */ /* 0x000fe40007fde0ff */
[----:B0-----:R-:W-:Y:S01]  /*13ad0*/  ISETP.GE.AND P4, PT, R11, UR6, PT ;  /* 0x000000060b007c0c */ /* 0x001fe2000bf86270 */
[----:B------:R-:W0:Y:S01]  /*13ae0*/  LDCU UR6, c[0x0][0x398] ;  /* 0x00007300ff0677ac */ /* 0x000e220008000800 */
[----:B------:R-:W-:Y:S01]  /*13af0*/  F2FP.SATFINITE.E4M3.F32.PACK_AB_MERGE_C R117, R117, R116, RZ ;  /* 0x000000747575723e */ /* 0x000fe200048070ff */
[----:B------:R-:W-:Y:S01]  /*13b00*/  IMAD.X R11, R12, 0x1, R3, P6 ;  /* 0x000000010c0b7824 */ /* 0x000fe200030e0603 */
[C---:B------:R-:W-:Y:S01]  /*13b10*/  IADD3 R4, P6, PT, R13.reuse, R198, RZ ;  /* 0x000000c60d047210 */ /* 0x040fe20007fde0ff */
[----:B------:R-:W-:Y:S01]  /*13b20*/  VIADD R13, R13, UR30 ;  /* 0x0000001e0d0d7c36 */ /* 0x000fe20008000000 */
[----:B--2---:R-:W-:Y:S01]  /*13b30*/  ISETP.LT.AND P3, PT, R241, UR9, !P3 ;  /* 0x00000009f1007c0c */ /* 0x004fe2000df61270 */
[----:B------:R-:W2:Y:S01]  /*13b40*/  LDCU UR9, c[0x0][0x398] ;  /* 0x00007300ff0977ac */ /* 0x000ea20008000800 */
[----:B------:R4:W-:Y:S01]  /*13b50*/  @P1 STG.E.U8 desc[UR22][R10.64], R117 ;  /* 0x000000750a001986 */ /* 0x0009e2000c101116 */
[----:B-1----:R-:W-:Y:S01]  /*13b60*/  ISETP.LT.AND P1, PT, R246, UR10, !P2 ;  /* 0x0000000af6007c0c */ /* 0x002fe2000d721270 */
[----:B------:R-:W-:Y:S01]  /*13b70*/  IMAD.X R5, R12, 0x1, R197, P6 ;  /* 0x000000010c057824 */ /* 0x000fe200030e06c5 */
[----:B------:R-:W-:Y:S01]  /*13b80*/  SHF.R.S32.HI R12, RZ, 0x1f, R13 ;  /* 0x0000001fff0c7819 */ /* 0x000fe2000001140d */
[----:B------:R-:W1:Y:S01]  /*13b90*/  LDCU UR10, c[0x0][0x398] ;  /* 0x00007300ff0a77ac */ /* 0x000e620008000800 */
[----:B------:R-:W-:-:S02]  /*13ba0*/  IADD3 R6, P6, PT, R13, R0, RZ ;  /* 0x000000000d067210 */ /* 0x000fc40007fde0ff */
[----:B------:R-:W-:-:S03]  /*13bb0*/  F2FP.SATFINITE.E4M3.F32.PACK_AB_MERGE_C R53, R53, R52, RZ ;  /* 0x000000343535723e */ /* 0x000fc600048070ff */
[----:B------:R-:W-:Y:S01]  /*13bc0*/  IMAD.X R7, R12, 0x1, R200, P6 ;  /* 0x000000010c077824 */ /* 0x000fe200030e06c8 */
[----:B----4-:R-:W-:Y:S01]  /*13bd0*/  SHF.R.S32.HI R11, RZ, 0x8, R8 ;  /* 0x00000008ff0b7819 */ /* 0x010fe20000011408 */
[----:B------:R4:W-:Y:S01]  /*13be0*/  @P3 STG.E.U8 desc[UR22][R4.64], R53 ;  /* 0x0000003504003986 */ /* 0x0009e2000c101116 */
[----:B------:R-:W-:Y:S02]  /*13bf0*/  IADD3 R8, P6, PT, R13, R2, RZ ;  /* 0x000000020d087210 */ /* 0x000fe40007fde0ff */
[----:B---3--:R-:W-:Y:S01]  /*13c00*/  ISETP.LT.AND P3, PT, R245, UR4, !P2 ;  /* 0x00000004f5007c0c */ /* 0x008fe2000d761270 */
[----:B------:R3:W-:Y:S01]  /*13c10*/  @P1 STG.E.U8 desc[UR22][R6.64], R11 ;  /* 0x0000000b06001986 */ /* 0x0007e2000c101116 */
[----:B------:R-:W1:Y:S01]  /*13c20*/  LDCU UR4, c[0x0][0x398] ;  /* 0x00007300ff0477ac */ /* 0x000e620008000800 */
[----:B0-----:R-:W-:Y:S01]  /*13c30*/  ISETP.LT.AND P1, PT, R242, UR6, !P2 ;  /* 0x00000006f2007c0c */ /* 0x001fe2000d721270 */
[----:B------:R-:W-:Y:S01]  /*13c40*/  IMAD.X R9, R12, 0x1, R199, P6 ;  /* 0x000000010c097824 */ /* 0x000fe200030e06c7 */
[----:B------:R-:W-:Y:S01]  /*13c50*/  PRMT R15, R181, 0x9910, RZ ;  /* 0x00009910b50f7816 */ /* 0x000fe200000000ff */
[----:B------:R-:W0:Y:S01]  /*13c60*/  LDCU UR6, c[0x0][0x398] ;  /* 0x00007300ff0677ac */ /* 0x000e220008000800 */
[----:B------:R-:W-:-:S02]  /*13c70*/  PRMT R10, R117, 0x9910, RZ ;  /* 0x00009910750a7816 */ /* 0x000fc400000000ff */
[----:B----4-:R-:W-:Y:S02]  /*13c80*/  IADD3 R4, P6, PT, R13, R196, RZ ;  /* 0x000000c40d047210 */ /* 0x010fe40007fde0ff */
[----:B------:R-:W-:Y:S02]  /*13c90*/  SHF.R.S32.HI R15, RZ, 0x8, R15 ;  /* 0x00000008ff0f7819 */ /* 0x000fe4000001140f */
[----:B---3--:R-:W-:Y:S01]  /*13ca0*/  SHF.R.S32.HI R11, RZ, 0x8, R10 ;  /* 0x00000008ff0b7819 */ /* 0x008fe2000001140a */
[----:B------:R-:W-:Y:S01]  /*13cb0*/  IMAD.X R5, R12, 0x1, R3, P6 ;  /* 0x000000010c057824 */ /* 0x000fe200030e0603 */
[----:B--2---:R-:W-:Y:S01]  /*13cc0*/  ISETP.LT.AND P6, PT, R241, UR9, !P2 ;  /* 0x00000009f1007c0c */ /* 0x004fe2000d7c1270 */
[----:B------:R2:W-:Y:S01]  /*13cd0*/  @P3 STG.E.U8 desc[UR22][R8.64], R15 ;  /* 0x0000000f08003986 */ /* 0x0005e2000c101116 */
[----:B------:R-:W-:Y:S01]  /*13ce0*/  PRMT R10, R53, 0x9910, RZ ;  /* 0x00009910350a7816 */ /* 0x000fe200000000ff */
[----:B------:R-:W3:Y:S02]  /*13cf0*/  LDCU UR9, c[0x0][0x398] ;  /* 0x00007300ff0977ac */ /* 0x000ee40008000800 */
[----:B------:R4:W-:Y:S01]  /*13d00*/  @P1 STG.E.U8 desc[UR22][R4.64], R11 ;  /* 0x0000000b04001986 */ /* 0x0009e2000c101116 */
[C---:B------:R-:W-:Y:S01]  /*13d10*/  IADD3 R6, P1, PT, R13.reuse, R198, RZ ;  /* 0x000000c60d067210 */ /* 0x040fe20007f3e0ff */
[----:B------:R-:W-:Y:S01]  /*13d20*/  VIADD R13, R13, UR30 ;  /* 0x0000001e0d0d7c36 */ /* 0x000fe20008000000 */
[----:B-1----:R-:W-:Y:S01]  /*13d30*/  ISETP.LT.AND P2, PT, R246, UR4, !P0 ;  /* 0x00000004f6007c0c */ /* 0x002fe2000c741270 */
[----:B------:R-:W1:Y:S02]  /*13d40*/  LDCU UR4, c[0x0][0x398] ;  /* 0x00007300ff0477ac */ /* 0x000e640008000800 */
[----:B------:R-:W-:Y:S01]  /*13d50*/  IMAD.X R7, R12, 0x1, R197, P1 ;  /* 0x000000010c077824 */ /* 0x000fe200008e06c5 */
[----:B------:R-:W-:-:S02]  /*13d60*/  SHF.R.S32.HI R12, RZ, 0x1f, R13 ;  /* 0x0000001fff0c7819 */ /* 0x000fc4000001140d */
[----:B--2---:R-:W-:Y:S02]  /*13d70*/  SHF.R.S32.HI R15, RZ, 0x8, R10 ;  /* 0x00000008ff0f7819 */ /* 0x004fe4000001140a */
[----:B------:R-:W-:Y:S02]  /*13d80*/  IADD3 R8, P3, PT, R13, R0, RZ ;  /* 0x000000000d087210 */ /* 0x000fe40007f7e0ff */
[----:B------:R-:W-:Y:S02]  /*13d90*/  F2FP.SATFINITE.E4M3.F32.PACK_AB_MERGE_C R19, R205, R204, RZ ;  /* 0x000000cccd13723e */ /* 0x000fe400048070ff */
[----:B------:R-:W2:Y:S04]  /*13da0*/  LDL.LU R204, [R1+0xd8] ;  /* 0x0000d80001cc7983 */ /* 0x000ea80000300800 */
[----:B------:R-:W2:Y:S01]  /*13db0*/  LDL.LU R205, [R1+0xdc] ;  /* 0x0000dc0001cd7983 */ /* 0x000ea20000300800 */
[----:B0-----:R-:W-:Y:S01]  /*13dc0*/  ISETP.LT.AND P1, PT, R245, UR6, !P0 ;  /* 0x00000006f5007c0c */ /* 0x001fe2000c721270 */
[----:B------:R-:W-:-:S02]  /*13dd0*/  IMAD.X R9, R12, 0x1, R200, P3 ;  /* 0x000000010c097824 */ /* 0x000fc400018e06c8 */
[----:B------:R0:W-:Y:S01]  /*13de0*/  @P6 STG.E.U8 desc[UR22][R6.64], R15 ;  /* 0x0000000f06006986 */ /* 0x0001e2000c101116 */
[----:B----4-:R-:W-:Y:S01]  /*13df0*/  IADD3 R4, P6, PT, R13, R2, RZ ;  /* 0x000000020d047210 */ /* 0x010fe20007fde0ff */
[----:B------:R-:W-:Y:S01]  /*13e00*/  VIADD R10, R249, 0x35 ;  /* 0x00000035f90a7836 */ /* 0x000fe20000000000 */
[----:B------:R-:W-:Y:S01]  /*13e10*/  F2FP.SATFINITE.E4M3.F32.PACK_AB_MERGE_C R183, R183, R182, RZ ;  /* 0x000000b6b7b7723e */ /* 0x000fe200048070ff */
[----:B------:R-:W-:Y:S01]  /*13e20*/  @P2 STG.E.U8 desc[UR22][R8.64], R17 ;  /* 0x0000001108002986 */ /* 0x000fe2000c101116 */
[----:B------:R-:W-:Y:S01]  /*13e30*/  ISETP.LT.AND P3, PT, R242, UR10, !P0 ;  /* 0x0000000af2007c0c */ /* 0x000fe2000c761270 */
[----:B------:R-:W-:Y:S01]  /*13e40*/  IMAD.X R5, R12, 0x1, R199, P6 ;  /* 0x000000010c057824 */ /* 0x000fe200030e06c7 */
[----:B------:R-:W-:Y:S01]  /*13e50*/  ISETP.GE.AND P2, PT, R10, UR5, PT ;  /* 0x000000050a007c0c */ /* 0x000fe2000bf46270 */
[----:B------:R-:W-:Y:S01]  /*13e60*/  VIADD R11, R249, 0x36 ;  /* 0x00000036f90b7836 */ /* 0x000fe20000000000 */
[----:B------:R-:W4:Y:S01]  /*13e70*/  LDCU UR5, c[0x0][0x398] ;  /* 0x00007300ff0577ac */ /* 0x000f220008000800 */
[----:B------:R-:W-:Y:S01]  /*13e80*/  IADD3 R10, P6, PT, R13, R196, RZ ;  /* 0x000000c40d0a7210 */ /* 0x000fe20007fde0ff */
[----:B------:R1:W-:Y:S01]  /*13e90*/  @P1 STG.E.U8 desc[UR22][R4.64], R183 ;  /* 0x000000b704001986 */ /* 0x0003e2000c101116 */
[----:B---3--:R-:W-:Y:S01]  /*13ea0*/  ISETP.LT.AND P0, PT, R241, UR9, !P0 ;  /* 0x00000009f1007c0c */ /* 0x008fe2000c701270 */
[----:B------:R-:W3:Y:S01]  /*13eb0*/  LDCU UR6, c[0x0][0x398] ;  /* 0x00007300ff0677ac */ /* 0x000ee20008000800 */
[----:B------:R-:W-:Y:S01]  /*13ec0*/  ISETP.GE.AND P1, PT, R11, UR7, PT ;  /* 0x000000070b007c0c */ /* 0x000fe2000bf26270 */
[----:B------:R-:W-:Y:S01]  /*13ed0*/  IMAD.X R11, R12, 0x1, R3, P6 ;  /* 0x000000010c0b7824 */ /* 0x000fe200030e0603 */
[----:B------:R-:W-:Y:S01]  /*13ee0*/  F2FP.SATFINITE.E4M3.F32.PACK_AB_MERGE_C R119, R119, R118, RZ ;  /* 0x000000767777723e */ /* 0x000fe200048070ff */
[----:B------:R-:W3:Y:S01]  /*13ef0*/  LDCU UR7, c[0x0][0x398] ;  /* 0x00007300ff0777ac */ /* 0x000ee20008000800 */
[C---:B0-----:R-:W-:Y:S01]  /*13f00*/  IADD3 R6, P6, PT, R13.reuse, R198, RZ ;  /* 0x000000c60d067210 */ /* 0x041fe20007fde0ff */
[----:B------:R-:W-:Y:S01]  /*13f10*/  VIADD R13, R13, UR30 ;  /* 0x0000001e0d0d7c36 */ /* 0x000fe20008000000 */
[----:B------:R-:W-:Y:S01]  /*13f20*/  F2FP.SATFINITE.E4M3.F32.PACK_AB_MERGE_C R55, R55, R54, RZ ;  /* 0x000000363737723e */ /* 0x000fe200048070ff */
[----:B------:R0:W-:Y:S01]  /*13f30*/  @P3 STG.E.U8 desc[UR22][R10.64], R119 ;  /* 0x000000770a003986 */ /* 0x0001e2000c101116 */
[----:B-1----:R-:W-:Y:S01]  /*13f40*/  ISETP.LT.AND P3, PT, R246, UR4, !P5 ;  /* 0x00000004f6007c0c */ /* 0x002fe2000ef61270 */
[----:B------:R-:W-:Y:S01]  /*13f50*/  IMAD.X R7, R12, 0x1, R197, P6 ;  /* 0x000000010c077824 */ /* 0x000fe200030e06c5 */
[----:B------:R-:W-:Y:S01]  /*13f60*/  SHF.R.S32.HI R12, RZ, 0x1f, R13 ;  /* 0x0000001fff0c7819 */ /* 0x000fe2000001140d */
[----:B------:R-:W1:Y:S01]  /*13f70*/  LDCU UR4, c[0x0][0x398] ;  /* 0x00007300ff0477ac */ /* 0x000e620008000800 */
[----:B------:R-:W-:-:S02]  /*13f80*/  IADD3 R4, P6, PT, R13, R0, RZ ;  /* 0x000000000d047210 */ /* 0x000fc40007fde0ff */
[----:B------:R-:W-:Y:S01]  /*13f90*/  PRMT R8, R17, 0x9910, RZ ;  /* 0x0000991011087816 */ /* 0x000fe200000000ff */
[----:B------:R1:W-:Y:S01]  /*13fa0*/  @P0 STG.E.U8 desc[UR22][R6.64], R55 ;  /* 0x0000003706000986 */ /* 0x0003e2000c101116 */
[----:B----4-:R-:W-:Y:S01]  /*13fb0*/  ISETP.LT.AND P0, PT, R245, UR5, !P5 ;  /* 0x00000005f5007c0c */ /* 0x010fe2000ef01270 */
[----:B------:R-:W4:Y:S01]  /*13fc0*/  LDCU UR5, c[0x0][0x398] ;  /* 0x00007300ff0577ac */ /* 0x000f220008000800 */
[----:B------:R-:W-:Y:S01]  /*13fd0*/  IMAD.X R5, R12, 0x1, R200, P6 ;  /* 0x000000010c057824 */ /* 0x000fe200030e06c8 */
[----:B0-----:R-:W-:Y:S02]  /*13fe0*/  SHF.R.S32.HI R11, RZ, 0x8, R8 ;  /* 0x00000008ff0b7819 */ /* 0x001fe40000011408 */
[----:B------:R-:W-:Y:S01]  /*13ff0*/  IADD3 R8, P6, PT, R13, R2, RZ ;  /* 0x000000020d087210 */ /* 0x000fe20007fde0ff */
[----:B------:R-:W0:Y:S01]  /*14000*/  LDCU UR9, c[0x0][0x398] ;  /* 0x00007300ff0977ac */ /* 0x000e220008000800 */
[----:B------:R-:W-:Y:S01]  /*14010*/  PRMT R15, R183, 0x9910, RZ ;  /* 0x00009910b70f7816 */ /* 0x000fe200000000ff */
[----:B------:R4:W-:Y:S01]  /*14020*/  @P3 STG.E.U8 desc[UR22][R4.64], R11 ;  /* 0x0000000b04003986 */ /* 0x0009e2000c101116 */
[----:B---3--:R-:W-:Y:S01]  /*14030*/  ISETP.LT.AND P3, PT, R242, UR6, !P5 ;  /* 0x00000006f2007c0c */ /* 0x008fe2000ef61270 */
[----:B------:R-:W-:Y:S01]  /*14040*/  IMAD.X R9, R12, 0x1, R199, P6 ;  /* 0x000000010c097824 */ /* 0x000fe200030e06c7 */
[----:B------:R-:W-:Y:S01]  /*14050*/  SHF.R.S32.HI R15, RZ, 0x8, R15 ;  /* 0x00000008ff0f7819 */ /* 0x000fe2000001140f */
[----:B------:R-:W3:Y:S01]  /*14060*/  LDCU UR6, c[0x0][0x398] ;  /* 0x00007300ff0677ac */ /* 0x000ee20008000800 */
[----:B-1----:R-:W-:-:S02]  /*14070*/  IADD3 R6, P6, PT, R13, R196, RZ ;  /* 0x000000c40d067210 */ /* 0x002fc40007fde0ff */
[----:B------:R-:W-:Y:S01]  /*14080*/  PRMT R10, R119, 0x9910, RZ ;  /* 0x00009910770a7816 */ /* 0x000fe200000000ff */
[----:B------:R1:W-:Y:S01]  /*14090*/  @P0 STG.E.U8 desc[UR22][R8.64], R15 ;  /* 0x0000000f08000986 */ /* 0x0003e2000c101116 */
[----:B------:R-:W-:Y:S01]  /*140a0*/  ISETP.LT.AND P5, PT, R241, UR4, !P5 ;  /* 0x00000004f1007c0c */ /* 0x000fe2000efa1270 */
[----:B------:R-:W-:Y:S01]  /*140b0*/  IMAD.X R7, R12, 0x1, R3, P6 ;  /* 0x000000010c077824 */ /* 0x000fe200030e0603 */
[----:B------:R-:W-:Y:S01]  /*140c0*/  F2FP.SATFINITE.E4M3.F32.PACK_AB_MERGE_C R185, R185, R184, RZ ;  /* 0x000000b8b9b9723e */ /* 0x000fe200048070ff */
[----:B------:R-:W0:Y:S01]  /*140d0*/  LDCU UR4, c[0x0][0x398] ;  /* 0x00007300ff0477ac */ /* 0x000e220008000800 */
[C---:B----4-:R-:W-:Y:S01]  /*140e0*/  IADD3 R4, P0, PT, R13.reuse, R198, RZ ;  /* 0x000000c60d047210 */ /* 0x050fe20007f1e0ff */
[----:B------:R-:W-:Y:S01]  /*140f0*/  VIADD R13, R13, UR30 ;  /* 0x0000001e0d0d7c36 */ /* 0x000fe20008000000 */
[----:B------:R-:W-:Y:S01]  /*14100*/  ISETP.LT.AND P6, PT, R246, UR5, !P4 ;  /* 0x00000005f6007c0c */ /* 0x000fe2000e7c1270 */
[----:B------:R-:W4:Y:S01]  /*14110*/  LDCU UR5, c[0x0][0x398] ;  /* 0x00007300ff0577ac */ /* 0x000f220008000800 */
[----:B------:R-:W-:Y:S01]  /*14120*/  SHF.R.S32.HI R11, RZ, 0x8, R10 ;  /* 0x00000008ff0b7819 */ /* 0x000fe2000001140a */
[----:B------:R-:W-:Y:S01]  /*14130*/  IMAD.X R5, R12, 0x1, R197, P0 ;  /* 0x000000010c057824 */ /* 0x000fe200000e06c5 */
[----:B------:R-:W-:-:S02]  /*14140*/  PRMT R10, R55, 0x9910, RZ ;  /* 0x00009910370a7816 */ /* 0x000fc400000000ff */
[----:B------:R-:W-:Y:S02]  /*14150*/  F2FP.SATFINITE.E4M3.F32.PACK_AB_MERGE_C R121, R121, R120, RZ ;  /* 0x000000787979723e */ /* 0x000fe400048070ff */
[----:B------:R-:W-:Y:S02]  /*14160*/  F2FP.SATFINITE.E4M3.F32.PACK_AB_MERGE_C R57, R57, R56, RZ ;  /* 0x000000383939723e */ /* 0x000fe400048070ff */
[----:B------:R-:W-:Y:S02]  /*14170*/  F2FP.SATFINITE.E4M3.F32.PACK_AB_MERGE_C R187, R187, R186, RZ ;  /* 0x000000babbbb723e */ /* 0x000fe400048070ff */
[----:B------:R-:W-:Y:S02]  /*14180*/  F2FP.SATFINITE.E4M3.F32.PACK_AB_MERGE_C R123, R123, R122, RZ ;  /* 0x0000007a7b7b723e */ /* 0x000fe400048070ff */
[----:B------:R-:W-:Y:S02]  /*14190*/  F2FP.SATFINITE.E4M3.F32.PACK_AB_MERGE_C R59, R59, R58, RZ ;  /* 0x0000003a3b3b723e */ /* 0x000fe400048070ff */
[----:B------:R-:W-:-:S02]  /*141a0*/  F2FP.SATFINITE.E4M3.F32.PACK_AB_MERGE_C R189, R189, R188, RZ ;  /* 0x000000bcbdbd723e */ /* 0x000fc400048070ff */
[----:B------:R-:W-:Y:S02]  /*141b0*/  F2FP.SATFINITE.E4M3.F32.PACK_AB_MERGE_C R125, R125, R124, RZ ;  /* 0x0000007c7d7d723e */ /* 0x000fe400048070ff */
[----:B------:R-:W-:Y:S02]  /*141c0*/  F2FP.SATFINITE.E4M3.F32.PACK_AB_MERGE_C R61, R61, R60, RZ ;  /* 0x0000003c3d3d723e */ /* 0x000fe400048070ff */
[----:B------:R-:W-:Y:S02]  /*141d0*/  F2FP.SATFINITE.E4M3.F32.PACK_AB_MERGE_C R191, R191, R190, RZ ;  /* 0x000000bebfbf723e */ /* 0x000fe400048070ff */
[----:B------:R-:W-:Y:S02]  /*141e0*/  F2FP.SATFINITE.E4M3.F32.PACK_AB_MERGE_C R127, R127, R126, RZ ;  /* 0x0000007e7f7f723e */ /* 0x000fe400048070ff */
[----:B------:R-:W-:Y:S02]  /*141f0*/  F2FP.SATFINITE.E4M3.F32.PACK_AB_MERGE_C R63, R63, R62, RZ ;  /* 0x0000003e3f3f723e */ /* 0x000fe400048070ff */
[----:B------:R-:W-:-:S02]  /*14200*/  F2FP.SATFINITE.E4M3.F32.PACK_AB_MERGE_C R193, R193, R192, RZ ;  /* 0x000000c0c1c1723e */ /* 0x000fc400048070ff */
[----:B------:R-:W-:Y:S02]  /*14210*/  F2FP.SATFINITE.E4M3.F32.PACK_AB_MERGE_C R129, R129, R128, RZ ;  /* 0x000000808181723e */ /* 0x000fe400048070ff */
[----:B------:R-:W-:Y:S01]  /*14220*/  F2FP.SATFINITE.E4M3.F32.PACK_AB_MERGE_C R65, R65, R64, RZ ;  /* 0x000000404141723e */ /* 0x000fe200048070ff */
[----:B------:R-:W-:Y:S01]  /*14230*/  VIADD R16, R249, 0x3f ;  /* 0x0000003ff9107836 */ /* 0x000fe20000000000 */
[----:B------:R-:W-:Y:S01]  /*14240*/  SHF.R.S32.HI R12, RZ, 0x1f, R13 ;  /* 0x0000001fff0c7819 */ /* 0x000fe2000001140d */
[----:B------:R-:W0:Y:S01]  /*14250*/  LDCU UR10, c[0x0][0x398] ;  /* 0x00007300ff0a77ac */ /* 0x000e220008000800 */
[----:B-1----:R-:W-:Y:S02]  /*14260*/  IADD3 R8, P0, PT, R13, R0, RZ ;  /* 0x000000000d087210 */ /* 0x002fe40007f1e0ff */
[----:B------:R-:W-:Y:S01]  /*14270*/  SHF.R.S32.HI R15, RZ, 0x8, R10 ;  /* 0x00000008ff0f7819 */ /* 0x000fe2000001140a */
[----:B------:R1:W-:Y:S01]  /*14280*/  @P3 STG.E.U8 desc[UR22][R6.64], R11 ;  /* 0x0000000b06003986 */ /* 0x0003e2000c101116 */
[----:B---3--:R-:W-:Y:S01]  /*14290*/  ISETP.LT.AND P3, PT, R245, UR6, !P4 ;  /* 0x00000006f5007c0c */ /* 0x008fe2000e761270 */
[----:B------:R-:W-:Y:S01]  /*142a0*/  IMAD.X R9, R12, 0x1, R200, P0 ;  /* 0x000000010c097824 */ /* 0x000fe200000e06c8 */
[----:B------:R-:W-:Y:S01]  /*142b0*/  ISETP.LT.AND P0, PT, R242, UR7, !P4 ;  /* 0x00000007f2007c0c */ /* 0x000fe2000e701270 */
[----:B------:R-:W-:Y:S01]  /*142c0*/  @P5 STG.E.U8 desc[UR22][R4.64], R15 ;  /* 0x0000000f04005986 */ /* 0x000fe2000c101116 */
[----:B------:R-:W3:Y:S03]  /*142d0*/  LDCU UR6, c[0x0][0x398] ;  /* 0x00007300ff0677ac */ /* 0x000ee60008000800 */
[----:B------:R0:W-:Y:S01]  /*142e0*/  @P6 STG.E.U8 desc[UR22][R8.64], R19 ;  /* 0x0000001308006986 */ /* 0x0001e2000c101116 */
[C---:B------:R-:W-:Y:S01]  /*142f0*/  IADD3 R10, P6, PT, R13.reuse, R196, RZ ;  /* 0x000000c40d0a7210 */ /* 0x040fe20007fde0ff */
[----:B------:R-:W3:Y:S01]  /*14300*/  LDCU UR7, c[0x0][0x398] ;  /* 0x00007300ff0777ac */ /* 0x000ee20008000800 */
[----:B-1----:R-:W-:Y:S01]  /*14310*/  IADD3 R6, P5, PT, R13, R2, RZ ;  /* 0x000000020d067210 */ /* 0x002fe20007fbe0ff */
[----:B------:R-:W-:-:S04]  /*14320*/  VIADD R11, R249, 0x37 ;  /* 0x00000037f90b7836 */ /* 0x000fc80000000000 */
[C---:B------:R-:W-:Y:S01]  /*14330*/  IMAD.X R7, R12.reuse, 0x1, R199, P5 ;  /* 0x000000010c077824 */ /* 0x040fe200028e06c7 */
[----:B------:R-:W-:Y:S01]  /*14340*/  ISETP.GE.AND P5, PT, R11, UR13, PT ;  /* 0x0000000d0b007c0c */ /* 0x000fe2000bfa6270 */
[----:B------:R-:W-:Y:S01]  /*14350*/  IMAD.X R11, R12, 0x1, R3, P6 ;  /* 0x000000010c0b7824 */ /* 0x000fe200030e0603 */
[----:B0-----:R-:W-:Y:S01]  /*14360*/  PRMT R19, R19, 0x9910, RZ ;  /* 0x0000991013137816 */ /* 0x001fe200000000ff */
[----:B------:R-:W-:Y:S01]  /*14370*/  VIADD R15, R13, UR30 ;  /* 0x0000001e0d0f7c36 */ /* 0x000fe20008000000 */
[----:B------:R0:W-:Y:S01]  /*14380*/  @P3 STG.E.U8 desc[UR22][R6.64], R185 ;  /* 0x000000b906003986 */ /* 0x0001e2000c101116 */
[----:B------:R-:W-:Y:S01]  /*14390*/  ISETP.LT.AND P4, PT, R241, UR4, !P4 ;  /* 0x00000004f1007c0c */ /* 0x000fe2000e781270 */
[----:B------:R-:W-:Y:S01]  /*143a0*/  VIADD R8, R249, 0x38 ;  /* 0x00000038f9087836 */ /* 0x000fe20000000000 */
[----:B----4-:R-:W-:Y:S01]  /*143b0*/  ISETP.LT.AND P3, PT, R246, UR5, !P2 ;  /* 0x00000005f6007c0c */ /* 0x010fe2000d761270 */
[----:B------:R1:W-:Y:S01]  /*143c0*/  @P0 STG.E.U8 desc[UR22][R10.64], R121 ;  /* 0x000000790a000986 */ /* 0x0003e2000c101116 */
[----:B------:R-:W-:Y:S01]  /*143d0*/  IADD3 R4, P0, PT, R13, R198, RZ ;  /* 0x000000c60d047210 */ /* 0x000fe20007f1e0ff */
[----:B------:R-:W-:Y:S01]  /*143e0*/  IMAD.MOV.U32 R13, RZ, RZ, R19 ;  /* 0x000000ffff0d7224 */ /* 0x000fe200078e0013 */
[----:B------:R-:W-:Y:S01]  /*143f0*/  SHF.R.S32.HI R14, RZ, 0x1f, R15 ;  /* 0x0000001fff0e7819 */ /* 0x000fe2000001140f */
[----:B------:R-:W4:Y:S01]  /*14400*/  LDCU UR4, c[0x0][0x398] ;  /* 0x00007300ff0477ac */ /* 0x000f220008000800 */
[C---:B0-----:R-:W-:Y:S01]  /*14410*/  IADD3 R6, P6, PT, R15.reuse, R0, RZ ;  /* 0x000000000f067210 */ /* 0x041fe20007fde0ff */
[----:B------:R-:W-:Y:S01]  /*14420*/  IMAD.X R5, R12, 0x1, R197, P0 ;  /* 0x000000010c057824 */ /* 0x000fe200000e06c5 */
[----:B------:R-:W-:Y:S01]  /*14430*/  SHF.R.S32.HI R13, RZ, 0x8, R13 ;  /* 0x00000008ff0d7819 */ /* 0x000fe2000001140d */
[----:B------:R-:W0:Y:S02]  /*14440*/  LDCU UR5, c[0x0][0x398] ;  /* 0x00007300ff0577ac */ /* 0x000e240008000800 */
[----:B------:R-:W-:Y:S01]  /*14450*/  IMAD.X R7, R14, 0x1, R200, P6 ;  /* 0x000000010e077824 */ /* 0x000fe200030e06c8 */
[----:B------:R-:W-:Y:S01]  /*14460*/  ISETP.GE.AND P0, PT, R8, UR11, PT ;  /* 0x0000000b08007c0c */ /* 0x000fe2000bf06270 */
[----:B------:R-:W-:Y:S01]  /*14470*/  @P4 STG.E.U8 desc[UR22][R4.64], R57 ;  /* 0x0000003904004986 */ /* 0x000fe2000c101116 */
[----:B------:R-:W-:-:S02]  /*14480*/  IADD3 R8, P6, PT, R15, R2, RZ ;  /* 0x000000020f087210 */ /* 0x000fc40007fde0ff */
[----:B---3--:R-:W-:Y:S01]  /*14490*/  ISETP.LT.AND P4, PT, R245, UR6, !P2 ;  /* 0x00000006f5007c0c */ /* 0x008fe2000d781270 */
[----:B------:R3:W-:Y:S01]  /*144a0*/  @P3 STG.E.U8 desc[UR22][R6.64], R13 ;  /* 0x0000000d06003986 */ /* 0x0007e2000c101116 */
[----:B------:R-:W-:Y:S01]  /*144b0*/  ISETP.LT.AND P3, PT, R242, UR7, !P2 ;  /* 0x00000007f2007c0c */ /* 0x000fe2000d761270 */
[----:B------:R-:W-:Y:S01]  /*144c0*/  IMAD.X R9, R14, 0x1, R199, P6 ;  /* 0x000000010e097824 */ /* 0x000fe200030e06c7 */
[----:B-1----:R-:W-:Y:S01]  /*144d0*/  PRMT R11, R185, 0x9910, RZ ;  /* 0x00009910b90b7816 */ /* 0x002fe200000000ff */
[----:B------:R-:W1:Y:S01]  /*144e0*/  LDCU UR6, c[0x0][0x398] ;  /* 0x00007300ff0677ac */ /* 0x000e620008000800 */
[----:B------:R-:W-:Y:S02]  /*144f0*/  IADD3 R10, P6, PT, R15, R196, RZ ;  /* 0x000000c40f0a7210 */ /* 0x000fe40007fde0ff */
[----:B------:R-:W-:Y:S01]  /*14500*/  PRMT R17, R121, 0x9910, RZ ;  /* 0x0000991079117816 */ /* 0x000fe200000000ff */
[----:B------:R-:W0:Y:S03]  /*14510*/  LDCU UR7, c[0x0][0x398] ;  /* 0x00007300ff0777ac */ /* 0x000e260008000800 */
[----:B------:R-:W-:-:S02]  /*14520*/  SHF.R.S32.HI R17, RZ, 0x8, R17 ;  /* 0x00000008ff117819 */ /* 0x000fc40000011411 */
[----:B---3--:R-:W-:Y:S01]  /*14530*/  SHF.R.S32.HI R7, RZ, 0x8, R11 ;  /* 0x00000008ff077819 */ /* 0x008fe2000001140b */
[----:B------:R-:W-:Y:S01]  /*14540*/  IMAD.X R11, R14, 0x1, R3, P6 ;  /* 0x000000010e0b7824 */ /* 0x000fe200030e0603 */
[----:B------:R-:W-:-:S03]  /*14550*/  PRMT R57, R57, 0x9910, RZ ;  /* 0x0000991039397816 */ /* 0x000fc600000000ff */
[----:B------:R3:W-:Y:S01]  /*14560*/  @P4 STG.E.U8 desc[UR22][R8.64], R7 ;  /* 0x0000000708004986 */ /* 0x0007e2000c101116 */
[----:B------:R-:W-:-:S03]  /*14570*/  VIADD R13, R15, UR30 ;  /* 0x0000001e0f0d7c36 */ /* 0x000fc60008000000 */
[----:B------:R1:W-:Y:S01]  /*14580*/  @P3 STG.E.U8 desc[UR22][R10.64], R17 ;  /* 0x000000110a003986 */ /* 0x0003e2000c101116 */
[----:B----4-:R-:W-:Y:S01]  /*14590*/  ISETP.LT.AND P3, PT, R241, UR4, !P2 ;  /* 0x00000004f1007c0c */ /* 0x010fe2000d761270 */
[----:B------:R-:W4:Y:S01]  /*145a0*/  LDCU UR4, c[0x0][0x398] ;  /* 0x00007300ff0477ac */ /* 0x000f220008000800 */
[----:B------:R-:W-:Y:S01]  /*145b0*/  IADD3 R4, P2, PT, R15, R198, RZ ;  /* 0x000000c60f047210 */ /* 0x000fe20007f5e0ff */
[----:B------:R-:W-:Y:S01]  /*145c0*/  IMAD.MOV.U32 R15, RZ, RZ, R57 ;  /* 0x000000ffff0f7224 */ /* 0x000fe200078e0039 */
[----:B0-----:R-:W-:Y:S01]  /*145d0*/  ISETP.LT.AND P4, PT, R246, UR5, !P1 ;  /* 0x00000005f6007c0c */ /* 0x001fe2000cf81270 */
[----:B------:R-:W0:Y:S01]  /*145e0*/  LDCU UR5, c[0x0][0x398] ;  /* 0x00007300ff0577ac */ /* 0x000e220008000800 */
[----:B------:R-:W-:Y:S01]  /*145f0*/  SHF.R.S32.HI R12, RZ, 0x1f, R13 ;  /* 0x0000001fff0c7819 */ /* 0x000fe2000001140d */
[----:B------:R-:W-:Y:S01]  /*14600*/  IMAD.X R5, R14, 0x1, R197, P2 ;  /* 0x000000010e057824 */ /* 0x000fe200010e06c5 */
[----:B------:R-:W-:Y:S02]  /*14610*/  IADD3 R6, P6, PT, R13, R0, RZ ;  /* 0x000000000d067210 */ /* 0x000fe40007fde0ff */
[----:B------:R-:W-:-:S02]  /*14620*/  SHF.R.S32.HI R15, RZ, 0x8, R15 ;  /* 0x00000008ff0f7819 */ /* 0x000fc4000001140f */
[----:B-1----:R-:W-:Y:S01]  /*14630*/  ISETP.LT.AND P2, PT, R245, UR6, !P1 ;  /* 0x00000006f5007c0c */ /* 0x002fe2000cf41270 */
[C---:B---3--:R-:W-:Y:S01]  /*14640*/  IMAD.X R7, R12.reuse, 0x1, R200, P6 ;  /* 0x000000010c077824 */ /* 0x048fe200030e06c8 */
[----:B------:R-:W1:Y:S01]  /*14650*/  LDCU UR6, c[0x0][0x398] ;  /* 0x00007300ff0677ac */ /* 0x000e620008000800 */
[----:B------:R3:W-:Y:S01]  /*14660*/  @P3 STG.E.U8 desc[UR22][R4.64], R15 ;  /* 0x0000000f04003986 */ /* 0x0007e2000c101116 */
[----:B------:R-:W-:Y:S01]  /*14670*/  IADD3 R8, P3, PT, R13, R2, RZ ;  /* 0x000000020d087210 */ /* 0x000fe20007f7e0ff */
[C---:B------:R-:W-:Y:S02]  /*14680*/  VIADD R10, R249.reuse, 0x39 ;  /* 0x00000039f90a7836 */ /* 0x040fe40000000000 */
[----:B------:R-:W-:Y:S02]  /*14690*/  VIADD R11, R249, 0x3a ;  /* 0x0000003af90b7836 */ /* 0x000fe40000000000 */
[----:B------:R-:W-:Y:S01]  /*146a0*/  IMAD.X R9, R12, 0x1, R199, P3 ;  /* 0x000000010c097824 */ /* 0x000fe200018e06c7 */
[----:B------:R-:W-:-:S02]  /*146b0*/  ISETP.GE.AND P3, PT, R10, UR15, PT ;  /* 0x0000000f0a007c0c */ /* 0x000fc4000bf66270 */
[----:B------:R-:W-:Y:S02]  /*146c0*/  IADD3 R10, P6, PT, R13, R196, RZ ;  /* 0x000000c40d0a7210 */ /* 0x000fe40007fde0ff */
[----:B---3--:R-:W-:-:S04]  /*146d0*/  PRMT R15, R187, 0x9910, RZ ;  /* 0x00009910bb0f7816 */ /* 0x008fc800000000ff */
[----:B------:R-:W-:Y:S02]  /*146e0*/  SHF.R.S32.HI R15, RZ, 0x8, R15 ;  /* 0x00000008ff0f7819 */ /* 0x000fe4000001140f */
[----:B------:R-:W-:Y:S02]  /*146f0*/  F2FP.SATFINITE.E4M3.F32.PACK_AB_MERGE_C R17, R252, R240, RZ ;  /* 0x000000f0fc11723e */ /* 0x000fe400048070ff */
[----:B--2---:R-:W-:-:S05]  /*14700*/  F2FP.SATFINITE.E4M3.F32.PACK_AB_MERGE_C R19, R205, R204, RZ ;  /* 0x000000cccd13723e */ /* 0x004fca00048070ff */
[----:B------:R2:W-:Y:S01]  /*14710*/  @P4 STG.E.U8 desc[UR22][R6.64], R19 ;  /* 0x0000001306004986 */ /* 0x0005e2000c101116 */
[----:B------:R-:W-:Y:S01]  /*14720*/  ISETP.LT.AND P4, PT, R242, UR7, !P1 ;  /* 0x00000007f2007c0c */ /* 0x000fe2000cf81270 */
[----:B------:R-:W3:Y:S02]  /*14730*/  LDCU UR7, c[0x0][0x398] ;  /* 0x00007300ff0777ac */ /* 0x000ee40008000800 */
[----:B------:R1:W-:Y:S01]  /*14740*/  @P2 STG.E.U8 desc[UR22][R8.64], R187 ;  /* 0x000000bb08002986 */ /* 0x0003e2000c101116 */
[----:B------:R-:W-:Y:S01]  /*14750*/  ISETP.GE.AND P2, PT, R11, UR27, PT ;  /* 0x0000001b0b007c0c */ /* 0x000fe2000bf46270 */
[----:B------:R-:W-:Y:S01]  /*14760*/  IMAD.X R11, R12, 0x1, R3, P6 ;  /* 0x000000010c0b7824 */ /* 0x000fe200030e0603 */
[----:B----4-:R-:W-:Y:S01]  /*14770*/  ISETP.LT.AND P1, PT, R241, UR4, !P1 ;  /* 0x00000004f1007c0c */ /* 0x010fe2000cf21270 */
[----:B------:R-:W4:Y:S01]  /*14780*/  LDCU UR4, c[0x0][0x398] ;  /* 0x00007300ff0477ac */ /* 0x000f220008000800 */
[C---:B------:R-:W-:Y:S01]  /*14790*/  IADD3 R4, P6, PT, R13.reuse, R198, RZ ;  /* 0x000000c60d047210 */ /* 0x040fe20007fde0ff */
[----:B------:R-:W-:-:S04]  /*147a0*/  VIADD R13, R13, UR30 ;  /* 0x0000001e0d0d7c36 */ /* 0x000fc80008000000 */
[----:B------:R3:W-:Y:S01]  /*147b0*/  @P4 STG.E.U8 desc[UR22][R10.64], R123 ;  /* 0x0000007b0a004986 */ /* 0x0007e2000c101116 */
[----:B0-----:R-:W-:Y:S01]  /*147c0*/  ISETP.LT.AND P4, PT, R246, UR5, !P5 ;  /* 0x00000005f6007c0c */ /* 0x001fe2000ef81270 */
[----:B------:R-:W-:Y:S01]  /*147d0*/  IMAD.X R5, R12, 0x1, R197, P6 ;  /* 0x000000010c057824 */ /* 0x000fe200030e06c5 */
[----:B------:R-:W-:Y:S01]  /*147e0*/  SHF.R.S32.HI R12, RZ, 0x1f, R13 ;  /* 0x0000001fff0c7819 */ /* 0x000fe2000001140d */
[----:B------:R-:W0:Y:S01]  /*147f0*/  LDCU UR5, c[0x0][0x398] ;  /* 0x00007300ff0577ac */ /* 0x000e220008000800 */
[----:B--2---:R-:W-:Y:S02]  /*14800*/  IADD3 R6, P6, PT, R13, R0, RZ ;  /* 0x000000000d067210 */ /* 0x004fe40007fde0ff */
[----:B-1----:R-:W-:Y:S01]  /*14810*/  PRMT R8, R19, 0x9910, RZ ;  /* 0x0000991013087816 */ /* 0x002fe200000000ff */
[----:B------:R1:W-:Y:S01]  /*14820*/  @P1 STG.E.U8 desc[UR22][R4.64], R59 ;  /* 0x0000003b04001986 */ /* 0x0003e2000c101116 */
[----:B------:R-:W-:Y:S01]  /*14830*/  ISETP.LT.AND P1, PT, R245, UR6, !P5 ;  /* 0x00000006f5007c0c */ /* 0x000fe2000ef21270 */
[----:B------:R-:W-:Y:S01]  /*14840*/  IMAD.X R7, R12, 0x1, R200, P6 ;  /* 0x000000010c077824 */ /* 0x000fe200030e06c8 */
[----:B------:R-:W2:Y:S01]  /*14850*/  LDCU UR6, c[0x0][0x398] ;  /* 0x00007300ff0677ac */ /* 0x000ea20008000800 */
[----:B---3--:R-:W-:-:S02]  /*14860*/  SHF.R.S32.HI R11, RZ, 0x8, R8 ;  /* 0x00000008ff0b7819 */ /* 0x008fc40000011408 */
[----:B------:R-:W-:-:S03]  /*14870*/  IADD3 R8, P6, PT, R13, R2, RZ ;  /* 0x000000020d087210 */ /* 0x000fc60007fde0ff */
[----:B------:R3:W-:Y:S01]  /*14880*/  @P4 STG.E.U8 desc[UR22][R6.64], R11 ;  /* 0x0000000b06004986 */ /* 0x0007e2000c101116 */
[----:B----4-:R-:W-:Y:S01]  /*14890*/  ISETP.LT.AND P4, PT, R242, UR4, !P5 ;  /* 0x00000004f2007c0c */ /* 0x010fe2000ef81270 */
[----:B------:R-:W-:Y:S01]  /*148a0*/  IMAD.X R9, R12, 0x1, R199, P6 ;  /* 0x000000010c097824 */ /* 0x000fe200030e06c7 */
[----:B------:R-:W4:Y:S01]  /*148b0*/  LDCU UR4, c[0x0][0x398] ;  /* 0x00007300ff0477ac */ /* 0x000f220008000800 */
[----:B-1----:R-:W-:Y:S02]  /*148c0*/  IADD3 R4, P6, PT, R13, R196, RZ ;  /* 0x000000c40d047210 */ /* 0x002fe40007fde0ff */
[----:B------:R-:W-:-:S03]  /*148d0*/  PRMT R10, R123, 0x9910, RZ ;  /* 0x000099107b0a7816 */ /* 0x000fc600000000ff */
[----:B------:R-:W-:Y:S01]  /*148e0*/  IMAD.X R5, R12, 0x1, R3, P6 ;  /* 0x000000010c057824 */ /* 0x000fe200030e0603 */
[----:B0-----:R-:W-:Y:S01]  /*148f0*/  ISETP.LT.AND P6, PT, R241, UR5, !P5 ;  /* 0x00000005f1007c0c */ /* 0x001fe2000efc1270 */
[----:B------:R0:W-:Y:S01]  /*14900*/  @P1 STG.E.U8 desc[UR22][R8.64], R15 ;  /* 0x0000000f08001986 */ /* 0x0001e2000c101116 */
[----:B---3--:R-:W-:Y:S01]  /*14910*/  SHF.R.S32.HI R11, RZ, 0x8, R10 ;  /* 0x00000008ff0b7819 */ /* 0x008fe2000001140a */
[----:B------:R-:W1:Y:S01]  /*14920*/  LDCU UR5, c[0x0][0x398] ;  /* 0x00007300ff0577ac */ /* 0x000e620008000800 */
[C---:B------:R-:W-:Y:S01]  /*14930*/  IADD3 R6, P1, PT, R13.reuse, R198, RZ ;  /* 0x000000c60d067210 */ /* 0x040fe20007f3e0ff */
[----:B------:R-:W-:Y:S01]  /*14940*/  VIADD R13, R13, UR30 ;  /* 0x0000001e0d0d7c36 */ /* 0x000fe20008000000 */
[----:B------:R-:W-:Y:S01]  /*14950*/  PRMT R10, R59, 0x9910, RZ ;  /* 0x000099103b0a7816 */ /* 0x000fe200000000ff */
[----:B------:R3:W-:Y:S01]  /*14960*/  @P4 STG.E.U8 desc[UR22][R4.64], R11 ;  /* 0x0000000b04004986 */ /* 0x0007e2000c101116 */
[----:B--2---:R-:W-:Y:S01]  /*14970*/  ISETP.LT.AND P4, PT, R246, UR6, !P0 ;  /* 0x00000006f6007c0c */ /* 0x004fe2000c781270 */
[----:B------:R-:W-:Y:S01]  /*14980*/  IMAD.X R7, R12, 0x1, R197, P1 ;  /* 0x000000010c077824 */ /* 0x000fe200008e06c5 */
[----:B------:R-:W-:Y:S01]  /*14990*/  SHF.R.S32.HI R12, RZ, 0x1f, R13 ;  /* 0x0000001fff0c7819 */ /* 0x000fe2000001140d */
[----:B------:R-:W2:Y:S01]  /*149a0*/  LDCU UR6, c[0x0][0x398] ;  /* 0x00007300ff0677ac */ /* 0x000ea20008000800 */
[----:B0-----:R-:W-:-:S02]  /*149b0*/  SHF.R.S32.HI R15, RZ, 0x8, R10 ;  /* 0x00000008ff0f7819 */ /* 0x001fc4000001140a */
[----:B------:R-:W-:Y:S02]  /*149c0*/  IADD3 R8, P5, PT, R13, R0, RZ ;  /* 0x000000000d087210 */ /* 0x000fe40007fbe0ff */
[----:B----4-:R-:W-:Y:S01]  /*149d0*/  ISETP.LT.AND P1, PT, R245, UR4, !P0 ;  /* 0x00000004f5007c0c */ /* 0x010fe2000c721270 */
[----:B------:R0:W-:Y:S01]  /*149e0*/  @P6 STG.E.U8 desc[UR22][R6.64], R15 ;  /* 0x0000000f06006986 */ /* 0x0001e2000c101116 */
[----:B---3--:R-:W-:Y:S01]  /*149f0*/  IADD3 R4, P6, PT, R13, R2, RZ ;  /* 0x000000020d047210 */ /* 0x008fe20007fde0ff */
[----:B------:R-:W-:Y:S01]  /*14a00*/  IMAD.X R9, R12, 0x1, R200, P5 ;  /* 0x000000010c097824 */ /* 0x000fe200028e06c8 */
[----:B------:R-:W3:Y:S01]  /*14a10*/  LDCU UR4, c[0x0][0x398] ;  /* 0x00007300ff0477ac */ /* 0x000ee20008000800 */
[C---:B------:R-:W-:Y:S01]  /*14a20*/  VIADD R10, R249.reuse, 0x3b ;  /* 0x0000003bf90a7836 */ /* 0x040fe20000000000 */
[----:B------:R-:W-:Y:S01]  /*14a30*/  ISETP.LT.AND P5, PT, R242, UR7, !P0 ;  /* 0x00000007f2007c0c */ /* 0x000fe2000c7a1270 */
[----:B------:R-:W-:Y:S01]  /*14a40*/  IMAD.X R5, R12, 0x1, R199, P6 ;  /* 0x000000010c057824 */ /* 0x000fe200030e06c7 */
[----:B------:R-:W-:Y:S01]  /*14a50*/  @P4 STG.E.U8 desc[UR22][R8.64], R17 ;  /* 0x0000001108004986 */ /* 0x000fe2000c101116 */
[----:B------:R-:W-:Y:S01]  /*14a60*/  VIADD R11, R249, 0x3c ;  /* 0x0000003cf90b7836 */ /* 0x000fe20000000000 */
[----:B------:R-:W-:Y:S01]  /*14a70*/  ISETP.GE.AND P4, PT, R10, UR25, PT ;  /* 0x000000190a007c0c */ /* 0x000fe2000bf86270 */
[----:B------:R-:W4:Y:S01]  /*14a80*/  LDCU UR7, c[0x0][0x398] ;  /* 0x00007300ff0777ac */ /* 0x000f220008000800 */
[----:B------:R-:W-:Y:S01]  /*14a90*/  IADD3 R10, P6, PT, R13, R196, RZ ;  /* 0x000000c40d0a7210 */ /* 0x000fe20007fde0ff */
[----:B------:R2:W-:Y:S01]  /*14aa0*/  @P1 STG.E.U8 desc[UR22][R4.64], R189 ;  /* 0x000000bd04001986 */ /* 0x0005e2000c101116 */
[----:B-1----:R-:W-:Y:S01]  /*14ab0*/  ISETP.LT.AND P0, PT, R241, UR5, !P0 ;  /* 0x00000005f1007c0c */ /* 0x002fe2000c701270 */
[----:B------:R-:W1:Y:S01]  /*14ac0*/  LDCU UR5, c[0x0][0x398] ;  /* 0x00007300ff0577ac */ /* 0x000e620008000800 */
[----:B------:R-:W-:Y:S01]  /*14ad0*/  ISETP.GE.AND P1, PT, R11, UR21, PT ;  /* 0x000000150b007c0c */ /* 0x000fe2000bf26270 */
[----:B------:R-:W-:Y:S01]  /*14ae0*/  IMAD.X R11, R12, 0x1, R3, P6 ;  /* 0x000000010c0b7824 */ /* 0x000fe200030e0603 */
[C---:B0-----:R-:W-:Y:S01]  /*14af0*/  IADD3 R6, P6, PT, R13.reuse, R198, RZ ;  /* 0x000000c60d067210 */ /* 0x041fe20007fde0ff */
[----:B------:R-:W-:-:S03]  /*14b00*/  VIADD R13, R13, UR30 ;  /* 0x0000001e0d0d7c36 */ /* 0x000fc60008000000 */
[----:B------:R0:W-:Y:S01]  /*14b10*/  @P5 STG.E.U8 desc[UR22][R10.64], R125 ;  /* 0x0000007d0a005986 */ /* 0x0001e2000c101116 */
[----:B------:R-:W-:Y:S01]  /*14b20*/  IMAD.X R7, R12, 0x1, R197, P6 ;  /* 0x000000010c077824 */ /* 0x000fe200030e06c5 */
[----:B---3--:R-:W-:Y:S01]  /*14b30*/  ISETP.LT.AND P5, PT, R246, UR4, !P3 ;  /* 0x00000004f6007c0c */ /* 0x008fe2000dfa1270 */
[----:B------:R-:W3:Y:S01]  /*14b40*/  LDCU UR4, c[0x0][0x398] ;  /* 0x00007300ff0477ac */ /* 0x000ee20008000800 */
[----:B------:R-:W-:Y:S02]  /*14b50*/  SHF.R.S32.HI R12, RZ, 0x1f, R13 ;  /* 0x0000001fff0c7819 */ /* 0x000fe4000001140d */
[----:B--2---:R-:W-:Y:S01]  /*14b60*/  IADD3 R4, P6, PT, R13, R0, RZ ;  /* 0x000000000d047210 */ /* 0x004fe20007fde0ff */
[----:B------:R2:W-:Y:S01]  /*14b70*/  @P0 STG.E.U8 desc[UR22][R6.64], R61 ;  /* 0x0000003d06000986 */ /* 0x0005e2000c101116 */
[----:B------:R-:W-:Y:S02]  /*14b80*/  PRMT R8, R17, 0x9910, RZ ;  /* 0x0000991011087816 */ /* 0x000fe400000000ff */
[----:B------:R-:W-:Y:S01]  /*14b90*/  ISETP.LT.AND P0, PT, R245, UR6, !P3 ;  /* 0x00000006f5007c0c */ /* 0x000fe2000df01270 */
[----:B------:R-:W4:Y:S01]  /*14ba0*/  LDCU UR6, c[0x0][0x398] ;  /* 0x00007300ff0677ac */ /* 0x000f220008000800 */
[----:B------:R-:W-:Y:S01]  /*14bb0*/  IMAD.X R5, R12, 0x1, R200, P6 ;  /* 0x000000010c057824 */ /* 0x000fe200030e06c8 */
[----:B0-----:R-:W-:-:S02]  /*14bc0*/  SHF.R.S32.HI R11, RZ, 0x8, R8 ;  /* 0x00000008ff0b7819 */ /* 0x001fc40000011408 */
[----:B------:R-:W-:Y:S02]  /*14bd0*/  IADD3 R8, P6, PT, R13, R2, RZ ;  /* 0x000000020d087210 */ /* 0x000fe40007fde0ff */
[----:B------:R-:W-:Y:S01]  /*14be0*/  PRMT R15, R189, 0x9910, RZ ;  /* 0x00009910bd0f7816 */ /* 0x000fe200000000ff */
[----:B------:R0:W-:Y:S01]  /*14bf0*/  @P5 STG.E.U8 desc[UR22][R4.64], R11 ;  /* 0x0000000b04005986 */ /* 0x0001e2000c101116 */
[----:B-1----:R-:W-:Y:S01]  /*14c00*/  ISETP.LT.AND P5, PT, R242, UR5, !P3 ;  /* 0x00000005f2007c0c */ /* 0x002fe2000dfa1270 */
[C---:B------:R-:W-:Y:S01]  /*14c10*/  IMAD.X R9, R12.reuse, 0x1, R199, P6 ;  /* 0x000000010c097824 */ /* 0x040fe200030e06c7 */
[----:B------:R-:W-:Y:S01]  /*14c20*/  SHF.R.S32.HI R15, RZ, 0x8, R15 ;  /* 0x00000008ff0f7819 */ /* 0x000fe2000001140f */
[----:B------:R-:W1:Y:S01]  /*14c30*/  LDCU UR5, c[0x0][0x398] ;  /* 0x00007300ff0577ac */ /* 0x000e620008000800 */
[----:B--2---:R-:W-:Y:S02]  /*14c40*/  IADD3 R6, P6, PT, R13, R196, RZ ;  /* 0x000000c40d067210 */ /* 0x004fe40007fde0ff */
[----:B------:R-:W-:Y:S01]  /*14c50*/  PRMT R10, R125, 0x9910, RZ ;  /* 0x000099107d0a7816 */ /* 0x000fe200000000ff */
[----:B------:R2:W-:Y:S01]  /*14c60*/  @P0 STG.E.U8 desc[UR22][R8.64], R15 ;  /* 0x0000000f08000986 */ /* 0x0005e2000c101116 */
[----:B---3--:R-:W-:Y:S01]  /*14c70*/  ISETP.LT.AND P3, PT, R241, UR4, !P3 ;  /* 0x00000004f1007c0c */ /* 0x008fe2000df61270 */
[----:B------:R-:W-:Y:S01]  /*14c80*/  IMAD.X R7, R12, 0x1, R3, P6 ;  /* 0x000000010c077824 */ /* 0x000fe200030e0603 */
[C---:B0-----:R-:W-:Y:S01]  /*14c90*/  IADD3 R4, P0, PT, R13.reuse, R198, RZ ;  /* 0x000000c60d047210 */ /* 0x041fe20007f1e0ff */
[----:B------:R-:W-:Y:S01]  /*14ca0*/  VIADD R13, R13, UR30 ;  /* 0x0000001e0d0d7c36 */ /* 0x000fe20008000000 */
[----:B----4-:R-:W-:Y:S01]  /*14cb0*/  ISETP.LT.AND P6, PT, R246, UR6, !P2 ;  /* 0x00000006f6007c0c */ /* 0x010fe2000d7c1270 */
[----:B------:R-:W0:Y:S01]  /*14cc0*/  LDCU UR4, c[0x0][0x398] ;  /* 0x00007300ff0477ac */ /* 0x000e220008000800 */
[----:B------:R-:W-:Y:S01]  /*14cd0*/  SHF.R.S32.HI R11, RZ, 0x8, R10 ;  /* 0x00000008ff0b7819 */ /* 0x000fe2000001140a */
[----:B------:R-:W-:Y:S01]  /*14ce0*/  IMAD.X R5, R12, 0x1, R197, P0 ;  /* 0x000000010c057824 */ /* 0x000fe200000e06c5 */
[----:B------:R-:W-:Y:S01]  /*14cf0*/  PRMT R10, R61, 0x9910, RZ ;  /* 0x000099103d0a7816 */ /* 0x000fe200000000ff */
[----:B------:R-:W3:Y:S01]  /*14d00*/  LDCU UR6, c[0x0][0x398] ;  /* 0x00007300ff0677ac */ /* 0x000ee20008000800 */
[----:B------:R-:W-:-:S02]  /*14d10*/  SHF.R.S32.HI R12, RZ, 0x1f, R13 ;  /* 0x0000001fff0c7819 */ /* 0x000fc4000001140d */
[----:B--2---:R-:W-:Y:S02]  /*14d20*/  IADD3 R8, P0, PT, R13, R0, RZ ;  /* 0x000000000d087210 */ /* 0x004fe40007f1e0ff */
[----:B------:R-:W-:Y:S01]  /*14d30*/  SHF.R.S32.HI R15, RZ, 0x8, R10 ;  /* 0x00000008ff0f7819 */ /* 0x000fe2000001140a */
[----:B------:R2:W-:Y:S01]  /*14d40*/  @P5 STG.E.U8 desc[UR22][R6.64], R11 ;  /* 0x0000000b06005986 */ /* 0x0005e2000c101116 */
[----:B------:R-:W-:Y:S01]  /*14d50*/  F2FP.SATFINITE.E4M3.F32.PACK_AB_MERGE_C R19, R250, R251, RZ ;  /* 0x000000fbfa13723e */ /* 0x000fe200048070ff */
[----:B------:R-:W-:Y:S01]  /*14d60*/  IMAD.X R9, R12, 0x1, R200, P0 ;  /* 0x000000010c097824 */ /* 0x000fe200000e06c8 */
[----:B-1----:R-:W-:Y:S01]  /*14d70*/  ISETP.LT.AND P5, PT, R245, UR5, !P2 ;  /* 0x00000005f5007c0c */ /* 0x002fe2000d7a1270 */
[----:B------:R-:W-:Y:S01]  /*14d80*/  @P3 STG.E.U8 desc[UR22][R4.64], R15 ;  /* 0x0000000f04003986 */ /* 0x000fe2000c101116 */
[----:B------:R-:W-:Y:S01]  /*14d90*/  ISETP.LT.AND P0, PT, R242, UR7, !P2 ;  /* 0x00000007f2007c0c */ /* 0x000fe2000d701270 */
[----:B------:R-:W1:Y:S02]  /*14da0*/  LDCU UR5, c[0x0][0x398] ;  /* 0x00007300ff0577ac */ /* 0x000e640008000800 */
[----:B------:R4:W-:Y:S01]  /*14db0*/  @P6 STG.E.U8 desc[UR22][R8.64], R19 ;  /* 0x0000001308006986 */ /* 0x0009e2000c101116 */
[C---:B------:R-:W-:Y:S01]  /*14dc0*/  IADD3 R10, P6, PT, R13.reuse, R196, RZ ;  /* 0x000000c40d0a7210 */ /* 0x040fe20007fde0ff */
[----:B------:R-:W1:Y:S01]  /*14dd0*/  LDCU UR7, c[0x0][0x398] ;  /* 0x00007300ff0777ac */ /* 0x000e620008000800 */
[----:B--2---:R-:W-:Y:S01]  /*14de0*/  IADD3 R6, P3, PT, R13, R2, RZ ;  /* 0x000000020d067210 */ /* 0x004fe20007f7e0ff */
[----:B------:R-:W-:-:S04]  /*14df0*/  VIADD R11, R249, 0x3d ;  /* 0x0000003df90b7836 */ /* 0x000fc80000000000 */
[C---:B------:R-:W-:Y:S01]  /*14e00*/  IMAD.X R7, R12.reuse, 0x1, R199, P3 ;  /* 0x000000010c077824 */ /* 0x040fe200018e06c7 */
[----:B------:R-:W-:Y:S01]  /*14e10*/  ISETP.GE.AND P3, PT, R11, UR19, PT ;  /* 0x000000130b007c0c */ /* 0x000fe2000bf66270 */
[----:B------:R-:W-:Y:S01]  /*14e20*/  IMAD.X R11, R12, 0x1, R3, P6 ;  /* 0x000000010c0b7824 */ /* 0x000fe200030e0603 */
[----:B----4-:R-:W-:Y:S01]  /*14e30*/  PRMT R19, R19, 0x9910, RZ ;  /* 0x0000991013137816 */ /* 0x010fe200000000ff */
[----:B------:R-:W-:Y:S01]  /*14e40*/  VIADD R15, R13, UR30 ;  /* 0x0000001e0d0f7c36 */ /* 0x000fe20008000000 */
[----:B------:R2:W-:Y:S01]  /*14e50*/  @P5 STG.E.U8 desc[UR22][R6.64], R191 ;  /* 0x000000bf06005986 */ /* 0x0005e2000c101116 */
[----:B0-----:R-:W-:Y:S01]  /*14e60*/  ISETP.LT.AND P2, PT, R241, UR4, !P2 ;  /* 0x00000004f1007c0c */ /* 0x001fe2000d741270 */
[----:B------:R-:W-:Y:S01]  /*14e70*/  VIADD R8, R249, 0x3e ;  /* 0x0000003ef9087836 */ /* 0x000fe20000000000 */
[----:B---3--:R-:W-:Y:S01]  /*14e80*/  ISETP.LT.AND P5, PT, R246, UR6, !P4 ;  /* 0x00000006f6007c0c */ /* 0x008fe2000e7a1270 */
[----:B------:R0:W-:Y:S01]  /*14e90*/  @P0 STG.E.U8 desc[UR22][R10.64], R127 ;  /* 0x0000007f0a000986 */ /* 0x0001e2000c101116 */
[----:B------:R-:W-:Y:S01]  /*14ea0*/  IADD3 R4, P0, PT, R13, R198, RZ ;  /* 0x000000c60d047210 */ /* 0x000fe20007f1e0ff */
[----:B------:R-:W-:Y:S01]  /*14eb0*/  IMAD.MOV.U32 R13, RZ, RZ, R19 ;  /* 0x000000ffff0d7224 */ /* 0x000fe200078e0013 */
[----:B------:R-:W-:Y:S01]  /*14ec0*/  SHF.R.S32.HI R14, RZ, 0x1f, R15 ;  /* 0x0000001fff0e7819 */ /* 0x000fe2000001140f */
[----:B------:R-:W3:Y:S01]  /*14ed0*/  LDCU UR4, c[0x0][0x398] ;  /* 0x00007300ff0477ac */ /* 0x000ee20008000800 */
[C---:B--2---:R-:W-:Y:S01]  /*14ee0*/  IADD3 R6, P6, PT, R15.reuse, R0, RZ ;  /* 0x000000000f067210 */ /* 0x044fe20007fde0ff */
[----:B------:R-:W-:Y:S01]  /*14ef0*/  IMAD.X R5, R12, 0x1, R197, P0 ;  /* 0x000000010c057824 */ /* 0x000fe200000e06c5 */
[----:B------:R-:W-:Y:S01]  /*14f00*/  SHF.R.S32.HI R13, RZ, 0x8, R13 ;  /* 0x00000008ff0d7819 */ /* 0x000fe2000001140d */
[----:B------:R-:W2:Y:S02]  /*14f10*/  LDCU UR6, c[0x0][0x398] ;  /* 0x00007300ff0677ac */ /* 0x000ea40008000800 */
[----:B------:R-:W-:Y:S01]  /*14f20*/  IMAD.X R7, R14, 0x1, R200, P6 ;  /* 0x000000010e077824 */ /* 0x000fe200030e06c8 */
[----:B------:R-:W-:Y:S01]  /*14f30*/  ISETP.GE.AND P0, PT, R8, UR17, PT ;  /* 0x0000001108007c0c */ /* 0x000fe2000bf06270 */
[----:B------:R-:W-:Y:S01]  /*14f40*/  @P2 STG.E.U8 desc[UR22][R4.64], R63 ;  /* 0x0000003f04002986 */ /* 0x000fe2000c101116 */
[----:B------:R-:W-:-:S03]  /*14f50*/  IADD3 R8, P6, PT, R15, R2, RZ ;  /* 0x000000020f087210 */ /* 0x000fc60007fde0ff */
[----:B------:R4:W-:Y:S01]  /*14f60*/  @P5 STG.E.U8 desc[UR22][R6.64], R13 ;  /* 0x0000000d06005986 */ /* 0x0009e2000c101116 */
[----:B-1----:R-:W-:Y:S02]  /*14f70*/  ISETP.LT.AND P5, PT, R245, UR5, !P4 ;  /* 0x00000005f5007c0c */ /* 0x002fe4000e7a1270 */
[----:B------:R-:W-:Y:S01]  /*14f80*/  ISETP.LT.AND P2, PT, R242, UR7, !P4 ;  /* 0x00000007f2007c0c */ /* 0x000fe2000e741270 */
[C---:B------:R-:W-:Y:S01]  /*14f90*/  IMAD.X R9, R14.reuse, 0x1, R199, P6 ;  /* 0x000000010e097824 */ /* 0x040fe200030e06c7 */
[----:B0-----:R-:W-:Y:S01]  /*14fa0*/  PRMT R11, R191, 0x9910, RZ ;  /* 0x00009910bf0b7816 */ /* 0x001fe200000000ff */
[----:B------:R-:W0:Y:S01]  /*14fb0*/  LDCU UR5, c[0x0][0x398] ;  /* 0x00007300ff0577ac */ /* 0x000e220008000800 */
[----:B------:R-:W-:Y:S02]  /*14fc0*/  IADD3 R10, P6, PT, R15, R196, RZ ;  /* 0x000000c40f0a7210 */ /* 0x000fe40007fde0ff */
[----:B------:R-:W-:Y:S01]  /*14fd0*/  PRMT R17, R127, 0x9910, RZ ;  /* 0x000099107f117816 */ /* 0x000fe200000000ff */
[----:B------:R-:W1:Y:S01]  /*14fe0*/  LDCU UR7, c[0x0][0x398] ;  /* 0x00007300ff0777ac */ /* 0x000e620008000800 */
[----:B----4-:R-:W-:Y:S01]  /*14ff0*/  SHF.R.S32.HI R7, RZ, 0x8, R11 ;  /* 0x00000008ff077819 */ /* 0x010fe2000001140b */
[----:B------:R-:W-:Y:S01]  /*15000*/  IMAD.X R11, R14, 0x1, R3, P6 ;  /* 0x000000010e0b7824 */ /* 0x000fe200030e0603 */
[----:B------:R-:W-:Y:S01]  /*15010*/  SHF.R.S32.HI R17, RZ, 0x8, R17 ;  /* 0x00000008ff117819 */ /* 0x000fe20000011411 */
[----:B------:R-:W-:Y:S01]  /*15020*/  VIADD R13, R15, UR30 ;  /* 0x0000001e0f0d7c36 */ /* 0x000fe20008000000 */
[----:B------:R-:W-:Y:S01]  /*15030*/  PRMT R63, R63, 0x9910, RZ ;  /* 0x000099103f3f7816 */ /* 0x000fe200000000ff */
[----:B------:R4:W-:Y:S01]  /*15040*/  @P5 STG.E.U8 desc[UR22][R8.64], R7 ;  /* 0x0000000708005986 */ /* 0x0009e2000c101116 */
[----:B---3--:R-:W-:Y:S01]  /*15050*/  ISETP.LT.AND P4, PT, R241, UR4, !P4 ;  /* 0x00000004f1007c0c */ /* 0x008fe2000e781270 */
[----:B------:R-:W3:Y:S01]  /*15060*/  LDCU UR4, c[0x0][0x398] ;  /* 0x00007300ff0477ac */ /* 0x000ee20008000800 */
[----:B--2---:R-:W-:Y:S01]  /*15070*/  ISETP.LT.AND P5, PT, R246, UR6, !P1 ;  /* 0x00000006f6007c0c */ /* 0x004fe2000cfa1270 */
[----:B------:R2:W-:Y:S01]  /*15080*/  @P2 STG.E.U8 desc[UR22][R10.64], R17 ;  /* 0x000000110a002986 */ /* 0x0005e2000c101116 */
[----:B------:R-:W-:Y:S01]  /*15090*/  IADD3 R4, P2, PT, R15, R198, RZ ;  /* 0x000000c60f047210 */ /* 0x000fe20007f5e0ff */
[----:B------:R-:W-:Y:S01]  /*150a0*/  IMAD.MOV.U32 R15, RZ, RZ, R63 ;  /* 0x000000ffff0f7224 */ /* 0x000fe200078e003f */
[----:B------:R-:W-:Y:S01]  /*150b0*/  SHF.R.S32.HI R12, RZ, 0x1f, R13 ;  /* 0x0000001fff0c7819 */ /* 0x000fe2000001140d */
[----:B------:R-:W3:Y:S01]  /*150c0*/  LDCU UR6, c[0x0][0x398] ;  /* 0x00007300ff0677ac */ /* 0x000ee20008000800 */
[----:B------:R-:W-:Y:S01]  /*150d0*/  IADD3 R6, P6, PT, R13, R0, RZ ;  /* 0x000000000d067210 */ /* 0x000fe20007fde0ff */
[----:B------:R-:W-:Y:S01]  /*150e0*/  IMAD.X R5, R14, 0x1, R197, P2 ;  /* 0x000000010e057824 */ /* 0x000fe200010e06c5 */
[----:B------:R-:W-:-:S03]  /*150f0*/  SHF.R.S32.HI R15, RZ, 0x8, R15 ;  /* 0x00000008ff0f7819 */ /* 0x000fc6000001140f */
[C---:B----4-:R-:W-:Y:S01]  /*15100*/  IMAD.X R7, R12.reuse, 0x1, R200, P6 ;  /* 0x000000010c077824 */ /* 0x050fe200030e06c8 */
[----:B------:R-:W-:Y:S02]  /*15110*/  IADD3 R8, P6, PT, R13, R2, RZ ;  /* 0x000000020d087210 */ /* 0x000fe40007fde0ff */
[----:B--2---:R-:W-:Y:S01]  /*15120*/  F2FP.SATFINITE.E4M3.F32.PACK_AB_MERGE_C R17, R247, R248, RZ ;  /* 0x000000f8f711723e */ /* 0x004fe200048070ff */
[----:B------:R2:W-:Y:S02]  /*15130*/  @P4 STG.E.U8 desc[UR22][R4.64], R15 ;  /* 0x0000000f04004986 */ /* 0x0005e4000c101116 */
[----:B------:R-:W-:Y:S01]  /*15140*/  IMAD.X R9, R12, 0x1, R199, P6 ;  /* 0x000000010c097824 */ /* 0x000fe200030e06c7 */
[----:B------:R-:W-:Y:S01]  /*15150*/  IADD3 R10, P6, PT, R13, R196, RZ ;  /* 0x000000c40d0a7210 */ /* 0x000fe20007fde0ff */
[----:B------:R4:W-:Y:S01]  /*15160*/  @P5 STG.E.U8 desc[UR22][R6.64], R17 ;  /* 0x0000001106005986 */ /* 0x0009e2000c101116 */
[----:B0-----:R-:W-:Y:S01]  /*15170*/  ISETP.LT.AND P5, PT, R245, UR5, !P1 ;  /* 0x00000005f5007c0c */ /* 0x001fe2000cfa1270 */
[----:B------:R-:W0:Y:S01]  /*15180*/  LDCU UR5, c[0x0][0x398] ;  /* 0x00007300ff0577ac */ /* 0x000e220008000800 */
[----:B-1----:R-:W-:-:S02]  /*15190*/  ISETP.LT.AND P4, PT, R242, UR7, !P1 ;  /* 0x00000007f2007c0c */ /* 0x002fc4000cf81270 */
[----:B------:R-:W-:Y:S01]  /*151a0*/  ISETP.LT.AND P1, PT, R241, UR9, !P1 ;  /* 0x00000009f1007c0c */ /* 0x000fe2000cf21270 */
[C---:B------:R-:W-:Y:S01]  /*151b0*/  IMAD.X R11, R12.reuse, 0x1, R3, P6 ;  /* 0x000000010c0b7824 */ /* 0x040fe200030e0603 */
[----:B------:R-:W1:Y:S01]  /*151c0*/  LDCU UR7, c[0x0][0x398] ;  /* 0x00007300ff0777ac */ /* 0x000e620008000800 */
[C---:B--2---:R-:W-:Y:S01]  /*151d0*/  IADD3 R4, P6, PT, R13.reuse, R198, RZ ;  /* 0x000000c60d047210 */ /* 0x044fe20007fde0ff */
[----:B------:R-:W-:Y:S01]  /*151e0*/  VIADD R13, R13, UR30 ;  /* 0x0000001e0d0d7c36 */ /* 0x000fe20008000000 */
[----:B------:R-:W-:Y:S01]  /*151f0*/  PRMT R15, R193, 0x9910, RZ ;  /* 0x00009910c10f7816 */ /* 0x000fe200000000ff */
[----:B------:R-:W2:Y:S01]  /*15200*/  LDCU UR9, c[0x0][0x398] ;  /* 0x00007300ff0977ac */ /* 0x000ea20008000800 */
[----:B----4-:R-:W-:Y:S01]  /*15210*/  PRMT R17, R17, 0x9910, RZ ;  /* 0x0000991011117816 */ /* 0x010fe200000000ff */
[----:B------:R-:W-:Y:S01]  /*15220*/  IMAD.X R5, R12, 0x1, R197, P6 ;  /* 0x000000010c057824 */ /* 0x000fe200030e06c5 */
[----:B------:R4:W-:Y:S01]  /*15230*/  @P5 STG.E.U8 desc[UR22][R8.64], R193 ;  /* 0x000000c108005986 */ /* 0x0009e2000c101116 */
[----:B---3--:R-:W-:Y:S01]  /*15240*/  ISETP.LT.AND P5, PT, R246, UR4, !P3 ;  /* 0x00000004f6007c0c */ /* 0x008fe2000dfa1270 */
[----:B------:R-:W3:Y:S02]  /*15250*/  LDCU UR4, c[0x0][0x398] ;  /* 0x00007300ff0477ac */ /* 0x000ee40008000800 */
[----:B------:R0:W-:Y:S01]  /*15260*/  @P4 STG.E.U8 desc[UR22][R10.64], R129 ;  /* 0x000000810a004986 */ /* 0x0001e2000c101116 */
[----:B------:R-:W-:-:S03]  /*15270*/  SHF.R.S32.HI R12, RZ, 0x1f, R13 ;  /* 0x0000001fff0c7819 */ /* 0x000fc6000001140d */
[----:B------:R1:W-:Y:S01]  /*15280*/  @P1 STG.E.U8 desc[UR22][R4.64], R65 ;  /* 0x0000004104001986 */ /* 0x0003e2000c101116 */
[----:B------:R-:W-:Y:S01]  /*15290*/  IADD3 R6, P1, PT, R13, R0, RZ ;  /* 0x000000000d067210 */ /* 0x000fe20007f3e0ff */
[----:B----4-:R-:W-:Y:S01]  /*152a0*/  IMAD.MOV.U32 R9, RZ, RZ, R17 ;  /* 0x000000ffff097224 */ /* 0x010fe200078e0011 */
[----:B------:R-:W-:-:S03]  /*152b0*/  ISETP.LT.AND P6, PT, R245, UR6, !P3 ;  /* 0x00000006f5007c0c */ /* 0x000fc6000dfc1270 */
[C---:B------:R-:W-:Y:S01]  /*152c0*/  IMAD.X R7, R12.reuse, 0x1, R200, P1 ;  /* 0x000000010c077824 */ /* 0x040fe200008e06c8 */
[C---:B------:R-:W-:Y:S01]  /*152d0*/  IADD3 R8, P4, PT, R13.reuse, R2, RZ ;  /* 0x000000020d087210 */ /* 0x040fe20007f9e0ff */
[----:B------:R-:W4:Y:S01]  /*152e0*/  LDCU UR6, c[0x0][0x398] ;  /* 0x00007300ff0677ac */ /* 0x000f220008000800 */
[----:B0-----:R-:W-:Y:S02]  /*152f0*/  SHF.R.S32.HI R11, RZ, 0x8, R9 ;  /* 0x00000008ff0b7819 */ /* 0x001fe40000011409 */
[----:B------:R-:W-:Y:S01]  /*15300*/  SHF.R.S32.HI R15, RZ, 0x8, R15 ;  /* 0x00000008ff0f7819 */ /* 0x000fe2000001140f */
[----:B------:R-:W-:Y:S02]  /*15310*/  IMAD.X R9, R12, 0x1, R199, P4 ;  /* 0x000000010c097824 */ /* 0x000fe400020e06c7 */
[----:B------:R0:W-:Y:S01]  /*15320*/  @P5 STG.E.U8 desc[UR22][R6.64], R11 ;  /* 0x0000000b06005986 */ /* 0x0001e2000c101116 */
[----:B------:R-:W-:Y:S01]  /*15330*/  ISETP.LT.AND P5, PT, R242, UR5, !P3 ;  /* 0x00000005f2007c0c */ /* 0x000fe2000dfa1270 */
[----:B------:R-:W2:Y:S01]  /*15340*/  LDCU UR5, c[0x0][0x398] ;  /* 0x00007300ff0577ac */ /* 0x000ea20008000800 */
[----:B-1----:R-:W-:Y:S01]  /*15350*/  IADD3 R4, P4, PT, R13, R196, RZ ;  /* 0x000000c40d047210 */ /* 0x002fe20007f9e0ff */
[----:B------:R1:W-:Y:S01]  /*15360*/  @P6 STG.E.U8 desc[UR22][R8.64], R15 ;  /* 0x0000000f08006986 */ /* 0x0003e2000c101116 */
[----:B------:R-:W-:-:S03]  /*15370*/  PRMT R10, R129, 0x9910, RZ ;  /* 0x00009910810a7816 */ /* 0x000fc600000000ff */
[----:B------:R-:W-:Y:S01]  /*15380*/  IMAD.X R5, R12, 0x1, R3, P4 ;  /* 0x000000010c057824 */ /* 0x000fe200020e0603 */
[C---:B0-----:R-:W-:Y:S01]  /*15390*/  IADD3 R6, P6, PT, R13.reuse, R198, RZ ;  /* 0x000000c60d067210 */ /* 0x041fe20007fde0ff */
[----:B------:R-:W-:Y:S01]  /*153a0*/  VIADD R13, R13, UR30 ;  /* 0x0000001e0d0d7c36 */ /* 0x000fe20008000000 */
[----:B-1----:R-:W-:-:S03]  /*153b0*/  SHF.R.S32.HI R15, RZ, 0x8, R10 ;  /* 0x00000008ff0f7819 */ /* 0x002fc6000001140a */
[----:B------:R-:W-:Y:S01]  /*153c0*/  IMAD.X R7, R12, 0x1, R197, P6 ;  /* 0x000000010c077824 */ /* 0x000fe200030e06c5 */
[----:B------:R-:W-:Y:S01]  /*153d0*/  ISETP.LT.AND P3, PT, R241, UR7, !P3 ;  /* 0x00000007f1007c0c */ /* 0x000fe2000df61270 */
[----:B------:R-:W0:Y:S01]  /*153e0*/  LDCU UR7, c[0x0][0x398] ;  /* 0x00007300ff0777ac */ /* 0x000e220008000800 */
[----:B------:R-:W-:Y:S02]  /*153f0*/  SHF.R.S32.HI R14, RZ, 0x1f, R13 ;  /* 0x0000001fff0e7819 */ /* 0x000fe4000001140d */
[----:B------:R-:W-:Y:S01]  /*15400*/  IADD3 R8, P6, PT, R13, R0, RZ ;  /* 0x000000000d087210 */ /* 0x000fe20007fde0ff */
[----:B------:R1:W-:Y:S01]  /*15410*/  @P5 STG.E.U8 desc[UR22][R4.64], R15 ;  /* 0x0000000f04005986 */ /* 0x0003e2000c101116 */
[----:B--2---:R-:W-:Y:S02]  /*15420*/  ISETP.LT.AND P1, PT, R246, UR9, !P0 ;  /* 0x00000009f6007c0c */ /* 0x004fe4000c721270 */
[----:B---3--:R-:W-:Y:S01]  /*15430*/  ISETP.LT.AND P5, PT, R245, UR4, !P0 ;  /* 0x00000004f5007c0c */ /* 0x008fe2000c7a1270 */
[----:B------:R-:W-:Y:S01]  /*15440*/  IMAD.X R9, R14, 0x1, R200, P6 ;  /* 0x000000010e097824 */ /* 0x000fe200030e06c8 */
[----:B------:R-:W-:Y:S01]  /*15450*/  PRMT R17, R65, 0x9910, RZ ;  /* 0x0000991041117816 */ /* 0x000fe200000000ff */
[----:B------:R-:W2:Y:S01]  /*15460*/  LDCU UR4, c[0x0][0x398] ;  /* 0x00007300ff0477ac */ /* 0x000ea20008000800 */
[----:B------:R-:W-:-:S02]  /*15470*/  IADD3 R10, P6, PT, R13, R2, RZ ;  /* 0x000000020d0a7210 */ /* 0x000fc40007fde0ff */
[----:B------:R-:W-:Y:S02]  /*15480*/  SHF.R.S32.HI R17, RZ, 0x8, R17 ;  /* 0x00000008ff117819 */ /* 0x000fe40000011411 */
[----:B------:R-:W-:Y:S01]  /*15490*/  ISETP.GE.AND P2, PT, R16, UR29, PT ;  /* 0x0000001d10007c0c */ /* 0x000fe2000bf46270 */
[----:B------:R-:W-:Y:S01]  /*154a0*/  IMAD.X R11, R14, 0x1, R199, P6 ;  /* 0x000000010e0b7824 */ /* 0x000fe200030e06c7 */
[----:B------:R-:W-:Y:S02]  /*154b0*/  F2FP.SATFINITE.E4M3.F32.PACK_AB_MERGE_C R19, R243, R244, RZ ;  /* 0x000000f4f313723e */ /* 0x000fe400048070ff */
[----:B------:R-:W-:Y:S01]  /*154c0*/  F2FP.SATFINITE.E4M3.F32.PACK_AB_MERGE_C R195, R195, R194, RZ ;  /* 0x000000c2c3c3723e */ /* 0x000fe200048070ff */
[----:B------:R3:W-:Y:S01]  /*154d0*/  @P3 STG.E.U8 desc[UR22][R6.64], R17 ;  /* 0x0000001106003986 */ /* 0x0007e2000c101116 */
[----:B----4-:R-:W-:Y:S01]  /*154e0*/  ISETP.LT.AND P3, PT, R245, UR6, !P2 ;  /* 0x00000006f5007c0c */ /* 0x010fe2000d761270 */
[----:B------:R-:W4:Y:S02]  /*154f0*/  LDCU UR6, c[0x0][0x398] ;  /* 0x00007300ff0677ac */ /* 0x000f240008000800 */
[----:B------:R0:W-:Y:S01]  /*15500*/  @P1 STG.E.U8 desc[UR22][R8.64], R19 ;  /* 0x0000001308001986 */ /* 0x0001e2000c101116 */
[----:B-1----:R-:W-:-:S03]  /*15510*/  VIADD R15, R13, UR30 ;  /* 0x0000001e0d0f7c36 */ /* 0x002fc60008000000 */
[----:B------:R1:W-:Y:S01]  /*15520*/  @P5 STG.E.U8 desc[UR22][R10.64], R195 ;  /* 0x000000c30a005986 */ /* 0x0003e2000c101116 */
[C---:B------:R-:W-:Y:S02]  /*15530*/  IADD3 R4, P5, PT, R13.reuse, R196, RZ ;  /* 0x000000c40d047210 */ /* 0x040fe40007fbe0ff */
[----:B---3--:R-:W-:-:S03]  /*15540*/  IADD3 R6, P6, PT, R13, R198, RZ ;  /* 0x000000c60d067210 */ /* 0x008fc60007fde0ff */
[----:B------:R-:W-:Y:S01]  /*15550*/  IMAD.X R5, R14, 0x1, R3, P5 ;  /* 0x000000010e057824 */ /* 0x000fe200028e0603 */
[----:B------:R-:W-:Y:S02]  /*15560*/  SHF.R.S32.HI R16, RZ, 0x1f, R15 ;  /* 0x0000001fff107819 */ /* 0x000fe4000001140f */
[C---:B------:R-:W-:Y:S02]  /*15570*/  IADD3 R12, P1, PT, R15.reuse, R0, RZ ;  /* 0x000000000f0c7210 */ /* 0x040fe40007f3e0ff */
[----:B------:R-:W-:Y:S01]  /*15580*/  ISETP.LT.AND P5, PT, R242, UR5, !P0 ;  /* 0x00000005f2007c0c */ /* 0x000fe2000c7a1270 */
[----:B------:R-:W-:Y:S01]  /*15590*/  IMAD.X R7, R14, 0x1, R197, P6 ;  /* 0x000000010e077824 */ /* 0x000fe200030e06c5 */
[----:B0-----:R-:W-:Y:S01]  /*155a0*/  IADD3 R8, P6, PT, R15, R2, RZ ;  /* 0x000000020f087210 */ /* 0x001fe20007fde0ff */
[----:B------:R-:W-:Y:S01]  /*155b0*/  IMAD.X R13, R16, 0x1, R200, P1 ;  /* 0x00000001100d7824 */ /* 0x000fe200008e06c8 */
[----:B--2---:R-:W-:Y:S02]  /*155c0*/  ISETP.LT.AND P0, PT, R241, UR4, !P0 ;  /* 0x00000004f1007c0c */ /* 0x004fe4000c701270 */
[----:B------:R-:W-:-:S02]  /*155d0*/  F2FP.SATFINITE.E4M3.F32.PACK_AB_MERGE_C R67, R67, R66, RZ ;  /* 0x000000424343723e */ /* 0x000fc400048070ff */
[----:B------:R-:W-:Y:S01]  /*155e0*/  IADD3 R2, P1, PT, R15, R196, RZ ;  /* 0x000000c40f027210 */ /* 0x000fe20007f3e0ff */
[----:B------:R-:W-:Y:S01]  /*155f0*/  IMAD.X R9, R16, 0x1, R199, P6 ;  /* 0x0000000110097824 */ /* 0x000fe200030e06c7 */
[----:B------:R-:W-:Y:S02]  /*15600*/  ISETP.LT.AND P4, PT, R246, UR10, !P2 ;  /* 0x0000000af6007c0c */ /* 0x000fe4000d781270 */
[----:B------:R-:W-:Y:S02]  /*15610*/  F2FP.SATFINITE.E4M3.F32.PACK_AB_MERGE_C R131, R131, R130, RZ ;  /* 0x000000828383723e */ /* 0x000fe400048070ff */
[----:B-1----:R-:W-:Y:S01]  /*15620*/  PRMT R10, R67, 0x9910, RZ ;  /* 0x00009910430a7816 */ /* 0x002fe200000000ff */
[----:B------:R-:W-:Y:S01]  /*15630*/  IMAD.X R3, R16, 0x1, R3, P1 ;  /* 0x0000000110037824 */ /* 0x000fe200008e0603 */
[----:B----4-:R-:W-:Y:S02]  /*15640*/  ISETP.LT.AND P6, PT, R242, UR6, !P2 ;  /* 0x00000006f2007c0c */ /* 0x010fe4000d7c1270 */
[----:B------:R-:W-:Y:S01]  /*15650*/  ISETP.LT.AND P2, PT, R241, UR7, !P2 ;  /* 0x00000007f1007c0c */ /* 0x000fe2000d741270 */
[----:B------:R0:W-:Y:S01]  /*15660*/  @P5 STG.E.U8 desc[UR22][R4.64], R131 ;  /* 0x0000008304005986 */ /* 0x0001e2000c101116 */
[----:B------:R-:W-:-:S02]  /*15670*/  IADD3 R198, P1, PT, R15, R198, RZ ;  /* 0x000000c60fc67210 */ /* 0x000fc40007f3e0ff */
[----:B------:R-:W-:Y:S02]  /*15680*/  PRMT R11, R19, 0x9910, RZ ;  /* 0x00009910130b7816 */ /* 0x000fe400000000ff */
[----:B------:R-:W-:Y:S02]  /*15690*/  PRMT R15, R195, 0x9910, RZ ;  /* 0x00009910c30f7816 */ /* 0x000fe400000000ff */
[----:B------:R-:W-:Y:S02]  /*156a0*/  PRMT R0, R131, 0x9910, RZ ;  /* 0x0000991083007816 */ /* 0x000fe400000000ff */
[----:B------:R-:W-:Y:S01]  /*156b0*/  SHF.R.S32.HI R11, RZ, 0x8, R11 ;  /* 0x00000008ff0b7819 */ /* 0x000fe2000001140b */
[----:B0-----:R-:W-:Y:S01]  /*156c0*/  IMAD.MOV.U32 R4, RZ, RZ, R10 ;  /* 0x000000ffff047224 */ /* 0x001fe200078e000a */
[----:B------:R-:W-:Y:S01]  /*156d0*/  SHF.R.S32.HI R15, RZ, 0x8, R15 ;  /* 0x00000008ff0f7819 */ /* 0x000fe2000001140f */
[----:B------:R0:W-:Y:S01]  /*156e0*/  @P0 STG.E.U8 desc[UR22][R6.64], R67 ;  /* 0x0000004306000986 */ /* 0x0001e2000c101116 */
[----:B------:R-:W-:Y:S01]  /*156f0*/  SHF.R.S32.HI R5, RZ, 0x8, R0 ;  /* 0x00000008ff057819 */ /* 0x000fe20000011400 */
[----:B------:R-:W-:-:S02]  /*15700*/  IMAD.X R199, R16, 0x1, R197, P1 ;  /* 0x0000000110c77824 */ /* 0x000fc400008e06c5 */
[----:B------:R1:W-:Y:S04]  /*15710*/  @P4 STG.E.U8 desc[UR22][R12.64], R11 ;  /* 0x0000000b0c004986 */ /* 0x0003e8000c101116 */
[----:B------:R1:W-:Y:S01]  /*15720*/  @P3 STG.E.U8 desc[UR22][R8.64], R15 ;  /* 0x0000000f08003986 */ /* 0x0003e2000c101116 */
[----:B0-----:R-:W-:-:S03]  /*15730*/  SHF.R.S32.HI R7, RZ, 0x8, R4 ;  /* 0x00000008ff077819 */ /* 0x001fc60000011404 */
[----:B------:R1:W-:Y:S04]  /*15740*/  @P6 STG.E.U8 desc[UR22][R2.64], R5 ;  /* 0x0000000502006986 */ /* 0x0003e8000c101116 */
[----:B------:R1:W-:Y:S01]  /*15750*/  @P2 STG.E.U8 desc[UR22][R198.64], R7 ;  /* 0x00000007c6002986 */ /* 0x0003e2000c101116 */
[----:B------:R-:W-:Y:S06]  /*15760*/  BAR.SYNC.DEFER_BLOCKING 0x0 ;  /* 0x0000000000007b1d */ /* 0x000fec0000010000 */
[----:B------:R-:W-:Y:S05]  /*15770*/  BRA.U UP0, `(.L_x_13) ;  /* 0x0000000100a07547 */ /* 0x000fea000b800000 */
[----:B------:R-:W0:Y:S01]  /*15780*/  S2UR UR5, SR_CgaCtaId ;  /* 0x00000000000579c3 */ /* 0x000e220000008800 */
[----:B------:R-:W-:Y:S01]  /*15790*/  NOP ;  /* 0x0000000000007918 */ /* 0x000fe20000000000 */
[----:B------:R-:W-:Y:S01]  /*157a0*/  UMOV UR4, 0x50 ;  /* 0x0000005000047882 */ /* 0x000fe20000000000 */
[----:B------:R-:W-:Y:S02]  /*157b0*/  IMAD.U32 R0, RZ, RZ, UR8 ;  /* 0x00000008ff007e24 */ /* 0x000fe4000f8e00ff */
[----:B-1----:R-:W-:Y:S02]  /*157c0*/  IMAD.MOV.U32 R3, RZ, RZ, 0xff ;  /* 0x000000ffff037424 */ /* 0x002fe400078e00ff */
[----:B------:R-:W-:Y:S01]  /*157d0*/  IMAD.MOV.U32 R7, RZ, RZ, 0x1 ;  /* 0x00000001ff077424 */ /* 0x000fe200078e00ff */
[----:B------:R-:W-:-:S04]  /*157e0*/  LOP3.LUT R0, R0, 0xffff, RZ, 0xc0, !PT ;  /* 0x0000ffff00007812 */ /* 0x000fc800078ec0ff */
[----:B------:R-:W-:-:S05]  /*157f0*/  SHF.R.U32.HI R0, RZ, 0x5, R0 ;  /* 0x00000005ff007819 */ /* 0x000fca0000011600 */
[----:B------:R-:W-:Y:S01]  /*15800*/  VIADD R2, R0, 0x10 ;  /* 0x0000001000027836 */ /* 0x000fe20000000000 */
[----:B------:R-:W-:Y:S01]  /*15810*/  SHF.L.U32 R0, R3, R0, RZ ;  /* 0x0000000003007219 */ /* 0x000fe200000006ff */
[----:B0-----:R-:W-:-:S03]  /*15820*/  ULEA UR6, UR5, UR4, 0x18 ;  /* 0x0000000405067291 */ /* 0x001fc6000f8ec0ff */
[----:B------:R-:W-:-:S04]  /*15830*/  SHF.L.U32 R3, R7, R2, RZ ;  /* 0x0000000207037219 */ /* 0x000fc800000006ff */
[----:B------:R-:W-:Y:S02]  /*15840*/  LOP3.LUT R0, R3, R0, RZ, 0xfc, !PT ;  /* 0x0000000003007212 */ /* 0x000fe400078efcff */
[----:B------:R-:W0:Y:S02]  /*15850*/  LDS R5, [UR6] ;  /* 0x00000006ff057984 */ /* 0x000e240008000800 */
[C---:B------:R-:W-:Y:S02]  /*15860*/  LOP3.LUT R2, R0.reuse, 0xffff, RZ, 0xc0, !PT ;  /* 0x0000ffff00027812 */ /* 0x040fe400078ec0ff */
[----:B0-----:R-:W-:-:S04]  /*15870*/  LOP3.LUT R3, R0, 0xffff, R5, 0x80, !PT ;  /* 0x0000ffff00037812 */ /* 0x001fc800078e8005 */
[----:B------:R-:W-:-:S13]  /*15880*/  ISETP.NE.AND P0, PT, R3, R2, PT ;  /* 0x000000020300720c */ /* 0x000fda0003f05270 */
[----:B------:R-:W-:Y:S05]  /*15890*/  @P0 BRA `(.L_x_14) ;  /* 0x0000000000500947 */ /* 0x000fea0003800000 */
[----:B------:R-:W-:Y:S02]  /*158a0*/  SHF.R.U32.HI R5, RZ, 0x10, R5 ;  /* 0x00000010ff057819 */ /* 0x000fe40000011605 */
[----:B------:R-:W-:-:S04]  /*158b0*/  SHF.R.U32.HI R2, RZ, 0x10, R0 ;  /* 0x00000010ff027819 */ /* 0x000fc80000011600 */
[----:B------:R-:W-:-:S04]  /*158c0*/  LOP3.LUT R5, R5, R2, RZ, 0xc0, !PT ;  /* 0x0000000205057212 */ /* 0x000fc800078ec0ff */
[----:B------:R-:W-:-:S13]  /*158d0*/  ISETP.NE.AND P0, PT, R5, R2, PT ;  /* 0x000000020500720c */ /* 0x000fda0003f05270 */
[----:B------:R-:W-:Y:S05]  /*158e0*/  @P0 BRA `(.L_x_15) ;  /* 0x0000000000300947 */ /* 0x000fea0003800000 */
[----:B------:R-:W-:Y:S01]  /*158f0*/  R2UR UR4, R0 ;  /* 0x00000000000472ca */ /* 0x000fe200000e0000 */
[----:B------:R-:W-:Y:S01]  /*15900*/  VOTEU.ANY UR5, UPT, PT ;  /* 0x0000000000057886 */ /* 0x000fe200038e0100 */
[----:B------:R-:W0:Y:S01]  /*15910*/  S2R R0, SR_LANEID ;  /* 0x0000000000007919 */ /* 0x000e220000000000 */
[----:B------:R-:W-:-:S10]  /*15920*/  UFLO.U32 UR5, UR5 ;  /* 0x00000005000572bd */ /* 0x000fd400080e0000 */
[----:B------:R-:W-:-:S06]  /*15930*/  ULOP3.LUT UR4, URZ, UR4, URZ, 0x33, !UPT ;  /* 0x00000004ff047292 */ /* 0x000fcc000f8e33ff */
[----:B------:R-:W-:-:S04]  /*15940*/  IMAD.U32 R2, RZ, RZ, UR4 ;  /* 0x00000004ff027e24 */ /* 0x000fc8000f8e00ff */
[----:B------:R-:W1:Y:S02]  /*15950*/  REDUX UR7, R2 ;  /* 0x00000000020773c4 */ /* 0x000e640000000000 */
[----:B------:R2:W-:Y:S01]  /*15960*/  UTCATOMSWS.AND URZ, UR4 ;  /* 0x0000000400ff79e3 */ /* 0x0005e20008000000 */
[----:B0-----:R-:W-:Y:S01]  /*15970*/  ISETP.EQ.U32.AND P0, PT, R0, UR5, PT ;  /* 0x0000000500007c0c */ /* 0x001fe2000bf02070 */
[----:B-1----:R-:W-:-:S12]  /*15980*/  IMAD.U32 R0, RZ, RZ, UR7 ;  /* 0x00000007ff007e24 */ /* 0x002fd8000f8e00ff */
[----:B------:R2:W-:Y:S01]  /*15990*/  @P0 ATOMS.AND RZ, [UR6], R0 ;  /* 0x00000000ffff098c */ /* 0x0005e2000a800006 */
[----:B------:R-:W-:Y:S05]  /*159a0*/  BRA `(.L_x_13) ;  /* 0x0000000000147947 */ /* 0x000fea0003800000 */
.L_x_15:
[----:B------:R-:W-:-:S07]  /*159b0*/  MOV R2, 0x159d0 ;  /* 0x000159d000027802 */ /* 0x000fce0000000f00 */
[----:B------:R-:W-:Y:S05]  /*159c0*/  CALL.REL.NOINC `($__internal_0_$__cuda_sm10x_tcgen05_guardrail_trap_col_being_dealloced_not_returned_by_alloc) ;  /* 0x00000000002c7944 */ /* 0x000fea0003c00000 */
[----:B------:R-:W-:Y:S05]  /*159d0*/  BRA `(.L_x_13) ;  /* 0x0000000000087947 */ /* 0x000fea0003800000 */
.L_x_14:
[----:B------:R-:W-:-:S07]  /*159e0*/  MOV R2, 0x15a00 ;  /* 0x00015a0000027802 */ /* 0x000fce0000000f00 */
[----:B------:R-:W-:Y:S05]  /*159f0*/  CALL.REL.NOINC `($__internal_2_$__cuda_sm10x_tcgen05_guardrail_trap_unallocated_columns_being_dealloced) ;  /* 0x0000000000387944 */ /* 0x000fea0003c00000 */
.L_x_13:
[----:B------:R-:W-:Y:S01]  /*15a00*/  NOP ;  /* 0x0000000000007918 */ /* 0x000fe20000000000 */
[----:B--2---:R-:W-:Y:S05]  /*15a10*/  EXIT ;  /* 0x000000000000794d */ /* 0x004fea0003800000 */
.L_x_8:
[----:B------:R-:W0:Y:S02]  /*15a20*/  SYNCS.PHASECHK.TRANS64.TRYWAIT P1, [UR11], R125 ;  /* 0x0000007dff0075a7 */ /* 0x000e24000802110b */
[----:B0-----:R-:W-:Y:S05]  /*15a30*/  @!P1 BRA `(.L_x_8) ;  /* 0xfffffffc00f89947 */ /* 0x001fea000383ffff */
[----:B------:R-:W-:Y:S05]  /*15a40*/  BRA `(.L_x_16) ;  /* 0xffffff3800e47947 */ /* 0x000fea000383ffff */
.L_x_12:
[----:B------:R-:W1:Y:S02]  /*15a50*/  SYNCS.PHASECHK.TRANS64.TRYWAIT P0, [UR11], R0 ;  /* 0x00000000ff0075a7 */ /* 0x000e64000800110b */
[----:B-1----:R-:W-:Y:S05]  /*15a60*/  @!P0 BRA `(.L_x_12) ;  /* 0xfffffffc00f88947 */ /* 0x002fea000383ffff */
[----:B------:R-:W-:Y:S05]  /*15a70*/  BRA `(.L_x_11) ;  /* 0xffffff7800187947 */ /* 0x000fea000383ffff */
        .weak           $__internal_0_$__cuda_sm10x_tcgen05_guardrail_trap_col_being_dealloced_not_returned_by_alloc
        .type           $__internal_0_$__cuda_sm10x_tcgen05_guardrail_trap_col_being_dealloced_not_returned_by_alloc,@function
        .size           $__internal_0_$__cuda_sm10x_tcgen05_guardrail_trap_col_being_dealloced_not_returned_by_alloc,($__internal_1_$__cuda_sm10x_tcgen05_guardrail_trap_phase_invalid_during_alloc - $__internal_0_$__cuda_sm10x_tcgen05_guardrail_trap_col_being_dealloced_not_returned_by_alloc)
$__internal_0_$__cuda_sm10x_tcgen05_guardrail_trap_col_being_dealloced_not_returned_by_alloc:
[----:B------:R-:W-:Y:S05]  /*15a80*/  BPT.TRAP 0x1 ;  /* 0x000000040000795c */ /* 0x000fea0000300000 */
[----:B------:R-:W-:-:S04]  /*15a90*/  IMAD.MOV.U32 R3, RZ, RZ, 0x0 ;  /* 0x00000000ff037424 */ /* 0x000fc800078e00ff */
[----:B------:R-:W-:Y:S05]  /*15aa0*/  RET.REL.NODEC R2 `(matmul_kernel) ;  /* 0xfffffea402547950 */ /* 0x000fea0003c3ffff */
        .weak           $__internal_1_$__cuda_sm10x_tcgen05_guardrail_trap_phase_invalid_during_alloc
        .type           $__internal_1_$__cuda_sm10x_tcgen05_guardrail_trap_phase_invalid_during_alloc,@function
        .size           $__internal_1_$__cuda_sm10x_tcgen05_guardrail_trap_phase_invalid_during_alloc,($__internal_2_$__cuda_sm10x_tcgen05_guardrail_trap_unallocated_columns_being_dealloced - $__internal_1_$__cuda_sm10x_tcgen05_guardrail_trap_phase_invalid_during_alloc)
$__internal_1_$__cuda_sm10x_tcgen05_guardrail_trap_phase_invalid_during_alloc:
[----:B------:R-:W-:Y:S05]  /*15ab0*/  BPT.TRAP 0x1 ;  /* 0x000000040000795c */ /* 0x000fea0000300000 */
[----:B------:R-:W-:-:S04]  /*15ac0*/  IMAD.MOV.U32 R3, RZ, RZ, 0x0 ;  /* 0x00000000ff037424 */ /* 0x000fc800078e00ff */
[----:B------:R-:W-:Y:S05]  /*15ad0*/  RET.REL.NODEC R2 `(matmul_kernel) ;  /* 0xfffffea402487950 */ /* 0x000fea0003c3ffff */
        .weak           $__internal_2_$__cuda_sm10x_tcgen05_guardrail_trap_unallocated_columns_being_dealloced
        .type           $__internal_2_$__cuda_sm10x_tcgen05_guardrail_trap_unallocated_columns_being_dealloced,@function
        .size           $__internal_2_$__cuda_sm10x_tcgen05_guardrail_trap_unallocated_columns_being_dealloced,(.L_x_20 - $__internal_2_$__cuda_sm10x_tcgen05_guardrail_trap_unallocated_columns_being_dealloced)
$__internal_2_$__cuda_sm10x_tcgen05_guardrail_trap_unallocated_columns_being_dealloced:
[----:B------:R-:W-:Y:S05]  /*15ae0*/  BPT.TRAP 0x1 ;  /* 0x000000040000795c */ /* 0x000fea0000300000 */
[----:B------:R-:W-:-:S04]  /*15af0*/  IMAD.MOV.U32 R3, RZ, RZ, 0x0 ;  /* 0x00000000ff037424 */ /* 0x000fc800078e00ff */
[----:B------:R-:W-:Y:S05]  /*15b00*/  RET.REL.NODEC R2 `(matmul_kernel) ;  /* 0xfffffea4023c7950 */ /* 0x000fea0003c3ffff */
.L_x_17:
[----:B------:R-:W-:-:S00]  /*15b10*/  BRA `(.L_x_17) ;  /* 0xfffffffc00fc7947 */ /* 0x000fc0000383ffff */
[----:B------:R-:W-:-:S00]  /*15b20*/  NOP ;  /* 0x0000000000007918 */ /* 0x000fc00000000000 */
        /* <DEDUP_REMOVED lines=13> */
.L_x_20:


//--------------------- .nv.shared.matmul_kernel  --------------------------
	.section	.nv.shared.matmul_kernel,"aw",@nobits
	.sectionflags	@""
	.align	16
	.zero		1024


//--------------------- .nv.shared.reserved.0     --------------------------
	.section	.nv.shared.reserved.0,"aw",@nobits
	.align	8
	.weak		__nv_reservedSMEM_offset_0_alias
	.size		__nv_reservedSMEM_offset_0_alias, 0, 64
	.other		__nv_reservedSMEM_offset_0_alias,@"STO_CUDA_RESERVED_SHARED STV_DEFAULT"
__nv_reservedSMEM_offset_0_alias:
	.zero		0
.nv.shared.reserved.0:
	.zero		64
	.weak		__nv_reservedSMEM_allocation_phase
	.type		__nv_reservedSMEM_allocation_phase,@object
	.size		__nv_reservedSMEM_allocation_phase,(.L_0 - __nv_reservedSMEM_allocation_phase)
__nv_reservedSMEM_allocation_phase:
	.zero		1
.L_0:
	.zero		7
	.weak		__nv_reservedSMEM_devtool_atexit_pc
	.type		__nv_reservedSMEM_devtool_atexit_pc,@object
	.size		__nv_reservedSMEM_devtool_atexit_pc,(__nv_reservedSMEM_allocation_mask - __nv_reservedSMEM_devtool_atexit_pc)
__nv_reservedSMEM_devtool_atexit_pc:
	.zero		8
	.weak		__nv_reservedSMEM_allocation_mask
	.type		__nv_reservedSMEM_allocation_mask,@object
	.size		__nv_reservedSMEM_allocation_mask,(.L_2 - __nv_reservedSMEM_allocation_mask)
__nv_reservedSMEM_allocation_mask:
	.zero		4
.L_2:


//--------------------- .nv.constant0.matmul_kernel --------------------------
	.section	.nv.constant0.matmul_kernel,"a",@progbits
	.sectionflags	@""
	.align	4
.nv.constant0.matmul_kernel:
	.zero		976


//--------------------- SYMBOLS --------------------------

	.type		.nv.reservedSmem.offset0,@object
	.size		.nv.reservedSmem.offset0,0x4
	.type		.nv.reservedSmem.cap,@object
	.size		.nv.reservedSmem.cap,0x4
